	.target	sm_90a

	.elftype	@"ET_EXEC"


//--------------------- .note.nv.tkinfo           --------------------------
	.section	.note.nv.tkinfo,"",@"SHT_NOTE"
	.sectionflags	@"SHF_NOTE_NV_TKINFO"
	.tkinfo
        /*0018*/ 	.word	0x00000002
        /*0030*/ 	.string	""
        /*0030*/ 	.string	"ptxas"
        /*0030*/ 	.string	"Cuda compilation tools, release 13.0, V13.0.88"
        /*0030*/ 	.string	"Build cuda_13.0.r13.0/compiler.36424714_0"
        /*0030*/ 	.string	"-v  -suppress-debug-info  -lineinfo  -arch sm_90a "



//--------------------- .note.nv.cuinfo           --------------------------
	.section	.note.nv.cuinfo,"",@"SHT_NOTE"
	.sectionflags	@"SHF_NOTE_NV_CUINFO"
        /*0018*/ 	.short	0x0002
        /*001a*/ 	.short	0x005a
        /*001c*/ 	.short	0x0082
	.zero		2


//--------------------- .nv.info                  --------------------------
	.section	.nv.info,"",@"SHT_CUDA_INFO"
	.align	4


	//----- nvinfo : EIATTR_REGCOUNT
	.align		4
        /*0000*/ 	.byte	0x04, 0x2f
        /*0002*/ 	.short	(.L_1 - .L_0)
	.align		4
.L_0:
        /*0004*/ 	.word	index@(matmul_kernel)
        /*0008*/ 	.word	0x000000ff


	//----- nvinfo : EIATTR_FRAME_SIZE
	.align		4
.L_1:
        /*000c*/ 	.byte	0x04, 0x11
        /*000e*/ 	.short	(.L_3 - .L_2)
	.align		4
.L_2:
        /*0010*/ 	.word	index@(matmul_kernel)
        /*0014*/ 	.word	0x000010f8


	//----- nvinfo : EIATTR_MIN_STACK_SIZE
	.align		4
.L_3:
        /*0018*/ 	.byte	0x04, 0x12
        /*001a*/ 	.short	(.L_5 - .L_4)
	.align		4
.L_4:
        /*001c*/ 	.word	index@(matmul_kernel)
        /*0020*/ 	.word	0x000010f8
.L_5:


//--------------------- .nv.compat                --------------------------
	.section	.nv.compat,"",@"SHT_CUDA_COMPAT_INFO"
	.align	4
        /*0000*/ 	.byte	0x02, 0x09, 0x01, 0x00, 0x02, 0x02, 0x04, 0x00, 0x02, 0x05, 0x05, 0x00, 0x03, 0x07, 0x01, 0x01
        /*0010*/ 	.byte	0x02, 0x03, 0x00, 0x00, 0x02, 0x06, 0x01, 0x00, 0x04, 0x0b, 0x08, 0x00, 0x00, 0x00, 0x00, 0x00
        /*0020*/ 	.byte	0x00, 0x00, 0x00, 0x00


//--------------------- .nv.info.matmul_kernel    --------------------------
	.section	.nv.info.matmul_kernel,"",@"SHT_CUDA_INFO"
	.sectionflags	@""
	.align	4


	//----- nvinfo : EIATTR_CUDA_API_VERSION
	.align		4
        /*0000*/ 	.byte	0x04, 0x37
        /*0002*/ 	.short	(.L_7 - .L_6)
.L_6:
        /*0004*/ 	.word	0x00000082


	//----- nvinfo : EIATTR_KPARAM_INFO
	.align		4
.L_7:
        /*0008*/ 	.byte	0x04, 0x17
        /*000a*/ 	.short	(.L_9 - .L_8)
.L_8:
        /*000c*/ 	.word	0x00000000
        /*0010*/ 	.short	0x000d
        /*0012*/ 	.short	0x0048
        /*0014*/ 	.byte	0x00, 0xf4, 0x21, 0x00


	//----- nvinfo : EIATTR_KPARAM_INFO
	.align		4
.L_9:
        /*0018*/ 	.byte	0x04, 0x17
        /*001a*/ 	.short	(.L_11 - .L_10)
.L_10:
        /*001c*/ 	.word	0x00000000
        /*0020*/ 	.short	0x000c
        /*0022*/ 	.short	0x0040
        /*0024*/ 	.byte	0x00, 0xf4, 0x21, 0x00


	//----- nvinfo : EIATTR_KPARAM_INFO
	.align		4
.L_11:
        /*0028*/ 	.byte	0x04, 0x17
        /*002a*/ 	.short	(.L_13 - .L_12)
.L_12:
        /*002c*/ 	.word	0x00000000
        /*0030*/ 	.short	0x000b
        /*0032*/ 	.short	0x0038
        /*0034*/ 	.byte	0x00, 0xf0, 0x11, 0x00


	//----- nvinfo : EIATTR_KPARAM_INFO
	.align		4
.L_13:
        /*0038*/ 	.byte	0x04, 0x17
        /*003a*/ 	.short	(.L_15 - .L_14)
.L_14:
        /*003c*/ 	.word	0x00000000
        /*0040*/ 	.short	0x000a
        /*0042*/ 	.short	0x0034
        /*0044*/ 	.byte	0x00, 0xf0, 0x11, 0x00


	//----- nvinfo : EIATTR_KPARAM_INFO
	.align		4
.L_15:
        /*0048*/ 	.byte	0x04, 0x17
        /*004a*/ 	.short	(.L_17 - .L_16)
.L_16:
        /*004c*/ 	.word	0x00000000
        /*0050*/ 	.short	0x0009
        /*0052*/ 	.short	0x0030
        /*0054*/ 	.byte	0x00, 0xf0, 0x11, 0x00


	//----- nvinfo : EIATTR_KPARAM_INFO
	.align		4
.L_17:
        /*0058*/ 	.byte	0x04, 0x17
        /*005a*/ 	.short	(.L_19 - .L_18)
.L_18:
        /*005c*/ 	.word	0x00000000
        /*0060*/ 	.short	0x0008
        /*0062*/ 	.short	0x002c
        /*0064*/ 	.byte	0x00, 0xf0, 0x11, 0x00


	//----- nvinfo : EIATTR_KPARAM_INFO
	.align		4
.L_19:
        /*0068*/ 	.byte	0x04, 0x17
        /*006a*/ 	.short	(.L_21 - .L_20)
.L_20:
        /*006c*/ 	.word	0x00000000
        /*0070*/ 	.short	0x0007
        /*0072*/ 	.short	0x0028
        /*0074*/ 	.byte	0x00, 0xf0, 0x11, 0x00


	//----- nvinfo : EIATTR_KPARAM_INFO
	.align		4
.L_21:
        /*0078*/ 	.byte	0x04, 0x17
        /*007a*/ 	.short	(.L_23 - .L_22)
.L_22:
        /*007c*/ 	.word	0x00000000
        /*0080*/ 	.short	0x0006
        /*0082*/ 	.short	0x0024
        /*0084*/ 	.byte	0x00, 0xf0, 0x11, 0x00


	//----- nvinfo : EIATTR_KPARAM_INFO
	.align		4
.L_23:
        /*0088*/ 	.byte	0x04, 0x17
        /*008a*/ 	.short	(.L_25 - .L_24)
.L_24:
        /*008c*/ 	.word	0x00000000
        /*0090*/ 	.short	0x0005
        /*0092*/ 	.short	0x0020
        /*0094*/ 	.byte	0x00, 0xf0, 0x11, 0x00


	//----- nvinfo : EIATTR_KPARAM_INFO
	.align		4
.L_25:
        /*0098*/ 	.byte	0x04, 0x17
        /*009a*/ 	.short	(.L_27 - .L_26)
.L_26:
        /*009c*/ 	.word	0x00000000
        /*00a0*/ 	.short	0x0004
        /*00a2*/ 	.short	0x001c
        /*00a4*/ 	.byte	0x00, 0xf0, 0x11, 0x00


	//----- nvinfo : EIATTR_KPARAM_INFO
	.align		4
.L_27:
        /*00a8*/ 	.byte	0x04, 0x17
        /*00aa*/ 	.short	(.L_29 - .L_28)
.L_28:
        /*00ac*/ 	.word	0x00000000
        /*00b0*/ 	.short	0x0003
        /*00b2*/ 	.short	0x0018
        /*00b4*/ 	.byte	0x00, 0xf0, 0x11, 0x00


	//----- nvinfo : EIATTR_KPARAM_INFO
	.align		4
.L_29:
        /*00b8*/ 	.byte	0x04, 0x17
        /*00ba*/ 	.short	(.L_31 - .L_30)
.L_30:
        /*00bc*/ 	.word	0x00000000
        /*00c0*/ 	.short	0x0002
        /*00c2*/ 	.short	0x0010
        /*00c4*/ 	.byte	0x00, 0xf4, 0x21, 0x00


	//----- nvinfo : EIATTR_KPARAM_INFO
	.align		4
.L_31:
        /*00c8*/ 	.byte	0x04, 0x17
        /*00ca*/ 	.short	(.L_33 - .L_32)
.L_32:
        /*00cc*/ 	.word	0x00000000
        /*00d0*/ 	.short	0x0001
        /*00d2*/ 	.short	0x0008
        /*00d4*/ 	.byte	0x00, 0xf4, 0x21, 0x00


	//----- nvinfo : EIATTR_KPARAM_INFO
	.align		4
.L_33:
        /*00d8*/ 	.byte	0x04, 0x17
        /*00da*/ 	.short	(.L_35 - .L_34)
.L_34:
        /*00dc*/ 	.word	0x00000000
        /*00e0*/ 	.short	0x0000
        /*00e2*/ 	.short	0x0000
        /*00e4*/ 	.byte	0x00, 0xf4, 0x21, 0x00


	//----- nvinfo : EIATTR_SPARSE_MMA_MASK
	.align		4
.L_35:
        /*00e8*/ 	.byte	0x03, 0x50
        /*00ea*/ 	.short	0x0000


	//----- nvinfo : EIATTR_MAXREG_COUNT
	.align		4
        /*00ec*/ 	.byte	0x03, 0x1b
        /*00ee*/ 	.short	0x00ff


	//----- nvinfo : EIATTR_NUM_BARRIERS
	.align		4
        /*00f0*/ 	.byte	0x02, 0x4c
        /*00f2*/ 	.byte	0x01
	.zero		1


	//----- nvinfo : EIATTR_ANNOTATIONS
	.align		4
        /*00f4*/ 	.byte	0x04, 0x55
        /*00f6*/ 	.short	(.L_37 - .L_36)


	//   ....[0]....
.L_36:
        /*00f8*/ 	.word	0x00000001
        /*00fc*/ 	.byte	0xa0, 0x01, 0x00, 0x00, 0x01, 0x00, 0x00, 0x00, 0x00, 0x64, 0x00, 0x00, 0x01, 0x00, 0x00, 0x00
        /* <DEDUP_REMOVED lines=1975> */
        /*7c7c*/ 	.byte	0x90, 0x12, 0x03, 0x00


	//----- nvinfo : EIATTR_MERCURY_ISA_VERSION
	.align		4
.L_37:
        /*7c80*/ 	.byte	0x03, 0x5f
        /*7c82*/ 	.short	0x0101


	//----- nvinfo : EIATTR_EXIT_INSTR_OFFSETS
	.align		4
        /*7c84*/ 	.byte	0x04, 0x1c
        /*7c86*/ 	.short	(.L_39 - .L_38)


	//   ....[0]....
.L_38:
        /*7c88*/ 	.word	0x00036710


	//   ....[1]....
        /*7c8c*/ 	.word	0x00036730


	//----- nvinfo : EIATTR_REQNTID
	.align		4
.L_39:
        /*7c90*/ 	.byte	0x04, 0x10
        /*7c92*/ 	.short	(.L_41 - .L_40)
.L_40:
        /*7c94*/ 	.word	0x00000080
        /*7c98*/ 	.word	0x00000001
        /*7c9c*/ 	.word	0x00000001


	//----- nvinfo : EIATTR_CBANK_PARAM_SIZE
	.align		4
.L_41:
        /*7ca0*/ 	.byte	0x03, 0x19
        /*7ca2*/ 	.short	0x0050


	//----- nvinfo : EIATTR_PARAM_CBANK
	.align		4
        /*7ca4*/ 	.byte	0x04, 0x0a
        /*7ca6*/ 	.short	(.L_43 - .L_42)
	.align		4
.L_42:
        /*7ca8*/ 	.word	index@(.nv.constant0.matmul_kernel)
        /*7cac*/ 	.short	0x0210
        /*7cae*/ 	.short	0x0050


	//----- nvinfo : EIATTR_SW_WAR
	.align		4
.L_43:
        /*7cb0*/ 	.byte	0x04, 0x36
        /*7cb2*/ 	.short	(.L_45 - .L_44)
.L_44:
        /*7cb4*/ 	.word	0x00000008
.L_45:


//--------------------- .nv.callgraph             --------------------------
	.section	.nv.callgraph,"",@"SHT_CUDA_CALLGRAPH"
	.align	4
	.sectionentsize	8
	.align		4
        /*0000*/ 	.word	0x00000000
	.align		4
        /*0004*/ 	.word	0xffffffff
	.align		4
        /*0008*/ 	.word	0x00000000
	.align		4
        /*000c*/ 	.word	0xfffffffe
	.align		4
        /*0010*/ 	.word	0x00000000
	.align		4
        /*0014*/ 	.word	0xfffffffd
	.align		4
        /*0018*/ 	.word	0x00000000
	.align		4
        /*001c*/ 	.word	0xfffffffc


//--------------------- .text.matmul_kernel       --------------------------
	.section	.text.matmul_kernel,"ax",@progbits
	.align	128
        .global         matmul_kernel
        .type           matmul_kernel,@function
        .size           matmul_kernel,(.L_x_3 - matmul_kernel)
        .other          matmul_kernel,@"STO_CUDA_ENTRY STV_DEFAULT"
matmul_kernel:
.text.matmul_kernel:
[----:B------:R-:W1:Y:S08]  /*0000*/  LDC R1, c[0x0][0x28] ;  /* 0x00000a00ff017b82 */ /* 0x000e700000000800 */
[----:B------:R-:W2:Y:S01]  /*0010*/  LDC.64 R2, c[0x0][0x228] ;  /* 0x00008a00ff027b82 */ /* 0x000ea20000000a00 */
[----:B-1----:R-:W-:Y:S01]  /*0020*/  VIADD R1, R1, 0xffffef08 ;  /* 0xffffef0801017836 */ /* 0x002fe20000000000 */
[----:B------:R-:W1:Y:S01]  /*0030*/  S2R R5, SR_CTAID.X ;  /* 0x0000000000057919 */ /* 0x000e620000002500 */
[----:B------:R-:W-:Y:S01]  /*0040*/  ULDC.64 UR4, c[0x0][0x218] ;  /* 0x0000860000047ab9 */ /* 0x000fe20000000a00 */
[----:B------:R-:W-:Y:S01]  /*0050*/  ULDC UR34, c[0x0][0x240] ;  /* 0x0000900000227ab9 */ /* 0x000fe20000000800 */
[----:B------:R-:W-:Y:S01]  /*0060*/  ULDC UR35, c[0x0][0x240] ;  /* 0x0000900000237ab9 */ /* 0x000fe20000000800 */
[----:B------:R-:W3:Y:S01]  /*0070*/  S2R R239, SR_TID.X ;  /* 0x0000000000ef7919 */ /* 0x000ee20000002100 */
[----:B------:R-:W-:Y:S01]  /*0080*/  ULDC UR32, c[0x0][0x240] ;  /* 0x0000900000207ab9 */ /* 0x000fe20000000800 */
        /* <DEDUP_REMOVED lines=16> */
[----:B--2---:R-:W-:Y:S01]  /*0190*/  IMAD.MOV.U32 R51, RZ, RZ, R3 ;  /* 0x000000ffff337224 */ /* 0x004fe200078e0003 */
[----:B------:R2:W-:Y:S01]  /*01a0*/  STL.64 [R1+0xc50], R2 ;  /* 0x000c500201007387 */ /* 0x0005e20000100a00 */
[----:B------:R-:W-:Y:S01]  /*01b0*/  IMAD.MOV.U32 R53, RZ, RZ, R2 ;  /* 0x000000ffff357224 */ /* 0x000fe200078e0002 */
[----:B------:R-:W-:Y:S01]  /*01c0*/  ULDC UR51, c[0x0][0x240] ;  /* 0x0000900000337ab9 */ /* 0x000fe20000000800 */
[----:B------:R-:W-:Y:S01]  /*01d0*/  ULDC UR53, c[0x0][0x240] ;  /* 0x0000900000357ab9 */ /* 0x000fe20000000800 */
[----:B------:R-:W-:Y:S01]  /*01e0*/  IADD3 R0, R51, 0x7f, RZ ;  /* 0x0000007f33007810 */ /* 0x000fe20007ffe0ff */
[----:B------:R-:W-:Y:S01]  /*01f0*/  ULDC UR54, c[0x0][0x240] ;  /* 0x0000900000367ab9 */ /* 0x000fe20000000800 */
[----:B------:R-:W-:Y:S01]  /*0200*/  LOP3.LUT R235, RZ, R51, RZ, 0x33, !PT ;  /* 0x00000033ffeb7212 */ /* 0x000fe200078e33ff */
[----:B------:R-:W-:Y:S01]  /*0210*/  ULDC UR55, c[0x0][0x240] ;  /* 0x0000900000377ab9 */ /* 0x000fe20000000800 */
[----:B------:R-:W-:Y:S01]  /*0220*/  LOP3.LUT R236, RZ, R53, RZ, 0x33, !PT ;  /* 0x00000035ffec7212 */ /* 0x000fe200078e33ff */
[----:B------:R-:W-:Y:S01]  /*0230*/  ULDC UR56, c[0x0][0x240] ;  /* 0x0000900000387ab9 */ /* 0x000fe20000000800 */
[----:B-1----:R-:W-:Y:S01]  /*0240*/  IABS R8, R5 ;  /* 0x0000000500087213 */ /* 0x002fe20000000000 */
[----:B------:R-:W-:Y:S01]  /*0250*/  ULDC UR59, c[0x0][0x240] ;  /* 0x00009000003b7ab9 */ /* 0x000fe20000000800 */
[----:B--2---:R-:W-:Y:S01]  /*0260*/  SHF.R.S32.HI R3, RZ, 0x1f, R0 ;  /* 0x0000001fff037819 */ /* 0x004fe20000011400 */
[----:B------:R-:W-:Y:S01]  /*0270*/  ULDC UR57, c[0x0][0x240] ;  /* 0x0000900000397ab9 */ /* 0x000fe20000000800 */
[----:B---3--:R-:W-:Y:S01]  /*0280*/  LOP3.LUT R55, R239, 0x7f, RZ, 0xc0, !PT ;  /* 0x0000007fef377812 */ /* 0x008fe200078ec0ff */
[----:B------:R-:W-:Y:S01]  /*0290*/  ULDC UR58, c[0x0][0x240] ;  /* 0x00009000003a7ab9 */ /* 0x000fe20000000800 */
[----:B------:R-:W-:Y:S01]  /*02a0*/  LEA.HI R3, R3, R0, RZ, 0x7 ;  /* 0x0000000003037211 */ /* 0x000fe200078f38ff */
[----:B------:R-:W-:Y:S01]  /*02b0*/  ULDC UR60, c[0x0][0x240] ;  /* 0x00009000003c7ab9 */ /* 0x000fe20000000800 */
[----:B------:R-:W-:Y:S01]  /*02c0*/  ULDC UR61, c[0x0][0x240] ;  /* 0x00009000003d7ab9 */ /* 0x000fe20000000800 */
[----:B------:R-:W-:Y:S01]  /*02d0*/  ULDC UR8, c[0x0][0x240] ;  /* 0x0000900000087ab9 */ /* 0x000fe20000000800 */
[----:B------:R-:W-:Y:S01]  /*02e0*/  SHF.R.S32.HI R3, RZ, 0x7, R3 ;  /* 0x00000007ff037819 */ /* 0x000fe20000011403 */
[----:B------:R-:W-:Y:S01]  /*02f0*/  ULDC UR6, c[0x0][0x240] ;  /* 0x0000900000067ab9 */ /* 0x000fe20000000800 */
[----:B------:R-:W-:Y:S01]  /*0300*/  ULDC UR7, c[0x0][0x240] ;  /* 0x0000900000077ab9 */ /* 0x000fe20000000800 */
[----:B------:R-:W-:Y:S01]  /*0310*/  ULDC UR9, c[0x0][0x240] ;  /* 0x0000900000097ab9 */ /* 0x000fe20000000800 */
[----:B------:R-:W-:Y:S01]  /*0320*/  ULDC UR10, c[0x0][0x240] ;  /* 0x00009000000a7ab9 */ /* 0x000fe20000000800 */
[----:B------:R-:W-:Y:S01]  /*0330*/  IMAD.SHL.U32 R4, R3, 0x8, RZ ;  /* 0x0000000803047824 */ /* 0x000fe200078e00ff */
[----:B------:R-:W-:Y:S01]  /*0340*/  ULDC UR11, c[0x0][0x240] ;  /* 0x00009000000b7ab9 */ /* 0x000fe20000000800 */
[----:B------:R-:W-:Y:S01]  /*0350*/  ULDC UR12, c[0x0][0x240] ;  /* 0x00009000000c7ab9 */ /* 0x000fe20000000800 */
[----:B------:R-:W-:Y:S01]  /*0360*/  ULDC UR15, c[0x0][0x240] ;  /* 0x00009000000f7ab9 */ /* 0x000fe20000000800 */
[----:B------:R-:W-:Y:S01]  /*0370*/  ULDC UR13, c[0x0][0x240] ;  /* 0x00009000000d7ab9 */ /* 0x000fe20000000800 */
[-C--:B------:R-:W-:Y:S01]  /*0380*/  IABS R7, R4.reuse ;  /* 0x0000000400077213 */ /* 0x080fe20000000000 */
[----:B------:R-:W-:Y:S01]  /*0390*/  ULDC UR14, c[0x0][0x240] ;  /* 0x00009000000e7ab9 */ /* 0x000fe20000000800 */
[----:B------:R-:W-:Y:S01]  /*03a0*/  IABS R10, R4 ;  /* 0x00000004000a7213 */ /* 0x000fe20000000000 */
[----:B------:R-:W-:Y:S01]  /*03b0*/  ULDC UR16, c[0x0][0x240] ;  /* 0x0000900000107ab9 */ /* 0x000fe20000000800 */
[----:B------:R-:W1:Y:S01]  /*03c0*/  I2F.RP R0, R7 ;  /* 0x0000000700007306 */ /* 0x000e620000209400 */
        /* <DEDUP_REMOVED lines=14> */
[----:B-1----:R-:W1:Y:S01]  /*04b0*/  MUFU.RCP R0, R0 ;  /* 0x0000000000007308 */ /* 0x002e620000001000 */
[----:B------:R-:W-:Y:S01]  /*04c0*/  ULDC UR31, c[0x0][0x240] ;  /* 0x00009000001f7ab9 */ /* 0x000fe20000000800 */
[----:B------:R-:W-:Y:S01]  /*04d0*/  ULDC UR33, c[0x0][0x240] ;  /* 0x0000900000217ab9 */ /* 0x000fe20000000800 */
[----:B-1----:R-:W-:-:S02]  /*04e0*/  VIADD R2, R0, 0xffffffe ;  /* 0x0ffffffe00027836 */ /* 0x002fc40000000000 */
[----:B------:R-:W-:-:S03]  /*04f0*/  IMAD.MOV R0, RZ, RZ, -R10 ;  /* 0x000000ffff007224 */ /* 0x000fc600078e0a0a */
[----:B------:R1:W2:Y:S02]  /*0500*/  F2I.FTZ.U32.TRUNC.NTZ R3, R2 ;  /* 0x0000000200037305 */ /* 0x0002a4000021f000 */
[----:B-1----:R-:W-:Y:S02]  /*0510*/  IMAD.MOV.U32 R2, RZ, RZ, RZ ;  /* 0x000000ffff027224 */ /* 0x002fe400078e00ff */
[----:B--2---:R-:W-:-:S04]  /*0520*/  IMAD.MOV R6, RZ, RZ, -R3 ;  /* 0x000000ffff067224 */ /* 0x004fc800078e0a03 */
[----:B------:R-:W-:Y:S01]  /*0530*/  IMAD R9, R6, R7, RZ ;  /* 0x0000000706097224 */ /* 0x000fe200078e02ff */
[----:B------:R-:W-:Y:S02]  /*0540*/  MOV R6, R8 ;  /* 0x0000000800067202 */ /* 0x000fe40000000f00 */
[----:B------:R-:W-:Y:S01]  /*0550*/  IABS R8, R53 ;  /* 0x0000003500087213 */ /* 0x000fe20000000000 */
[----:B------:R-:W-:-:S06]  /*0560*/  IMAD.HI.U32 R3, R3, R9, R2 ;  /* 0x0000000903037227 */ /* 0x000fcc00078e0002 */
[----:B------:R-:W-:-:S04]  /*0570*/  IMAD.HI.U32 R3, R3, R6, RZ ;  /* 0x0000000603037227 */ /* 0x000fc800078e00ff */
[----:B------:R-:W-:-:S05]  /*0580*/  IMAD R0, R3, R0, R6 ;  /* 0x0000000003007224 */ /* 0x000fca00078e0206 */
[----:B------:R-:W-:-:S13]  /*0590*/  ISETP.GT.U32.AND P1, PT, R7, R0, PT ;  /* 0x000000000700720c */ /* 0x000fda0003f24070 */
[----:B------:R-:W-:Y:S01]  /*05a0*/  @!P1 IMAD.IADD R0, R0, 0x1, -R7 ;  /* 0x0000000100009824 */ /* 0x000fe200078e0a07 */
[----:B------:R-:W-:Y:S02]  /*05b0*/  @!P1 IADD3 R3, R3, 0x1, RZ ;  /* 0x0000000103039810 */ /* 0x000fe40007ffe0ff */
[----:B------:R-:W-:Y:S02]  /*05c0*/  ISETP.NE.AND P1, PT, R4, RZ, PT ;  /* 0x000000ff0400720c */ /* 0x000fe40003f25270 */
[----:B------:R-:W-:Y:S02]  /*05d0*/  ISETP.GE.U32.AND P0, PT, R0, R7, PT ;  /* 0x000000070000720c */ /* 0x000fe40003f06070 */
[----:B------:R-:W-:-:S04]  /*05e0*/  LOP3.LUT R0, R5, R4, RZ, 0x3c, !PT ;  /* 0x0000000405007212 */ /* 0x000fc800078e3cff */
[----:B------:R-:W-:Y:S01]  /*05f0*/  ISETP.GE.AND P2, PT, R0, RZ, PT ;  /* 0x000000ff0000720c */ /* 0x000fe20003f46270 */
[----:B------:R-:W-:-:S06]  /*0600*/  VIADD R0, R53, 0xff ;  /* 0x000000ff35007836 */ /* 0x000fcc0000000000 */
[----:B------:R-:W-:-:S04]  /*0610*/  @P0 VIADD R3, R3, 0x1 ;  /* 0x0000000103030836 */ /* 0x000fc80000000000 */
[----:B------:R-:W-:Y:S01]  /*0620*/  IMAD.MOV.U32 R2, RZ, RZ, R3 ;  /* 0x000000ffff027224 */ /* 0x000fe200078e0003 */
[----:B------:R-:W-:-:S04]  /*0630*/  SHF.R.S32.HI R3, RZ, 0x1f, R0 ;  /* 0x0000001fff037819 */ /* 0x000fc80000011400 */
[----:B------:R-:W-:Y:S02]  /*0640*/  @!P2 IADD3 R2, -R2, RZ, RZ ;  /* 0x000000ff0202a210 */ /* 0x000fe40007ffe1ff */
[----:B------:R-:W-:Y:S02]  /*0650*/  @!P1 LOP3.LUT R2, RZ, R4, RZ, 0x33, !PT ;  /* 0x00000004ff029212 */ /* 0x000fe400078e33ff */
[----:B------:R-:W-:-:S03]  /*0660*/  LEA.HI R3, R3, R0, RZ, 0x8 ;  /* 0x0000000003037211 */ /* 0x000fc600078f40ff */
[----:B------:R-:W-:Y:S02]  /*0670*/  IMAD.SHL.U32 R10, R2, 0x8, RZ ;  /* 0x00000008020a7824 */ /* 0x000fe400078e00ff */
[----:B------:R-:W-:-:S03]  /*0680*/  IMAD.MOV R2, RZ, RZ, -R2 ;  /* 0x000000ffff027224 */ /* 0x000fc600078e0a02 */
[----:B------:R-:W-:Y:S01]  /*0690*/  LEA.HI.SX32 R3, R3, -R10, 0x18 ;  /* 0x8000000a03037211 */ /* 0x000fe200078fc2ff */
[----:B------:R-:W-:Y:S02]  /*06a0*/  IMAD R12, R4, R2, R5 ;  /* 0x00000002040c7224 */ /* 0x000fe400078e0205 */
[----:B------:R-:W-:Y:S01]  /*06b0*/  IMAD.MOV.U32 R2, RZ, RZ, RZ ;  /* 0x000000ffff027224 */ /* 0x000fe200078e00ff */
[----:B------:R-:W-:Y:S02]  /*06c0*/  VIMNMX R11, R3, 0x8, PT ;  /* 0x00000008030b7848 */ /* 0x000fe40003fe0100 */
[----:B------:R-:W-:Y:S02]  /*06d0*/  IABS R4, R12 ;  /* 0x0000000c00047213 */ /* 0x000fe40000000000 */
[----:B------:R-:W-:-:S04]  /*06e0*/  IABS R6, R11 ;  /* 0x0000000b00067213 */ /* 0x000fc80000000000 */
[----:B------:R-:W1:Y:S08]  /*06f0*/  I2F.RP R0, R6 ;  /* 0x0000000600007306 */ /* 0x000e700000209400 */
[----:B-1----:R-:W1:Y:S02]  /*0700*/  MUFU.RCP R0, R0 ;  /* 0x0000000000007308 */ /* 0x002e640000001000 */
[----:B-1----:R-:W-:Y:S01]  /*0710*/  VIADD R3, R0, 0xffffffe ;  /* 0x0ffffffe00037836 */ /* 0x002fe20000000000 */
[----:B------:R-:W-:-:S05]  /*0720*/  IABS R0, R51 ;  /* 0x0000003300007213 */ /* 0x000fca0000000000 */
[----:B------:R-:W1:Y:S02]  /*0730*/  F2I.FTZ.U32.TRUNC.NTZ R3, R3 ;  /* 0x0000000300037305 */ /* 0x000e64000021f000 */
[----:B-1----:R-:W-:-:S05]  /*0740*/  IADD3 R7, RZ, -R3, RZ ;  /* 0x80000003ff077210 */ /* 0x002fca0007ffe0ff */
[----:B------:R-:W-:Y:S01]  /*0750*/  IMAD R5, R7, R6, RZ ;  /* 0x0000000607057224 */ /* 0x000fe200078e02ff */
[----:B------:R-:W-:-:S03]  /*0760*/  IABS R7, R11 ;  /* 0x0000000b00077213 */ /* 0x000fc60000000000 */
[----:B------:R-:W-:Y:S02]  /*0770*/  IMAD.HI.U32 R2, R3, R5, R2 ;  /* 0x0000000503027227 */ /* 0x000fe400078e0002 */
[----:B------:R-:W1:Y:S02]  /*0780*/  I2F.RP R5, R0 ;  /* 0x0000000000057306 */ /* 0x000e640000209400 */
[----:B------:R-:W-:Y:S02]  /*0790*/  IMAD.MOV.U32 R3, RZ, RZ, R4 ;  /* 0x000000ffff037224 */ /* 0x000fe400078e0004 */
[----:B------:R-:W-:Y:S02]  /*07a0*/  IMAD.MOV R4, RZ, RZ, -R7 ;  /* 0x000000ffff047224 */ /* 0x000fe400078e0a07 */
[----:B------:R-:W-:-:S04]  /*07b0*/  IMAD.HI.U32 R2, R2, R3, RZ ;  /* 0x0000000302027227 */ /* 0x000fc800078e00ff */
[----:B------:R-:W-:Y:S02]  /*07c0*/  IMAD R3, R2, R4, R3 ;  /* 0x0000000402037224 */ /* 0x000fe400078e0203 */
[----:B------:R-:W2:Y:S03]  /*07d0*/  I2F.RP R4, R8 ;  /* 0x0000000800047306 */ /* 0x000ea60000209400 */
[----:B------:R-:W-:-:S05]  /*07e0*/  ISETP.GT.U32.AND P1, PT, R6, R3, PT ;  /* 0x000000030600720c */ /* 0x000fca0003f24070 */
[----:B-1----:R-:W1:Y:S08]  /*07f0*/  MUFU.RCP R5, R5 ;  /* 0x0000000500057308 */ /* 0x002e700000001000 */
[----:B--2---:R-:W2:Y:S01]  /*0800*/  MUFU.RCP R4, R4 ;  /* 0x0000000400047308 */ /* 0x004ea20000001000 */
[----:B------:R-:W-:Y:S01]  /*0810*/  @!P1 IADD3 R3, R3, -R6, RZ ;  /* 0x8000000603039210 */ /* 0x000fe20007ffe0ff */
[----:B------:R-:W-:Y:S01]  /*0820*/  @!P1 VIADD R2, R2, 0x1 ;  /* 0x0000000102029836 */ /* 0x000fe20000000000 */
[----:B------:R-:W-:-:S02]  /*0830*/  ISETP.NE.AND P1, PT, R11, RZ, PT ;  /* 0x000000ff0b00720c */ /* 0x000fc40003f25270 */
[----:B------:R-:W-:Y:S02]  /*0840*/  ISETP.GE.U32.AND P0, PT, R3, R6, PT ;  /* 0x000000060300720c */ /* 0x000fe40003f06070 */
[----:B------:R-:W-:Y:S01]  /*0850*/  LOP3.LUT R3, R12, R11, RZ, 0x3c, !PT ;  /* 0x0000000b0c037212 */ /* 0x000fe200078e3cff */
[----:B-1----:R-:W-:-:S03]  /*0860*/  VIADD R6, R5, 0xffffffe ;  /* 0x0ffffffe05067836 */ /* 0x002fc60000000000 */
[----:B------:R-:W-:Y:S02]  /*0870*/  ISETP.GE.AND P2, PT, R3, RZ, PT ;  /* 0x000000ff0300720c */ /* 0x000fe40003f46270 */
[----:B------:R-:W1:Y:S01]  /*0880*/  F2I.FTZ.U32.TRUNC.NTZ R3, R6 ;  /* 0x0000000600037305 */ /* 0x000e62000021f000 */
[----:B--2---:R-:W-:-:S04]  /*0890*/  IADD3 R5, R4, 0xffffffe, RZ ;  /* 0x0ffffffe04057810 */ /* 0x004fc80007ffe0ff */
[----:B------:R-:W-:-:S03]  /*08a0*/  @P0 VIADD R2, R2, 0x1 ;  /* 0x0000000102020836 */ /* 0x000fc60000000000 */
[----:B------:R-:W2:Y:S03]  /*08b0*/  F2I.FTZ.U32.TRUNC.NTZ R5, R5 ;  /* 0x0000000500057305 */ /* 0x000ea6000021f000 */
[----:B------:R-:W-:Y:S01]  /*08c0*/  @!P2 IMAD.MOV R2, RZ, RZ, -R2 ;  /* 0x000000ffff02a224 */ /* 0x000fe200078e0a02 */
[----:B------:R-:W-:Y:S01]  /*08d0*/  @!P1 LOP3.LUT R2, RZ, R11, RZ, 0x33, !PT ;  /* 0x0000000bff029212 */ /* 0x000fe200078e33ff */
[----:B-1----:R-:W-:-:S04]  /*08e0*/  IMAD.MOV R9, RZ, RZ, -R3 ;  /* 0x000000ffff097224 */ /* 0x002fc800078e0a03 */
[----:B------:R-:W-:Y:S02]  /*08f0*/  IMAD.SHL.U32 R7, R2, 0x80, RZ ;  /* 0x0000008002077824 */ /* 0x000fe400078e00ff */
[----:B------:R-:W-:Y:S02]  /*0900*/  IMAD.MOV R4, RZ, RZ, -R2 ;  /* 0x000000ffff047224 */ /* 0x000fe400078e0a02 */
[----:B------:R-:W-:Y:S01]  /*0910*/  IMAD R9, R9, R0, RZ ;  /* 0x0000000009097224 */ /* 0x000fe200078e02ff */
[C---:B------:R-:W-:Y:S01]  /*0920*/  IADD3 R14, R7.reuse, 0x7f, RZ ;  /* 0x0000007f070e7810 */ /* 0x040fe20007ffe0ff */
[----:B------:R-:W-:Y:S01]  /*0930*/  IMAD.MOV.U32 R2, RZ, RZ, RZ ;  /* 0x000000ffff027224 */ /* 0x000fe200078e00ff */
[----:B------:R-:W-:Y:S01]  /*0940*/  IADD3 R16, R7, 0x3, RZ ;  /* 0x0000000307107810 */ /* 0x000fe20007ffe0ff */
[----:B--2---:R-:W-:Y:S01]  /*0950*/  IMAD.MOV R6, RZ, RZ, -R5 ;  /* 0x000000ffff067224 */ /* 0x004fe200078e0a05 */
[----:B------:R-:W-:Y:S01]  /*0960*/  IABS R13, R14 ;  /* 0x0000000e000d7213 */ /* 0x000fe20000000000 */
[----:B------:R-:W-:Y:S01]  /*0970*/  IMAD.HI.U32 R2, R3, R9, R2 ;  /* 0x0000000903027227 */ /* 0x000fe200078e0002 */
[----:B------:R-:W-:-:S02]  /*0980*/  ISETP.GE.AND P1, PT, R14, RZ, PT ;  /* 0x000000ff0e00720c */ /* 0x000fc40003f26270 */
[----:B------:R-:W-:Y:S01]  /*0990*/  MOV R9, R6 ;  /* 0x0000000600097202 */ /* 0x000fe20000000f00 */
[----:B------:R-:W-:Y:S01]  /*09a0*/  IMAD R3, R11, R4, R12 ;  /* 0x000000040b037224 */ /* 0x000fe200078e020c */
[----:B------:R-:W-:Y:S01]  /*09b0*/  IABS R17, R16 ;  /* 0x0000001000117213 */ /* 0x000fe20000000000 */
[----:B------:R-:W-:Y:S01]  /*09c0*/  IMAD.HI.U32 R6, R2, R13, RZ ;  /* 0x0000000d02067227 */ /* 0x000fe200078e00ff */
[C---:B------:R-:W-:Y:S02]  /*09d0*/  IADD3 R23, R7.reuse, 0xe, RZ ;  /* 0x0000000e07177810 */ /* 0x040fe40007ffe0ff */
[----:B------:R-:W-:Y:S01]  /*09e0*/  IADD3 R24, R7, 0x72, RZ ;  /* 0x0000007207187810 */ /* 0x000fe20007ffe0ff */
[----:B------:R-:W-:Y:S01]  /*09f0*/  IMAD.IADD R3, R10, 0x1, R3 ;  /* 0x000000010a037824 */ /* 0x000fe200078e0203 */
[----:B------:R-:W-:Y:S01]  /*0a00*/  IABS R19, R23 ;  /* 0x0000001700137213 */ /* 0x000fe20000000000 */
[----:B------:R-:W-:Y:S01]  /*0a10*/  IMAD R9, R9, R8, RZ ;  /* 0x0000000809097224 */ /* 0x000fe200078e02ff */
[----:B------:R-:W-:Y:S01]  /*0a20*/  IADD3 R35, R7, 0x77, RZ ;  /* 0x0000007707237810 */ /* 0x000fe20007ffe0ff */
[----:B------:R-:W-:Y:S01]  /*0a30*/  IMAD.MOV.U32 R4, RZ, RZ, RZ ;  /* 0x000000ffff047224 */ /* 0x000fe200078e00ff */
[----:B------:R-:W-:Y:S01]  /*0a40*/  LEA R11, R3, R55, 0x8 ;  /* 0x00000037030b7211 */ /* 0x000fe200078e40ff */
[C---:B------:R-:W-:Y:S01]  /*0a50*/  VIADD R10, R7.reuse, 0x1 ;  /* 0x00000001070a7836 */ /* 0x040fe20000000000 */
[----:B------:R-:W-:Y:S01]  /*0a60*/  IADD3 R45, R7, 0x7c, RZ ;  /* 0x0000007c072d7810 */ /* 0x000fe20007ffe0ff */
[----:B------:R-:W-:Y:S01]  /*0a70*/  IMAD.MOV R6, RZ, RZ, -R6 ;  /* 0x000000ffff067224 */ /* 0x000fe200078e0a06 */
[----:B------:R-:W-:Y:S01]  /*0a80*/  IABS R237, R11 ;  /* 0x0000000b00ed7213 */ /* 0x000fe20000000000 */
[----:B------:R-:W-:Y:S01]  /*0a90*/  IMAD.HI.U32 R4, R5, R9, R4 ;  /* 0x0000000905047227 */ /* 0x000fe200078e0004 */
[----:B------:R-:W-:-:S02]  /*0aa0*/  IABS R9, R10 ;  /* 0x0000000a00097213 */ /* 0x000fc40000000000 */
[----:B------:R-:W-:Y:S01]  /*0ab0*/  ISETP.GE.AND P5, PT, R10, RZ, PT ;  /* 0x000000ff0a00720c */ /* 0x000fe20003fa6270 */
[----:B------:R-:W-:Y:S01]  /*0ac0*/  IMAD R14, R0, R6, R13 ;  /* 0x00000006000e7224 */ /* 0x000fe200078e020d */
[C---:B------:R-:W-:Y:S01]  /*0ad0*/  IADD3 R10, R7.reuse, 0x5, RZ ;  /* 0x00000005070a7810 */ /* 0x040fe20007ffe0ff */
[----:B------:R-:W-:Y:S02]  /*0ae0*/  VIADD R6, R7, 0x2 ;  /* 0x0000000207067836 */ /* 0x000fe40000000000 */
[----:B------:R-:W-:Y:S01]  /*0af0*/  IMAD.HI.U32 R5, R2, R9, RZ ;  /* 0x0000000902057227 */ /* 0x000fe200078e00ff */
[----:B------:R-:W-:Y:S02]  /*0b00*/  ISETP.GT.U32.AND P0, PT, R0, R14, PT ;  /* 0x0000000e0000720c */ /* 0x000fe40003f04070 */
[----:B------:R-:W-:Y:S01]  /*0b10*/  IABS R15, R6 ;  /* 0x00000006000f7213 */ /* 0x000fe20000000000 */
[----:B------:R-:W-:-:S04]  /*0b20*/  IMAD.HI.U32 R3, R4, R237, RZ ;  /* 0x000000ed04037227 */ /* 0x000fc800078e00ff */
[----:B------:R-:W-:Y:S02]  /*0b30*/  IMAD.MOV R22, RZ, RZ, -R5 ;  /* 0x000000ffff167224 */ /* 0x000fe400078e0a05 */
[----:B------:R-:W-:Y:S02]  /*0b40*/  IMAD.MOV R5, RZ, RZ, -R3 ;  /* 0x000000ffff057224 */ /* 0x000fe400078e0a03 */
[----:B------:R-:W-:-:S04]  /*0b50*/  IMAD.HI.U32 R3, R2, R15, RZ ;  /* 0x0000000f02037227 */ /* 0x000fc800078e00ff */
[----:B------:R-:W-:Y:S01]  /*0b60*/  IMAD R237, R8, R5, R237 ;  /* 0x0000000508ed7224 */ /* 0x000fe200078e02ed */
[----:B------:R-:W-:Y:S01]  /*0b70*/  IADD3 R20, -R3, RZ, RZ ;  /* 0x000000ff03147210 */ /* 0x000fe20007ffe1ff */
[----:B------:R-:W-:Y:S02]  /*0b80*/  @!P0 IMAD.IADD R14, R14, 0x1, -R0 ;  /* 0x000000010e0e8824 */ /* 0x000fe400078e0a00 */
[----:B------:R-:W-:Y:S01]  /*0b90*/  IMAD R22, R0, R22, R9 ;  /* 0x0000001600167224 */ /* 0x000fe200078e0209 */
[----:B------:R-:W-:Y:S01]  /*0ba0*/  ISETP.GT.U32.AND P3, PT, R8, R237, PT ;  /* 0x000000ed0800720c */ /* 0x000fe20003f64070 */
[C---:B------:R-:W-:Y:S01]  /*0bb0*/  IMAD R20, R0.reuse, R20, R15 ;  /* 0x0000001400147224 */ /* 0x040fe200078e020f */
[C---:B------:R-:W-:Y:S01]  /*0bc0*/  ISETP.GT.U32.AND P6, PT, R0.reuse, R14, PT ;  /* 0x0000000e0000720c */ /* 0x040fe20003fc4070 */
[----:B------:R-:W-:Y:S01]  /*0bd0*/  VIADD R15, R7, 0x4 ;  /* 0x00000004070f7836 */ /* 0x000fe20000000000 */
[----:B------:R-:W-:Y:S01]  /*0be0*/  ISETP.GT.U32.AND P0, PT, R0, R22, PT ;  /* 0x000000160000720c */ /* 0x000fe20003f04070 */
[----:B------:R-:W-:Y:S01]  /*0bf0*/  IMAD.HI.U32 R3, R2, R17, RZ ;  /* 0x0000001102037227 */ /* 0x000fe200078e00ff */
[----:B------:R-:W-:-:S02]  /*0c00*/  ISETP.GT.U32.AND P2, PT, R0, R20, PT ;  /* 0x000000140000720c */ /* 0x000fc40003f44070 */
[----:B------:R-:W-:Y:S01]  /*0c10*/  IABS R5, R15 ;  /* 0x0000000f00057213 */ /* 0x000fe20000000000 */
[----:B------:R-:W-:Y:S01]  /*0c20*/  IMAD.MOV R3, RZ, RZ, -R3 ;  /* 0x000000ffff037224 */ /* 0x000fe200078e0a03 */
[----:B------:R-:W-:Y:S01]  /*0c30*/  IABS R9, R10 ;  /* 0x0000000a00097213 */ /* 0x000fe20000000000 */
[----:B------:R-:W-:Y:S02]  /*0c40*/  VIADD R12, R11, 0x80 ;  /* 0x000000800b0c7836 */ /* 0x000fe40000000000 */
[----:B------:R-:W-:Y:S02]  /*0c50*/  @!P3 IMAD.IADD R237, R237, 0x1, -R8 ;  /* 0x00000001ededb824 */ /* 0x000fe400078e0a08 */
[--C-:B------:R-:W-:Y:S01]  /*0c60*/  @!P6 IMAD.IADD R14, R14, 0x1, -R0.reuse ;  /* 0x000000010e0ee824 */ /* 0x100fe200078e0a00 */
[----:B------:R-:W-:Y:S01]  /*0c70*/  IABS R13, R12 ;  /* 0x0000000c000d7213 */ /* 0x000fe20000000000 */
[----:B------:R-:W-:Y:S01]  /*0c80*/  IMAD R18, R0, R3, R17 ;  /* 0x0000000300127224 */ /* 0x000fe200078e0211 */
[----:B------:R-:W-:Y:S01]  /*0c90*/  ISETP.GT.U32.AND P6, PT, R8, R237, PT ;  /* 0x000000ed0800720c */ /* 0x000fe20003fc4070 */
[----:B------:R-:W-:Y:S01]  /*0ca0*/  @!P2 IMAD.IADD R20, R20, 0x1, -R0 ;  /* 0x000000011414a824 */ /* 0x000fe200078e0a00 */
[----:B------:R-:W-:Y:S01]  /*0cb0*/  @!P0 IADD3 R22, R22, -R0, RZ ;  /* 0x8000000016168210 */ /* 0x000fe20007ffe0ff */
[----:B------:R-:W-:Y:S01]  /*0cc0*/  IMAD.HI.U32 R3, R2, R5, RZ ;  /* 0x0000000502037227 */ /* 0x000fe200078e00ff */
[----:B------:R-:W-:-:S02]  /*0cd0*/  ISETP.GT.U32.AND P3, PT, R0, R18, PT ;  /* 0x000000120000720c */ /* 0x000fc40003f64070 */
[C---:B------:R-:W-:Y:S01]  /*0ce0*/  ISETP.GT.U32.AND P2, PT, R0.reuse, R20, PT ;  /* 0x000000140000720c */ /* 0x040fe20003f44070 */
[----:B------:R-:W-:Y:S01]  /*0cf0*/  IMAD.MOV R3, RZ, RZ, -R3 ;  /* 0x000000ffff037224 */ /* 0x000fe200078e0a03 */
[----:B------:R-:W-:Y:S01]  /*0d00*/  ISETP.GT.U32.AND P0, PT, R0, R22, PT ;  /* 0x000000160000720c */ /* 0x000fe20003f04070 */
[----:B------:R-:W-:-:S04]  /*0d10*/  IMAD.HI.U32 R4, R4, R13, RZ ;  /* 0x0000000d04047227 */ /* 0x000fc800078e00ff */
[----:B------:R-:W-:Y:S01]  /*0d20*/  @!P6 IMAD.IADD R237, R237, 0x1, -R8 ;  /* 0x00000001edede824 */ /* 0x000fe200078e0a08 */
[----:B------:R-:W-:Y:S01]  /*0d30*/  ISETP.GE.AND P6, PT, R16, RZ, PT ;  /* 0x000000ff1000720c */ /* 0x000fe20003fc6270 */
[----:B------:R-:W-:Y:S02]  /*0d40*/  IMAD R16, R0, R3, R5 ;  /* 0x0000000300107224 */ /* 0x000fe400078e0205 */
[----:B------:R-:W-:Y:S01]  /*0d50*/  IMAD.MOV R4, RZ, RZ, -R4 ;  /* 0x000000ffff047224 */ /* 0x000fe200078e0a04 */
[----:B------:R-:W-:Y:S01]  /*0d60*/  @!P3 IADD3 R18, R18, -R0, RZ ;  /* 0x800000001212b210 */ /* 0x000fe20007ffe0ff */
[----:B------:R-:W-:Y:S01]  /*0d70*/  @!P2 IMAD.IADD R20, R20, 0x1, -R0 ;  /* 0x000000011414a824 */ /* 0x000fe200078e0a00 */
[----:B------:R-:W-:Y:S01]  /*0d80*/  ISETP.GT.U32.AND P2, PT, R0, R16, PT ;  /* 0x000000100000720c */ /* 0x000fe20003f44070 */
[----:B------:R-:W-:Y:S01]  /*0d90*/  IMAD R13, R8, R4, R13 ;  /* 0x00000004080d7224 */ /* 0x000fe200078e020d */
[----:B------:R-:W-:Y:S01]  /*0da0*/  ISETP.GT.U32.AND P3, PT, R0, R18, PT ;  /* 0x000000120000720c */ /* 0x000fe20003f64070 */
[----:B------:R-:W-:-:S03]  /*0db0*/  IMAD.HI.U32 R4, R2, R9, RZ ;  /* 0x0000000902047227 */ /* 0x000fc600078e00ff */
[----:B------:R-:W-:Y:S01]  /*0dc0*/  ISETP.GT.U32.AND P4, PT, R8, R13, PT ;  /* 0x0000000d0800720c */ /* 0x000fe20003f84070 */
[C---:B------:R-:W-:Y:S02]  /*0dd0*/  VIADD R3, R7.reuse, 0x6 ;  /* 0x0000000607037836 */ /* 0x040fe40000000000 */
[----:B------:R-:W-:Y:S01]  /*0de0*/  @!P1 IMAD.MOV R14, RZ, RZ, -R14 ;  /* 0x000000ffff0e9224 */ /* 0x000fe200078e0a0e */
[----:B------:R-:W-:Y:S01]  /*0df0*/  ISETP.GE.AND P1, PT, R6, RZ, PT ;  /* 0x000000ff0600720c */ /* 0x000fe20003f26270 */
[----:B------:R-:W-:Y:S01]  /*0e00*/  IMAD.MOV R4, RZ, RZ, -R4 ;  /* 0x000000ffff047224 */ /* 0x000fe200078e0a04 */
[----:B------:R-:W-:Y:S01]  /*0e10*/  IABS R5, R3 ;  /* 0x0000000300057213 */ /* 0x000fe20000000000 */
[----:B------:R-:W-:Y:S01]  /*0e20*/  @!P0 IMAD.IADD R22, R22, 0x1, -R0 ;  /* 0x0000000116168824 */ /* 0x000fe200078e0a00 */
[----:B------:R-:W-:Y:S01]  /*0e30*/  @!P2 IADD3 R16, R16, -R0, RZ ;  /* 0x800000001010a210 */ /* 0x000fe20007ffe0ff */
[----:B------:R-:W-:Y:S01]  /*0e40*/  IMAD R66, R0, R4, R9 ;  /* 0x0000000400427224 */ /* 0x000fe200078e0209 */
[----:B------:R-:W-:Y:S01]  /*0e50*/  ISETP.GE.AND P0, PT, R10, RZ, PT ;  /* 0x000000ff0a00720c */ /* 0x000fe20003f06270 */
[----:B------:R-:W-:Y:S01]  /*0e60*/  VIADD R4, R7, 0x7 ;  /* 0x0000000707047836 */ /* 0x000fe20000000000 */
[----:B------:R-:W-:Y:S01]  /*0e70*/  @!P5 IADD3 R22, -R22, RZ, RZ ;  /* 0x000000ff1616d210 */ /* 0x000fe20007ffe1ff */
[----:B------:R-:W-:Y:S01]  /*0e80*/  @!P4 IMAD.IADD R13, R13, 0x1, -R8 ;  /* 0x000000010d0dc824 */ /* 0x000fe200078e0a08 */
[----:B------:R-:W-:Y:S01]  /*0e90*/  ISETP.GE.AND P5, PT, R3, RZ, PT ;  /* 0x000000ff0300720c */ /* 0x000fe20003fa6270 */
[----:B------:R-:W-:Y:S01]  /*0ea0*/  IMAD.HI.U32 R3, R2, R5, RZ ;  /* 0x0000000502037227 */ /* 0x000fe200078e00ff */
[----:B------:R-:W-:-:S02]  /*0eb0*/  ISETP.GT.U32.AND P2, PT, R0, R16, PT ;  /* 0x000000100000720c */ /* 0x000fc40003f44070 */
[----:B------:R-:W-:Y:S01]  /*0ec0*/  IABS R9, R4 ;  /* 0x0000000400097213 */ /* 0x000fe20000000000 */
[----:B------:R-:W-:Y:S01]  /*0ed0*/  IMAD.MOV R3, RZ, RZ, -R3 ;  /* 0x000000ffff037224 */ /* 0x000fe200078e0a03 */
[----:B------:R-:W-:Y:S01]  /*0ee0*/  ISETP.GT.U32.AND P4, PT, R8, R13, PT ;  /* 0x0000000d0800720c */ /* 0x000fe20003f84070 */
[----:B------:R-:W-:Y:S01]  /*0ef0*/  @!P1 IMAD.MOV R20, RZ, RZ, -R20 ;  /* 0x000000ffff149224 */ /* 0x000fe200078e0a14 */
[----:B------:R-:W-:Y:S01]  /*0f00*/  ISETP.GE.AND P1, PT, R4, RZ, PT ;  /* 0x000000ff0400720c */ /* 0x000fe20003f26270 */
[----:B------:R-:W-:-:S04]  /*0f10*/  IMAD.HI.U32 R4, R2, R9, RZ ;  /* 0x0000000902047227 */ /* 0x000fc800078e00ff */
[----:B------:R-:W-:Y:S02]  /*0f20*/  IMAD R68, R0, R3, R5 ;  /* 0x0000000300447224 */ /* 0x000fe400078e0205 */
[----:B------:R-:W-:Y:S01]  /*0f30*/  @!P3 IMAD.IADD R18, R18, 0x1, -R0 ;  /* 0x000000011212b824 */ /* 0x000fe200078e0a00 */
[----:B------:R-:W-:Y:S01]  /*0f40*/  ISETP.GT.U32.AND P3, PT, R0, R66, PT ;  /* 0x000000420000720c */ /* 0x000fe20003f64070 */
[----:B------:R-:W-:Y:S02]  /*0f50*/  IMAD.MOV R4, RZ, RZ, -R4 ;  /* 0x000000ffff047224 */ /* 0x000fe400078e0a04 */
[----:B------:R-:W-:Y:S01]  /*0f60*/  @!P2 IMAD.IADD R16, R16, 0x1, -R0 ;  /* 0x000000011010a824 */ /* 0x000fe200078e0a00 */
[C---:B------:R-:W-:Y:S01]  /*0f70*/  ISETP.GT.U32.AND P2, PT, R0.reuse, R68, PT ;  /* 0x000000440000720c */ /* 0x040fe20003f44070 */
[----:B------:R-:W-:Y:S01]  /*0f80*/  IMAD R70, R0, R4, R9 ;  /* 0x0000000400467224 */ /* 0x000fe200078e0209 */
[----:B------:R-:W-:Y:S01]  /*0f90*/  @!P4 IADD3 R13, R13, -R8, RZ ;  /* 0x800000080d0dc210 */ /* 0x000fe20007ffe0ff */
[----:B------:R-:W-:Y:S01]  /*0fa0*/  VIADD R6, R7, 0x8 ;  /* 0x0000000807067836 */ /* 0x000fe20000000000 */
[----:B------:R-:W-:Y:S01]  /*0fb0*/  ISETP.GE.AND P4, PT, R15, RZ, PT ;  /* 0x000000ff0f00720c */ /* 0x000fe20003f86270 */
[C---:B------:R-:W-:Y:S01]  /*0fc0*/  VIADD R8, R7.reuse, 0x9 ;  /* 0x0000000907087836 */ /* 0x040fe20000000000 */
[----:B------:R-:W-:Y:S01]  /*0fd0*/  @!P6 IADD3 R18, -R18, RZ, RZ ;  /* 0x000000ff1212e210 */ /* 0x000fe20007ffe1ff */
[C---:B------:R-:W-:Y:S01]  /*0fe0*/  VIADD R10, R7.reuse, 0xc ;  /* 0x0000000c070a7836 */ /* 0x040fe20000000000 */
[----:B------:R-:W-:Y:S01]  /*0ff0*/  ISETP.GT.U32.AND P6, PT, R0, R70, PT ;  /* 0x000000460000720c */ /* 0x000fe20003fc4070 */
[C---:B------:R-:W-:Y:S01]  /*1000*/  VIADD R21, R7.reuse, 0xd ;  /* 0x0000000d07157836 */ /* 0x040fe20000000000 */
[----:B------:R-:W-:Y:S01]  /*1010*/  @!P3 IADD3 R66, R66, -R0, RZ ;  /* 0x800000004242b210 */ /* 0x000fe20007ffe0ff */
[C---:B------:R-:W-:Y:S01]  /*1020*/  VIADD R29, R7.reuse, 0x74 ;  /* 0x00000074071d7836 */ /* 0x040fe20000000000 */
[----:B------:R-:W-:Y:S01]  /*1030*/  IABS R15, R6 ;  /* 0x00000006000f7213 */ /* 0x000fe20000000000 */
[C---:B------:R-:W-:Y:S01]  /*1040*/  VIADD R31, R7.reuse, 0x75 ;  /* 0x00000075071f7836 */ /* 0x040fe20000000000 */
[----:B------:R-:W-:Y:S01]  /*1050*/  @!P2 IADD3 R68, R68, -R0, RZ ;  /* 0x800000004444a210 */ /* 0x000fe20007ffe0ff */
[----:B------:R-:W-:Y:S01]  /*1060*/  VIADD R27, R7, 0x73 ;  /* 0x00000073071b7836 */ /* 0x000fe20000000000 */
[----:B------:R-:W-:Y:S01]  /*1070*/  ISETP.GT.U32.AND P3, PT, R0, R66, PT ;  /* 0x000000420000720c */ /* 0x000fe20003f64070 */
[----:B------:R-:W-:Y:S01]  /*1080*/  IMAD.HI.U32 R3, R2, R15, RZ ;  /* 0x0000000f02037227 */ /* 0x000fe200078e00ff */
[----:B------:R-:W-:-:S02]  /*1090*/  ISETP.GT.U32.AND P2, PT, R0, R68, PT ;  /* 0x000000440000720c */ /* 0x000fc40003f44070 */
[----:B------:R-:W-:Y:S01]  /*10a0*/  IABS R17, R8 ;  /* 0x0000000800117213 */ /* 0x000fe20000000000 */
[----:B------:R-:W-:Y:S01]  /*10b0*/  @!P4 IMAD.MOV R16, RZ, RZ, -R16 ;  /* 0x000000ffff10c224 */ /* 0x000fe200078e0a10 */
[----:B------:R-:W-:Y:S01]  /*10c0*/  ISETP.GE.AND P4, PT, R6, RZ, PT ;  /* 0x000000ff0600720c */ /* 0x000fe20003f86270 */
[----:B------:R-:W-:Y:S01]  /*10d0*/  @!P6 IMAD.IADD R70, R70, 0x1, -R0 ;  /* 0x000000014646e824 */ /* 0x000fe200078e0a00 */
[----:B------:R-:W-:Y:S01]  /*10e0*/  MOV R243, R13 ;  /* 0x0000000d00f37202 */ /* 0x000fe20000000f00 */
[----:B------:R-:W-:Y:S02]  /*10f0*/  IMAD.MOV R3, RZ, RZ, -R3 ;  /* 0x000000ffff037224 */ /* 0x000fe400078e0a03 */
[----:B------:R-:W-:Y:S01]  /*1100*/  VIADD R6, R7, 0xa ;  /* 0x0000000a07067836 */ /* 0x000fe20000000000 */
[C---:B------:R-:W-:Y:S01]  /*1110*/  ISETP.GT.U32.AND P6, PT, R0.reuse, R70, PT ;  /* 0x000000460000720c */ /* 0x040fe20003fc4070 */
[----:B------:R-:W-:Y:S01]  /*1120*/  IMAD R72, R0, R3, R15 ;  /* 0x0000000300487224 */ /* 0x000fe200078e020f */
[----:B------:R-:W-:Y:S01]  /*1130*/  IABS R15, R10 ;  /* 0x0000000a000f7213 */ /* 0x000fe20000000000 */
[----:B------:R-:W-:Y:S01]  /*1140*/  IMAD.HI.U32 R4, R2, R17, RZ ;  /* 0x0000001102047227 */ /* 0x000fe200078e00ff */
[----:B------:R-:W-:-:S03]  /*1150*/  IABS R5, R6 ;  /* 0x0000000600057213 */ /* 0x000fc60000000000 */
[--C-:B------:R-:W-:Y:S01]  /*1160*/  @!P3 IMAD.IADD R66, R66, 0x1, -R0.reuse ;  /* 0x000000014242b824 */ /* 0x100fe200078e0a00 */
[----:B------:R-:W-:Y:S01]  /*1170*/  ISETP.GE.AND P3, PT, R8, RZ, PT ;  /* 0x000000ff0800720c */ /* 0x000fe20003f66270 */
[----:B------:R-:W-:Y:S01]  /*1180*/  @!P2 IMAD.IADD R68, R68, 0x1, -R0 ;  /* 0x000000014444a824 */ /* 0x000fe200078e0a00 */
[----:B------:R-:W-:Y:S01]  /*1190*/  ISETP.GT.U32.AND P2, PT, R0, R72, PT ;  /* 0x000000480000720c */ /* 0x000fe20003f44070 */
[----:B------:R-:W-:Y:S02]  /*11a0*/  IMAD.MOV R4, RZ, RZ, -R4 ;  /* 0x000000ffff047224 */ /* 0x000fe400078e0a04 */
[----:B------:R-:W-:Y:S01]  /*11b0*/  VIADD R8, R7, 0xb ;  /* 0x0000000b07087836 */ /* 0x000fe20000000000 */
[----:B------:R-:W-:Y:S01]  /*11c0*/  @!P6 IADD3 R70, R70, -R0, RZ ;  /* 0x800000004646e210 */ /* 0x000fe20007ffe0ff */
[----:B------:R-:W-:Y:S01]  /*11d0*/  IMAD.HI.U32 R3, R2, R5, RZ ;  /* 0x0000000502037227 */ /* 0x000fe200078e00ff */
[----:B------:R-:W-:Y:S02]  /*11e0*/  @!P5 IADD3 R68, -R68, RZ, RZ ;  /* 0x000000ff4444d210 */ /* 0x000fe40007ffe1ff */
[----:B------:R-:W-:Y:S01]  /*11f0*/  IABS R9, R8 ;  /* 0x0000000800097213 */ /* 0x000fe20000000000 */
[----:B------:R-:W-:Y:S01]  /*1200*/  IMAD R74, R0, R4, R17 ;  /* 0x00000004004a7224 */ /* 0x000fe200078e0211 */
[----:B------:R-:W-:Y:S01]  /*1210*/  IABS R17, R21 ;  /* 0x0000001500117213 */ /* 0x000fe20000000000 */
[----:B------:R-:W-:-:S02]  /*1220*/  IMAD.MOV R76, RZ, RZ, -R3 ;  /* 0x000000ffff4c7224 */ /* 0x000fc400078e0a03 */
[----:B------:R-:W-:Y:S01]  /*1230*/  IMAD.HI.U32 R3, R2, R9, RZ ;  /* 0x0000000902037227 */ /* 0x000fe200078e00ff */
[----:B------:R-:W-:-:S03]  /*1240*/  ISETP.GT.U32.AND P6, PT, R0, R74, PT ;  /* 0x0000004a0000720c */ /* 0x000fc60003fc4070 */
[----:B------:R-:W-:Y:S02]  /*1250*/  IMAD R76, R0, R76, R5 ;  /* 0x0000004c004c7224 */ /* 0x000fe400078e0205 */
[----:B------:R-:W-:Y:S02]  /*1260*/  @!P2 IMAD.IADD R72, R72, 0x1, -R0 ;  /* 0x000000014848a824 */ /* 0x000fe400078e0a00 */
[----:B------:R-:W-:Y:S01]  /*1270*/  IMAD.MOV R78, RZ, RZ, -R3 ;  /* 0x000000ffff4e7224 */ /* 0x000fe200078e0a03 */
[----:B------:R-:W-:Y:S01]  /*1280*/  ISETP.GT.U32.AND P2, PT, R0, R76, PT ;  /* 0x0000004c0000720c */ /* 0x000fe20003f44070 */
[----:B------:R-:W-:-:S04]  /*1290*/  IMAD.HI.U32 R4, R2, R15, RZ ;  /* 0x0000000f02047227 */ /* 0x000fc800078e00ff */
[----:B------:R-:W-:Y:S02]  /*12a0*/  IMAD R78, R0, R78, R9 ;  /* 0x0000004e004e7224 */ /* 0x000fe400078e0209 */
[----:B------:R-:W-:Y:S02]  /*12b0*/  @!P6 IMAD.IADD R74, R74, 0x1, -R0 ;  /* 0x000000014a4ae824 */ /* 0x000fe400078e0a00 */
[----:B------:R-:W-:Y:S01]  /*12c0*/  IMAD.HI.U32 R5, R2, R17, RZ ;  /* 0x0000001102057227 */ /* 0x000fe200078e00ff */
[----:B------:R-:W-:-:S03]  /*12d0*/  ISETP.GT.U32.AND P6, PT, R0, R78, PT ;  /* 0x0000004e0000720c */ /* 0x000fc60003fc4070 */
[----:B------:R-:W-:Y:S01]  /*12e0*/  @!P2 IMAD.IADD R76, R76, 0x1, -R0 ;  /* 0x000000014c4ca824 */ /* 0x000fe200078e0a00 */
[----:B------:R-:W-:Y:S01]  /*12f0*/  IADD3 R5, -R5, RZ, RZ ;  /* 0x000000ff05057210 */ /* 0x000fe20007ffe1ff */
[----:B------:R-:W-:Y:S01]  /*1300*/  IMAD.MOV R4, RZ, RZ, -R4 ;  /* 0x000000ffff047224 */ /* 0x000fe200078e0a04 */
[----:B------:R-:W-:Y:S01]  /*1310*/  ISETP.GT.U32.AND P2, PT, R0, R74, PT ;  /* 0x0000004a0000720c */ /* 0x000fe20003f44070 */
[----:B------:R-:W-:Y:S01]  /*1320*/  IMAD.HI.U32 R3, R2, R19, RZ ;  /* 0x0000001302037227 */ /* 0x000fe200078e00ff */
[----:B------:R-:W-:-:S03]  /*1330*/  ISETP.GT.U32.AND P5, PT, R0, R76, PT ;  /* 0x0000004c0000720c */ /* 0x000fc60003fa4070 */
[----:B------:R-:W-:Y:S02]  /*1340*/  IMAD R80, R0, R4, R15 ;  /* 0x0000000400507224 */ /* 0x000fe400078e020f */
[----:B------:R-:W-:Y:S02]  /*1350*/  @!P6 IMAD.IADD R78, R78, 0x1, -R0 ;  /* 0x000000014e4ee824 */ /* 0x000fe400078e0a00 */
[----:B------:R-:W-:Y:S02]  /*1360*/  IMAD.MOV R3, RZ, RZ, -R3 ;  /* 0x000000ffff037224 */ /* 0x000fe400078e0a03 */
[----:B------:R-:W-:Y:S01]  /*1370*/  @!P0 IMAD.MOV R66, RZ, RZ, -R66 ;  /* 0x000000ffff428224 */ /* 0x000fe200078e0a42 */
[C---:B------:R-:W-:Y:S01]  /*1380*/  ISETP.GT.U32.AND P0, PT, R0.reuse, R72, PT ;  /* 0x000000480000720c */ /* 0x040fe20003f04070 */
[----:B------:R-:W-:Y:S01]  /*1390*/  @!P1 IMAD.MOV R70, RZ, RZ, -R70 ;  /* 0x000000ffff469224 */ /* 0x000fe200078e0a46 */
[C---:B------:R-:W-:Y:S01]  /*13a0*/  ISETP.GT.U32.AND P6, PT, R0.reuse, R78, PT ;  /* 0x0000004e0000720c */ /* 0x040fe20003fc4070 */
[C---:B------:R-:W-:Y:S01]  /*13b0*/  IMAD R82, R0.reuse, R5, R17 ;  /* 0x0000000500527224 */ /* 0x040fe200078e0211 */
[C---:B------:R-:W-:Y:S01]  /*13c0*/  ISETP.GT.U32.AND P1, PT, R0.reuse, R80, PT ;  /* 0x000000500000720c */ /* 0x040fe20003f24070 */
[----:B------:R-:W-:Y:S01]  /*13d0*/  IMAD R84, R0, R3, R19 ;  /* 0x0000000300547224 */ /* 0x000fe200078e0213 */
[C---:B------:R-:W-:Y:S01]  /*13e0*/  IADD3 R17, R7.reuse, 0x10, RZ ;  /* 0x0000001007117810 */ /* 0x040fe20007ffe0ff */
[C---:B------:R-:W-:Y:S01]  /*13f0*/  VIADD R15, R7.reuse, 0xf ;  /* 0x0000000f070f7836 */ /* 0x040fe20000000000 */
[----:B------:R-:W-:Y:S01]  /*1400*/  @!P5 IADD3 R76, R76, -R0, RZ ;  /* 0x800000004c4cd210 */ /* 0x000fe20007ffe0ff */
[--C-:B------:R-:W-:Y:S01]  /*1410*/  @!P2 IMAD.IADD R74, R74, 0x1, -R0.reuse ;  /* 0x000000014a4aa824 */ /* 0x100fe200078e0a00 */
[----:B------:R-:W-:Y:S01]  /*1420*/  IABS R9, R17 ;  /* 0x0000001100097213 */ /* 0x000fe20000000000 */
[----:B------:R-:W-:Y:S01]  /*1430*/  VIADD R19, R7, 0x37 ;  /* 0x0000003707137836 */ /* 0x000fe20000000000 */
[----:B------:R-:W-:Y:S01]  /*1440*/  ISETP.GT.U32.AND P5, PT, R0, R84, PT ;  /* 0x000000540000720c */ /* 0x000fe20003fa4070 */
[----:B------:R-:W-:Y:S01]  /*1450*/  @!P0 IMAD.IADD R72, R72, 0x1, -R0 ;  /* 0x0000000148488824 */ /* 0x000fe200078e0a00 */
[----:B------:R-:W-:Y:S01]  /*1460*/  IABS R5, R15 ;  /* 0x0000000f00057213 */ /* 0x000fe20000000000 */
[----:B------:R-:W-:Y:S01]  /*1470*/  IMAD.HI.U32 R4, R2, R9, RZ ;  /* 0x0000000902047227 */ /* 0x000fe200078e00ff */
[----:B------:R-:W-:-:S02]  /*1480*/  ISETP.GE.AND P2, PT, R6, RZ, PT ;  /* 0x000000ff0600720c */ /* 0x000fc40003f46270 */
[----:B------:R-:W-:Y:S01]  /*1490*/  @!P1 IADD3 R80, R80, -R0, RZ ;  /* 0x8000000050509210 */ /* 0x000fe20007ffe0ff */
[----:B------:R-:W-:Y:S01]  /*14a0*/  @!P6 IMAD.IADD R78, R78, 0x1, -R0 ;  /* 0x000000014e4ee824 */ /* 0x000fe200078e0a00 */
[----:B------:R-:W-:Y:S01]  /*14b0*/  ISETP.GE.AND P6, PT, R8, RZ, PT ;  /* 0x000000ff0800720c */ /* 0x000fe20003fc6270 */
[----:B------:R-:W-:Y:S01]  /*14c0*/  IMAD.MOV R4, RZ, RZ, -R4 ;  /* 0x000000ffff047224 */ /* 0x000fe200078e0a04 */
[----:B------:R-:W-:Y:S01]  /*14d0*/  @!P4 IADD3 R72, -R72, RZ, RZ ;  /* 0x000000ff4848c210 */ /* 0x000fe20007ffe1ff */
[----:B------:R-:W-:Y:S01]  /*14e0*/  IMAD.HI.U32 R3, R2, R5, RZ ;  /* 0x0000000502037227 */ /* 0x000fe200078e00ff */
[C---:B------:R-:W-:Y:S02]  /*14f0*/  ISETP.GT.U32.AND P4, PT, R0.reuse, R80, PT ;  /* 0x000000500000720c */ /* 0x040fe40003f84070 */
[C---:B------:R-:W-:Y:S01]  /*1500*/  ISETP.GT.U32.AND P0, PT, R0.reuse, R82, PT ;  /* 0x000000520000720c */ /* 0x040fe20003f04070 */
[----:B------:R-:W-:Y:S01]  /*1510*/  IMAD R88, R0, R4, R9 ;  /* 0x0000000400587224 */ /* 0x000fe200078e0209 */
[----:B------:R-:W-:Y:S01]  /*1520*/  ISETP.GE.AND P1, PT, R10, RZ, PT ;  /* 0x000000ff0a00720c */ /* 0x000fe20003f26270 */
[----:B------:R-:W-:Y:S01]  /*1530*/  @!P5 IMAD.IADD R84, R84, 0x1, -R0 ;  /* 0x000000015454d824 */ /* 0x000fe200078e0a00 */
[----:B------:R-:W-:Y:S01]  /*1540*/  IADD3 R10, R7, 0x19, RZ ;  /* 0x00000019070a7810 */ /* 0x000fe20007ffe0ff */
[----:B------:R-:W-:-:S02]  /*1550*/  IMAD.MOV R3, RZ, RZ, -R3 ;  /* 0x000000ffff037224 */ /* 0x000fc400078e0a03 */
[C---:B------:R-:W-:Y:S01]  /*1560*/  VIADD R4, R7.reuse, 0x11 ;  /* 0x0000001107047836 */ /* 0x040fe20000000000 */
[C---:B------:R-:W-:Y:S01]  /*1570*/  ISETP.GT.U32.AND P5, PT, R0.reuse, R84, PT ;  /* 0x000000540000720c */ /* 0x040fe20003fa4070 */
[----:B------:R-:W-:Y:S01]  /*1580*/  IMAD R86, R0, R3, R5 ;  /* 0x0000000300567224 */ /* 0x000fe200078e0205 */
[----:B------:R-:W-:Y:S01]  /*1590*/  @!P6 IADD3 R78, -R78, RZ, RZ ;  /* 0x000000ff4e4ee210 */ /* 0x000fe20007ffe1ff */
[----:B------:R-:W-:Y:S01]  /*15a0*/  @!P2 IMAD.MOV R76, RZ, RZ, -R76 ;  /* 0x000000ffff4ca224 */ /* 0x000fe200078e0a4c */
[----:B------:R-:W-:Y:S01]  /*15b0*/  IABS R5, R4 ;  /* 0x0000000400057213 */ /* 0x000fe20000000000 */
[----:B------:R-:W-:Y:S01]  /*15c0*/  @!P4 IMAD.IADD R80, R80, 0x1, -R0 ;  /* 0x000000015050c824 */ /* 0x000fe200078e0a00 */
[----:B------:R-:W-:Y:S01]  /*15d0*/  ISETP.GT.U32.AND P2, PT, R0, R86, PT ;  /* 0x000000560000720c */ /* 0x000fe20003f44070 */
[----:B------:R-:W-:Y:S01]  /*15e0*/  VIADD R6, R7, 0x12 ;  /* 0x0000001207067836 */ /* 0x000fe20000000000 */
[----:B------:R-:W-:Y:S01]  /*15f0*/  ISETP.GE.AND P6, PT, R23, RZ, PT ;  /* 0x000000ff1700720c */ /* 0x000fe20003fc6270 */
[----:B------:R-:W-:Y:S01]  /*1600*/  IMAD.HI.U32 R3, R2, R5, RZ ;  /* 0x0000000502037227 */ /* 0x000fe200078e00ff */
[----:B------:R-:W-:-:S02]  /*1610*/  ISETP.GT.U32.AND P4, PT, R0, R88, PT ;  /* 0x000000580000720c */ /* 0x000fc40003f84070 */
[----:B------:R-:W-:Y:S01]  /*1620*/  IABS R9, R6 ;  /* 0x0000000600097213 */ /* 0x000fe20000000000 */
[----:B------:R-:W-:Y:S02]  /*1630*/  IMAD.MOV R3, RZ, RZ, -R3 ;  /* 0x000000ffff037224 */ /* 0x000fe400078e0a03 */
[--C-:B------:R-:W-:Y:S01]  /*1640*/  @!P5 IMAD.IADD R84, R84, 0x1, -R0.reuse ;  /* 0x000000015454d824 */ /* 0x100fe200078e0a00 */
[----:B------:R-:W-:Y:S01]  /*1650*/  ISETP.GE.AND P5, PT, R17, RZ, PT ;  /* 0x000000ff1100720c */ /* 0x000fe20003fa6270 */
[----:B------:R-:W-:Y:S02]  /*1660*/  IMAD R90, R0, R3, R5 ;  /* 0x00000003005a7224 */ /* 0x000fe400078e0205 */
[----:B------:R-:W-:Y:S01]  /*1670*/  @!P0 IMAD.IADD R82, R82, 0x1, -R0 ;  /* 0x0000000152528824 */ /* 0x000fe200078e0a00 */
[----:B------:R-:W-:Y:S01]  /*1680*/  @!P2 IADD3 R86, R86, -R0, RZ ;  /* 0x800000005656a210 */ /* 0x000fe20007ffe0ff */
[----:B------:R-:W-:Y:S01]  /*1690*/  @!P3 IMAD.MOV R74, RZ, RZ, -R74 ;  /* 0x000000ffff4ab224 */ /* 0x000fe200078e0a4a */
[----:B------:R-:W-:Y:S01]  /*16a0*/  @!P6 IADD3 R84, -R84, RZ, RZ ;  /* 0x000000ff5454e210 */ /* 0x000fe20007ffe1ff */
[----:B------:R-:W-:Y:S01]  /*16b0*/  @!P4 IMAD.IADD R88, R88, 0x1, -R0 ;  /* 0x000000015858c824 */ /* 0x000fe200078e0a00 */
[----:B------:R-:W-:Y:S01]  /*16c0*/  ISETP.GT.U32.AND P6, PT, R0, R90, PT ;  /* 0x0000005a0000720c */ /* 0x000fe20003fc4070 */
[----:B------:R-:W-:Y:S01]  /*16d0*/  @!P1 IMAD.MOV R80, RZ, RZ, -R80 ;  /* 0x000000ffff509224 */ /* 0x000fe200078e0a50 */
[----:B------:R-:W-:Y:S01]  /*16e0*/  ISETP.GE.AND P2, PT, R4, RZ, PT ;  /* 0x000000ff0400720c */ /* 0x000fe20003f46270 */
[----:B------:R-:W-:Y:S01]  /*16f0*/  IMAD.HI.U32 R4, R2, R9, RZ ;  /* 0x0000000902047227 */ /* 0x000fe200078e00ff */
[----:B------:R-:W-:-:S02]  /*1700*/  ISETP.GT.U32.AND P3, PT, R0, R82, PT ;  /* 0x000000520000720c */ /* 0x000fc40003f64070 */
[----:B------:R-:W-:Y:S01]  /*1710*/  ISETP.GT.U32.AND P1, PT, R0, R86, PT ;  /* 0x000000560000720c */ /* 0x000fe20003f24070 */
[----:B------:R-:W-:Y:S01]  /*1720*/  VIADD R3, R7, 0x13 ;  /* 0x0000001307037836 */ /* 0x000fe20000000000 */
[----:B------:R-:W-:Y:S01]  /*1730*/  ISETP.GE.AND P0, PT, R21, RZ, PT ;  /* 0x000000ff1500720c */ /* 0x000fe20003f06270 */
[C---:B------:R-:W-:Y:S01]  /*1740*/  VIADD R8, R7.reuse, 0x18 ;  /* 0x0000001807087836 */ /* 0x040fe20000000000 */
[----:B------:R-:W-:Y:S01]  /*1750*/  IADD3 R4, -R4, RZ, RZ ;  /* 0x000000ff04047210 */ /* 0x000fe20007ffe1ff */
[C---:B------:R-:W-:Y:S01]  /*1760*/  VIADD R21, R7.reuse, 0x39 ;  /* 0x0000003907157836 */ /* 0x040fe20000000000 */
[----:B------:R-:W-:Y:S01]  /*1770*/  ISETP.GT.U32.AND P4, PT, R0, R88, PT ;  /* 0x000000580000720c */ /* 0x000fe20003f84070 */
[----:B------:R-:W-:Y:S01]  /*1780*/  VIADD R33, R7, 0x76 ;  /* 0x0000007607217836 */ /* 0x000fe20000000000 */
[----:B------:R-:W-:Y:S01]  /*1790*/  @!P6 IADD3 R90, R90, -R0, RZ ;  /* 0x800000005a5ae210 */ /* 0x000fe20007ffe0ff */
[----:B------:R-:W-:Y:S01]  /*17a0*/  IMAD R92, R0, R4, R9 ;  /* 0x00000004005c7224 */ /* 0x000fe200078e0209 */
[----:B------:R-:W-:Y:S01]  /*17b0*/  IABS R9, R3 ;  /* 0x0000000300097213 */ /* 0x000fe20000000000 */
[--C-:B------:R-:W-:Y:S01]  /*17c0*/  @!P3 IMAD.IADD R82, R82, 0x1, -R0.reuse ;  /* 0x000000015252b824 */ /* 0x100fe200078e0a00 */
[----:B------:R-:W-:Y:S01]  /*17d0*/  ISETP.GT.U32.AND P6, PT, R0, R90, PT ;  /* 0x0000005a0000720c */ /* 0x000fe20003fc4070 */
[----:B------:R-:W-:Y:S01]  /*17e0*/  @!P1 IMAD.IADD R86, R86, 0x1, -R0 ;  /* 0x0000000156569824 */ /* 0x000fe200078e0a00 */
[----:B------:R-:W-:Y:S01]  /*17f0*/  ISETP.GE.AND P1, PT, R3, RZ, PT ;  /* 0x000000ff0300720c */ /* 0x000fe20003f26270 */
[----:B------:R-:W-:Y:S01]  /*1800*/  IMAD.HI.U32 R3, R2, R9, RZ ;  /* 0x0000000902037227 */ /* 0x000fe200078e00ff */
[----:B------:R-:W-:-:S03]  /*1810*/  ISETP.GE.AND P3, PT, R15, RZ, PT ;  /* 0x000000ff0f00720c */ /* 0x000fc60003f66270 */
[----:B------:R-:W-:Y:S01]  /*1820*/  @!P0 IMAD.MOV R82, RZ, RZ, -R82 ;  /* 0x000000ffff528224 */ /* 0x000fe200078e0a52 */
[----:B------:R-:W-:Y:S01]  /*1830*/  ISETP.GE.AND P0, PT, R6, RZ, PT ;  /* 0x000000ff0600720c */ /* 0x000fe20003f06270 */
[----:B------:R-:W-:Y:S01]  /*1840*/  @!P4 IMAD.IADD R88, R88, 0x1, -R0 ;  /* 0x000000015858c824 */ /* 0x000fe200078e0a00 */
[----:B------:R-:W-:Y:S01]  /*1850*/  ISETP.GT.U32.AND P4, PT, R0, R92, PT ;  /* 0x0000005c0000720c */ /* 0x000fe20003f84070 */
[C---:B------:R-:W-:Y:S02]  /*1860*/  VIADD R6, R7.reuse, 0x15 ;  /* 0x0000001507067836 */ /* 0x040fe40000000000 */
[----:B------:R-:W-:Y:S01]  /*1870*/  IMAD.MOV R3, RZ, RZ, -R3 ;  /* 0x000000ffff037224 */ /* 0x000fe200078e0a03 */
[----:B------:R-:W-:Y:S01]  /*1880*/  @!P6 IADD3 R90, R90, -R0, RZ ;  /* 0x800000005a5ae210 */ /* 0x000fe20007ffe0ff */
[----:B------:R-:W-:Y:S01]  /*1890*/  VIADD R4, R7, 0x14 ;  /* 0x0000001407047836 */ /* 0x000fe20000000000 */
[----:B------:R-:W-:Y:S01]  /*18a0*/  IABS R17, R6 ;  /* 0x0000000600117213 */ /* 0x000fe20000000000 */
[----:B------:R-:W-:-:S02]  /*18b0*/  IMAD R94, R0, R3, R9 ;  /* 0x00000003005e7224 */ /* 0x000fc400078e0209 */
[----:B------:R-:W-:Y:S01]  /*18c0*/  @!P3 IMAD.MOV R86, RZ, RZ, -R86 ;  /* 0x000000ffff56b224 */ /* 0x000fe200078e0a56 */
[----:B------:R-:W-:Y:S01]  /*18d0*/  IABS R15, R4 ;  /* 0x00000004000f7213 */ /* 0x000fe20000000000 */
[----:B------:R-:W-:Y:S01]  /*18e0*/  IMAD.HI.U32 R5, R2, R17, RZ ;  /* 0x0000001102057227 */ /* 0x000fe200078e00ff */
[----:B------:R-:W-:Y:S02]  /*18f0*/  ISETP.GT.U32.AND P6, PT, R0, R94, PT ;  /* 0x0000005e0000720c */ /* 0x000fe40003fc4070 */
[----:B------:R-:W-:Y:S01]  /*1900*/  ISETP.GE.AND P3, PT, R4, RZ, PT ;  /* 0x000000ff0400720c */ /* 0x000fe20003f66270 */
[----:B------:R-:W-:-:S04]  /*1910*/  IMAD.HI.U32 R4, R2, R15, RZ ;  /* 0x0000000f02047227 */ /* 0x000fc800078e00ff */
[----:B------:R-:W-:Y:S01]  /*1920*/  @!P4 IMAD.IADD R92, R92, 0x1, -R0 ;  /* 0x000000015c5cc824 */ /* 0x000fe200078e0a00 */
[----:B------:R-:W-:Y:S01]  /*1930*/  IADD3 R4, -R4, RZ, RZ ;  /* 0x000000ff04047210 */ /* 0x000fe20007ffe1ff */
[----:B------:R-:W-:Y:S02]  /*1940*/  IMAD.MOV R5, RZ, RZ, -R5 ;  /* 0x000000ffff057224 */ /* 0x000fe400078e0a05 */
[----:B------:R-:W-:Y:S01]  /*1950*/  @!P5 IMAD.MOV R88, RZ, RZ, -R88 ;  /* 0x000000ffff58d224 */ /* 0x000fe200078e0a58 */
[C---:B------:R-:W-:Y:S01]  /*1960*/  ISETP.GT.U32.AND P4, PT, R0.reuse, R92, PT ;  /* 0x0000005c0000720c */ /* 0x040fe20003f84070 */
[----:B------:R-:W-:Y:S01]  /*1970*/  IMAD R98, R0, R5, R17 ;  /* 0x0000000500627224 */ /* 0x000fe200078e0211 */
[----:B------:R-:W-:Y:S01]  /*1980*/  ISETP.GE.AND P5, PT, R6, RZ, PT ;  /* 0x000000ff0600720c */ /* 0x000fe20003fa6270 */
[----:B------:R-:W-:Y:S01]  /*1990*/  IMAD R96, R0, R4, R15 ;  /* 0x0000000400607224 */ /* 0x000fe200078e020f */
[----:B------:R-:W-:Y:S01]  /*19a0*/  IABS R15, R8 ;  /* 0x00000008000f7213 */ /* 0x000fe20000000000 */
[----:B------:R-:W-:Y:S01]  /*19b0*/  @!P6 IMAD.IADD R94, R94, 0x1, -R0 ;  /* 0x000000015e5ee824 */ /* 0x000fe200078e0a00 */
[----:B------:R-:W-:Y:S01]  /*19c0*/  ISETP.GT.U32.AND P6, PT, R0, R98, PT ;  /* 0x000000620000720c */ /* 0x000fe20003fc4070 */
[C---:B------:R-:W-:Y:S01]  /*19d0*/  VIADD R4, R7.reuse, 0x16 ;  /* 0x0000001607047836 */ /* 0x040fe20000000000 */
[----:B------:R-:W-:Y:S01]  /*19e0*/  IABS R17, R10 ;  /* 0x0000000a00117213 */ /* 0x000fe20000000000 */
[----:B------:R-:W-:-:S02]  /*19f0*/  VIADD R6, R7, 0x17 ;  /* 0x0000001707067836 */ /* 0x000fc40000000000 */
[----:B------:R-:W-:Y:S01]  /*1a00*/  @!P2 IMAD.MOV R90, RZ, RZ, -R90 ;  /* 0x000000ffff5aa224 */ /* 0x000fe200078e0a5a */
[----:B------:R-:W-:Y:S01]  /*1a10*/  IABS R5, R4 ;  /* 0x0000000400057213 */ /* 0x000fe20000000000 */
[----:B------:R-:W-:Y:S01]  /*1a20*/  @!P4 IMAD.IADD R92, R92, 0x1, -R0 ;  /* 0x000000015c5cc824 */ /* 0x000fe200078e0a00 */
[----:B------:R-:W-:Y:S01]  /*1a30*/  ISETP.GT.U32.AND P4, PT, R0, R96, PT ;  /* 0x000000600000720c */ /* 0x000fe20003f84070 */
[----:B------:R-:W-:Y:S01]  /*1a40*/  VIADD R37, R7, 0x78 ;  /* 0x0000007807257836 */ /* 0x000fe20000000000 */
[----:B------:R-:W-:Y:S01]  /*1a50*/  IABS R9, R6 ;  /* 0x0000000600097213 */ /* 0x000fe20000000000 */
[----:B------:R-:W-:Y:S01]  /*1a60*/  IMAD.HI.U32 R3, R2, R5, RZ ;  /* 0x0000000502037227 */ /* 0x000fe200078e00ff */
[----:B------:R-:W-:-:S03]  /*1a70*/  ISETP.GT.U32.AND P2, PT, R0, R94, PT ;  /* 0x0000005e0000720c */ /* 0x000fc60003f44070 */
[----:B------:R-:W-:Y:S01]  /*1a80*/  @!P6 IMAD.IADD R98, R98, 0x1, -R0 ;  /* 0x000000016262e824 */ /* 0x000fe200078e0a00 */
[----:B------:R-:W-:Y:S01]  /*1a90*/  IADD3 R3, -R3, RZ, RZ ;  /* 0x000000ff03037210 */ /* 0x000fe20007ffe1ff */
[----:B------:R-:W-:Y:S01]  /*1aa0*/  @!P0 IMAD.MOV R92, RZ, RZ, -R92 ;  /* 0x000000ffff5c8224 */ /* 0x000fe200078e0a5c */
[----:B------:R-:W-:Y:S01]  /*1ab0*/  ISETP.GE.AND P0, PT, R4, RZ, PT ;  /* 0x000000ff0400720c */ /* 0x000fe20003f06270 */
[----:B------:R-:W-:Y:S01]  /*1ac0*/  IMAD.HI.U32 R4, R2, R15, RZ ;  /* 0x0000000f02047227 */ /* 0x000fe200078e00ff */
[----:B------:R-:W-:-:S03]  /*1ad0*/  ISETP.GT.U32.AND P6, PT, R0, R98, PT ;  /* 0x000000620000720c */ /* 0x000fc60003fc4070 */
[----:B------:R-:W-:Y:S02]  /*1ae0*/  IMAD R100, R0, R3, R5 ;  /* 0x0000000300647224 */ /* 0x000fe400078e0205 */
[----:B------:R-:W-:Y:S02]  /*1af0*/  @!P4 IMAD.IADD R96, R96, 0x1, -R0 ;  /* 0x000000016060c824 */ /* 0x000fe400078e0a00 */
[----:B------:R-:W-:-:S03]  /*1b00*/  IMAD.HI.U32 R3, R2, R9, RZ ;  /* 0x0000000902037227 */ /* 0x000fc600078e00ff */
[----:B------:R-:W-:Y:S01]  /*1b10*/  ISETP.GT.U32.AND P4, PT, R0, R96, PT ;  /* 0x000000600000720c */ /* 0x000fe20003f84070 */
[----:B------:R-:W-:Y:S01]  /*1b20*/  IMAD.HI.U32 R5, R2, R17, RZ ;  /* 0x0000001102057227 */ /* 0x000fe200078e00ff */
[----:B------:R-:W-:-:S03]  /*1b30*/  IADD3 R3, -R3, RZ, RZ ;  /* 0x000000ff03037210 */ /* 0x000fc60007ffe1ff */
[----:B------:R-:W-:Y:S02]  /*1b40*/  IMAD.MOV R4, RZ, RZ, -R4 ;  /* 0x000000ffff047224 */ /* 0x000fe400078e0a04 */
[----:B------:R-:W-:Y:S02]  /*1b50*/  IMAD.MOV R5, RZ, RZ, -R5 ;  /* 0x000000ffff057224 */ /* 0x000fe400078e0a05 */
[----:B------:R-:W-:Y:S01]  /*1b60*/  IMAD R104, R0, R4, R15 ;  /* 0x0000000400687224 */ /* 0x000fe200078e020f */
[C---:B------:R-:W-:Y:S01]  /*1b70*/  IADD3 R4, R7.reuse, 0x1a, RZ ;  /* 0x0000001a07047810 */ /* 0x040fe20007ffe0ff */
[--C-:B------:R-:W-:Y:S01]  /*1b80*/  @!P2 IMAD.IADD R94, R94, 0x1, -R0.reuse ;  /* 0x000000015e5ea824 */ /* 0x100fe200078e0a00 */
[C---:B------:R-:W-:Y:S01]  /*1b90*/  ISETP.GT.U32.AND P2, PT, R0.reuse, R100, PT ;  /* 0x000000640000720c */ /* 0x040fe20003f44070 */
[C---:B------:R-:W-:Y:S02]  /*1ba0*/  IMAD R102, R0.reuse, R3, R9 ;  /* 0x0000000300667224 */ /* 0x040fe400078e0209 */
[----:B------:R-:W-:Y:S01]  /*1bb0*/  IMAD R106, R0, R5, R17 ;  /* 0x00000005006a7224 */ /* 0x000fe200078e0211 */
[----:B------:R-:W-:Y:S01]  /*1bc0*/  IABS R5, R4 ;  /* 0x0000000400057213 */ /* 0x000fe20000000000 */
[----:B------:R-:W-:Y:S01]  /*1bd0*/  @!P6 IMAD.IADD R98, R98, 0x1, -R0 ;  /* 0x000000016262e824 */ /* 0x000fe200078e0a00 */
[C---:B------:R-:W-:Y:S01]  /*1be0*/  ISETP.GT.U32.AND P6, PT, R0.reuse, R104, PT ;  /* 0x000000680000720c */ /* 0x040fe20003fc4070 */
[----:B------:R-:W-:Y:S01]  /*1bf0*/  @!P1 IMAD.MOV R94, RZ, RZ, -R94 ;  /* 0x000000ffff5e9224 */ /* 0x000fe200078e0a5e */
[C---:B------:R-:W-:Y:S01]  /*1c00*/  ISETP.GT.U32.AND P1, PT, R0.reuse, R102, PT ;  /* 0x000000660000720c */ /* 0x040fe20003f24070 */
[----:B------:R-:W-:Y:S01]  /*1c10*/  @!P5 IMAD.MOV R98, RZ, RZ, -R98 ;  /* 0x000000ffff62d224 */ /* 0x000fe200078e0a62 */
[----:B------:R-:W-:Y:S01]  /*1c20*/  ISETP.GT.U32.AND P5, PT, R0, R106, PT ;  /* 0x0000006a0000720c */ /* 0x000fe20003fa4070 */
[----:B------:R-:W-:Y:S01]  /*1c30*/  @!P4 IMAD.IADD R96, R96, 0x1, -R0 ;  /* 0x000000016060c824 */ /* 0x000fe200078e0a00 */
[----:B------:R-:W-:Y:S01]  /*1c40*/  ISETP.GE.AND P4, PT, R6, RZ, PT ;  /* 0x000000ff0600720c */ /* 0x000fe20003f86270 */
[----:B------:R-:W-:-:S02]  /*1c50*/  VIADD R6, R7, 0x1b ;  /* 0x0000001b07067836 */ /* 0x000fc40000000000 */
[----:B------:R-:W-:Y:S01]  /*1c60*/  IMAD.HI.U32 R3, R2, R5, RZ ;  /* 0x0000000502037227 */ /* 0x000fe200078e00ff */
[----:B------:R-:W-:Y:S02]  /*1c70*/  @!P3 IADD3 R96, -R96, RZ, RZ ;  /* 0x000000ff6060b210 */ /* 0x000fe40007ffe1ff */
[----:B------:R-:W-:Y:S01]  /*1c80*/  IABS R9, R6 ;  /* 0x0000000600097213 */ /* 0x000fe20000000000 */
[--C-:B------:R-:W-:Y:S01]  /*1c90*/  @!P6 IMAD.IADD R104, R104, 0x1, -R0.reuse ;  /* 0x000000016868e824 */ /* 0x100fe200078e0a00 */
[----:B------:R-:W-:Y:S01]  /*1ca0*/  ISETP.GE.AND P3, PT, R8, RZ, PT ;  /* 0x000000ff0800720c */ /* 0x000fe20003f66270 */
[----:B------:R-:W-:Y:S01]  /*1cb0*/  IMAD.MOV R3, RZ, RZ, -R3 ;  /* 0x000000ffff037224 */ /* 0x000fe200078e0a03 */
[----:B------:R-:W-:Y:S01]  /*1cc0*/  @!P1 IADD3 R102, R102, -R0, RZ ;  /* 0x8000000066669210 */ /* 0x000fe20007ffe0ff */
[--C-:B------:R-:W-:Y:S01]  /*1cd0*/  @!P2 IMAD.IADD R100, R100, 0x1, -R0.reuse ;  /* 0x000000016464a824 */ /* 0x100fe200078e0a00 */
[----:B------:R-:W-:Y:S01]  /*1ce0*/  ISETP.GE.AND P1, PT, R4, RZ, PT ;  /* 0x000000ff0400720c */ /* 0x000fe20003f26270 */
[----:B------:R-:W-:Y:S01]  /*1cf0*/  @!P5 IMAD.IADD R106, R106, 0x1, -R0 ;  /* 0x000000016a6ad824 */ /* 0x000fe200078e0a00 */
[C---:B------:R-:W-:Y:S01]  /*1d00*/  ISETP.GT.U32.AND P5, PT, R0.reuse, R104, PT ;  /* 0x000000680000720c */ /* 0x040fe20003fa4070 */
[C---:B------:R-:W-:Y:S01]  /*1d10*/  IMAD R108, R0.reuse, R3, R5 ;  /* 0x00000003006c7224 */ /* 0x040fe200078e0205 */
[----:B------:R-:W-:Y:S01]  /*1d20*/  ISETP.GT.U32.AND P2, PT, R0, R100, PT ;  /* 0x000000640000720c */ /* 0x000fe20003f44070 */
[----:B------:R-:W-:Y:S01]  /*1d30*/  IMAD.HI.U32 R3, R2, R9, RZ ;  /* 0x0000000902037227 */ /* 0x000fe200078e00ff */
[----:B------:R-:W-:-:S03]  /*1d40*/  ISETP.GT.U32.AND P6, PT, R0, R102, PT ;  /* 0x000000660000720c */ /* 0x000fc60003fc4070 */
[----:B------:R-:W-:Y:S02]  /*1d50*/  IMAD.MOV R3, RZ, RZ, -R3 ;  /* 0x000000ffff037224 */ /* 0x000fe400078e0a03 */
[C---:B------:R-:W-:Y:S02]  /*1d60*/  VIADD R5, R7.reuse, 0x1c ;  /* 0x0000001c07057836 */ /* 0x040fe40000000000 */
[----:B------:R-:W-:Y:S02]  /*1d70*/  IMAD R110, R0, R3, R9 ;  /* 0x00000003006e7224 */ /* 0x000fe400078e0209 */
[--C-:B------:R-:W-:Y:S01]  /*1d80*/  @!P5 IMAD.IADD R104, R104, 0x1, -R0.reuse ;  /* 0x000000016868d824 */ /* 0x100fe200078e0a00 */
[----:B------:R-:W-:Y:S01]  /*1d90*/  IABS R4, R5 ;  /* 0x0000000500047213 */ /* 0x000fe20000000000 */
[--C-:B------:R-:W-:Y:S01]  /*1da0*/  @!P2 IMAD.IADD R100, R100, 0x1, -R0.reuse ;  /* 0x000000016464a824 */ /* 0x100fe200078e0a00 */
[----:B------:R-:W-:Y:S01]  /*1db0*/  ISETP.GT.U32.AND P5, PT, R0, R110, PT ;  /* 0x0000006e0000720c */ /* 0x000fe20003fa4070 */
[----:B------:R-:W-:Y:S01]  /*1dc0*/  @!P6 IMAD.IADD R102, R102, 0x1, -R0 ;  /* 0x000000016666e824 */ /* 0x000fe200078e0a00 */
[----:B------:R-:W-:Y:S01]  /*1dd0*/  ISETP.GT.U32.AND P6, PT, R0, R108, PT ;  /* 0x0000006c0000720c */ /* 0x000fe20003fc4070 */
[C---:B------:R-:W-:Y:S01]  /*1de0*/  VIADD R8, R7.reuse, 0x1d ;  /* 0x0000001d07087836 */ /* 0x040fe20000000000 */
[----:B------:R-:W-:Y:S01]  /*1df0*/  @!P0 IADD3 R100, -R100, RZ, RZ ;  /* 0x000000ff64648210 */ /* 0x000fe20007ffe1ff */
[----:B------:R-:W-:Y:S01]  /*1e00*/  IMAD.MOV.U32 R9, RZ, RZ, R4 ;  /* 0x000000ffff097224 */ /* 0x000fe200078e0004 */
[----:B------:R-:W-:Y:S01]  /*1e10*/  ISETP.GE.AND P2, PT, R10, RZ, PT ;  /* 0x000000ff0a00720c */ /* 0x000fe20003f46270 */
[----:B------:R-:W-:Y:S01]  /*1e20*/  @!P4 IMAD.MOV R102, RZ, RZ, -R102 ;  /* 0x000000ffff66c224 */ /* 0x000fe200078e0a66 */
[----:B------:R-:W-:Y:S01]  /*1e30*/  ISETP.GT.U32.AND P0, PT, R0, R106, PT ;  /* 0x0000006a0000720c */ /* 0x000fe20003f04070 */
[----:B------:R-:W-:Y:S01]  /*1e40*/  IMAD.HI.U32 R3, R2, R9, RZ ;  /* 0x0000000902037227 */ /* 0x000fe200078e00ff */
[----:B------:R-:W-:-:S02]  /*1e50*/  IADD3 R10, R7, 0x1e, RZ ;  /* 0x0000001e070a7810 */ /* 0x000fc40007ffe0ff */
[----:B------:R-:W-:Y:S01]  /*1e60*/  IABS R15, R8 ;  /* 0x00000008000f7213 */ /* 0x000fe20000000000 */
[----:B------:R-:W-:Y:S01]  /*1e70*/  IMAD.MOV R3, RZ, RZ, -R3 ;  /* 0x000000ffff037224 */ /* 0x000fe200078e0a03 */
[----:B------:R-:W-:Y:S01]  /*1e80*/  IABS R17, R10 ;  /* 0x0000000a00117213 */ /* 0x000fe20000000000 */
[----:B------:R-:W-:Y:S01]  /*1e90*/  @!P6 IMAD.IADD R108, R108, 0x1, -R0 ;  /* 0x000000016c6ce824 */ /* 0x000fe200078e0a00 */
[----:B------:R-:W-:Y:S01]  /*1ea0*/  @!P5 IADD3 R110, R110, -R0, RZ ;  /* 0x800000006e6ed210 */ /* 0x000fe20007ffe0ff */
[----:B------:R-:W-:Y:S01]  /*1eb0*/  IMAD.HI.U32 R4, R2, R15, RZ ;  /* 0x0000000f02047227 */ /* 0x000fe200078e00ff */
[----:B------:R-:W-:Y:S02]  /*1ec0*/  ISETP.GE.AND P6, PT, R5, RZ, PT ;  /* 0x000000ff0500720c */ /* 0x000fe40003fc6270 */
[----:B------:R-:W-:Y:S01]  /*1ed0*/  ISETP.GT.U32.AND P5, PT, R0, R110, PT ;  /* 0x0000006e0000720c */ /* 0x000fe20003fa4070 */
[----:B------:R-:W-:Y:S01]  /*1ee0*/  IMAD.HI.U32 R5, R2, R17, RZ ;  /* 0x0000001102057227 */ /* 0x000fe200078e00ff */
[----:B------:R-:W-:-:S02]  /*1ef0*/  @!P0 IADD3 R106, R106, -R0, RZ ;  /* 0x800000006a6a8210 */ /* 0x000fc40007ffe0ff */
[----:B------:R-:W-:Y:S01]  /*1f00*/  ISETP.GE.AND P0, PT, R6, RZ, PT ;  /* 0x000000ff0600720c */ /* 0x000fe20003f06270 */
[----:B------:R-:W-:Y:S01]  /*1f10*/  IMAD.MOV R4, RZ, RZ, -R4 ;  /* 0x000000ffff047224 */ /* 0x000fe200078e0a04 */
[C---:B------:R-:W-:Y:S01]  /*1f20*/  ISETP.GT.U32.AND P4, PT, R0.reuse, R108, PT ;  /* 0x0000006c0000720c */ /* 0x040fe20003f84070 */
[----:B------:R-:W-:Y:S02]  /*1f30*/  IMAD.MOV R5, RZ, RZ, -R5 ;  /* 0x000000ffff057224 */ /* 0x000fe400078e0a05 */
[C---:B------:R-:W-:Y:S01]  /*1f40*/  IMAD R114, R0.reuse, R4, R15 ;  /* 0x0000000400727224 */ /* 0x040fe200078e020f */
[C---:B------:R-:W-:Y:S01]  /*1f50*/  IADD3 R4, R7.reuse, 0x1f, RZ ;  /* 0x0000001f07047810 */ /* 0x040fe20007ffe0ff */
[C---:B------:R-:W-:Y:S02]  /*1f60*/  IMAD R116, R0.reuse, R5, R17 ;  /* 0x0000000500747224 */ /* 0x040fe400078e0211 */
[----:B------:R-:W-:Y:S01]  /*1f70*/  @!P2 IMAD.MOV R106, RZ, RZ, -R106 ;  /* 0x000000ffff6aa224 */ /* 0x000fe200078e0a6a */
[----:B------:R-:W-:Y:S01]  /*1f80*/  ISETP.GT.U32.AND P2, PT, R0, R114, PT ;  /* 0x000000720000720c */ /* 0x000fe20003f44070 */
[C---:B------:R-:W-:Y:S01]  /*1f90*/  VIADD R6, R7.reuse, 0x20 ;  /* 0x0000002007067836 */ /* 0x040fe20000000000 */
[----:B------:R-:W-:Y:S01]  /*1fa0*/  @!P5 IADD3 R110, R110, -R0, RZ ;  /* 0x800000006e6ed210 */ /* 0x000fe20007ffe0ff */
[C---:B------:R-:W-:Y:S01]  /*1fb0*/  IMAD R112, R0.reuse, R3, R9 ;  /* 0x0000000300707224 */ /* 0x040fe200078e0209 */
[----:B------:R-:W-:Y:S01]  /*1fc0*/  ISETP.GT.U32.AND P5, PT, R0, R116, PT ;  /* 0x000000740000720c */ /* 0x000fe20003fa4070 */
[----:B------:R-:W-:Y:S01]  /*1fd0*/  @!P3 IMAD.MOV R104, RZ, RZ, -R104 ;  /* 0x000000ffff68b224 */ /* 0x000fe200078e0a68 */
[----:B------:R-:W-:Y:S01]  /*1fe0*/  IABS R5, R4 ;  /* 0x0000000400057213 */ /* 0x000fe20000000000 */
[----:B------:R-:W-:Y:S01]  /*1ff0*/  @!P4 IMAD.IADD R108, R108, 0x1, -R0 ;  /* 0x000000016c6cc824 */ /* 0x000fe200078e0a00 */
[----:B------:R-:W-:Y:S01]  /*2000*/  IABS R9, R6 ;  /* 0x0000000600097213 */ /* 0x000fe20000000000 */
[----:B------:R-:W-:Y:S01]  /*2010*/  VIADD R15, R7, 0x23 ;  /* 0x00000023070f7836 */ /* 0x000fe20000000000 */
[----:B------:R-:W-:Y:S01]  /*2020*/  ISETP.GT.U32.AND P3, PT, R0, R112, PT ;  /* 0x000000700000720c */ /* 0x000fe20003f64070 */
[----:B------:R-:W-:Y:S01]  /*2030*/  IMAD.HI.U32 R3, R2, R5, RZ ;  /* 0x0000000502037227 */ /* 0x000fe200078e00ff */
[----:B------:R-:W-:-:S03]  /*2040*/  ISETP.GE.AND P4, PT, R8, RZ, PT ;  /* 0x000000ff0800720c */ /* 0x000fc60003f86270 */
[--C-:B------:R-:W-:Y:S01]  /*2050*/  @!P2 IMAD.IADD R114, R114, 0x1, -R0.reuse ;  /* 0x000000017272a824 */ /* 0x100fe200078e0a00 */
[----:B------:R-:W-:Y:S01]  /*2060*/  IADD3 R118, -R3, RZ, RZ ;  /* 0x000000ff03767210 */ /* 0x000fe20007ffe1ff */
[----:B------:R-:W-:Y:S02]  /*2070*/  @!P5 IMAD.IADD R116, R116, 0x1, -R0 ;  /* 0x000000017474d824 */ /* 0x000fe400078e0a00 */
[----:B------:R-:W-:Y:S01]  /*2080*/  IMAD.HI.U32 R3, R2, R9, RZ ;  /* 0x0000000902037227 */ /* 0x000fe200078e00ff */
[----:B------:R-:W-:-:S03]  /*2090*/  ISETP.GT.U32.AND P5, PT, R0, R114, PT ;  /* 0x000000720000720c */ /* 0x000fc60003fa4070 */
[----:B------:R-:W-:Y:S02]  /*20a0*/  IMAD.MOV R3, RZ, RZ, -R3 ;  /* 0x000000ffff037224 */ /* 0x000fe400078e0a03 */
[C---:B------:R-:W-:Y:S02]  /*20b0*/  VIADD R8, R7.reuse, 0x21 ;  /* 0x0000002107087836 */ /* 0x040fe40000000000 */
[----:B------:R-:W-:Y:S02]  /*20c0*/  IMAD R120, R0, R3, R9 ;  /* 0x0000000300787224 */ /* 0x000fe400078e0209 */
[--C-:B------:R-:W-:Y:S01]  /*20d0*/  @!P3 IMAD.IADD R112, R112, 0x1, -R0.reuse ;  /* 0x000000017070b824 */ /* 0x100fe200078e0a00 */
[----:B------:R-:W-:Y:S01]  /*20e0*/  ISETP.GE.AND P3, PT, R10, RZ, PT ;  /* 0x000000ff0a00720c */ /* 0x000fe20003f66270 */
[----:B------:R-:W-:Y:S01]  /*20f0*/  IMAD R118, R0, R118, R5 ;  /* 0x0000007600767224 */ /* 0x000fe200078e0205 */
[----:B------:R-:W-:Y:S01]  /*2100*/  IABS R5, R8 ;  /* 0x0000000800057213 */ /* 0x000fe20000000000 */
[----:B------:R-:W-:Y:S01]  /*2110*/  @!P5 IMAD.IADD R114, R114, 0x1, -R0 ;  /* 0x000000017272d824 */ /* 0x000fe200078e0a00 */
[C---:B------:R-:W-:Y:S01]  /*2120*/  ISETP.GT.U32.AND P5, PT, R0.reuse, R120, PT ;  /* 0x000000780000720c */ /* 0x040fe20003fa4070 */
[----:B------:R-:W-:Y:S01]  /*2130*/  @!P1 IMAD.MOV R108, RZ, RZ, -R108 ;  /* 0x000000ffff6c9224 */ /* 0x000fe200078e0a6c */
[----:B------:R-:W-:Y:S01]  /*2140*/  ISETP.GT.U32.AND P2, PT, R0, R112, PT ;  /* 0x000000700000720c */ /* 0x000fe20003f44070 */
[----:B------:R-:W-:Y:S01]  /*2150*/  IMAD.HI.U32 R3, R2, R5, RZ ;  /* 0x0000000502037227 */ /* 0x000fe200078e00ff */
[----:B------:R-:W-:-:S02]  /*2160*/  IADD3 R10, R7, 0x22, RZ ;  /* 0x00000022070a7810 */ /* 0x000fc40007ffe0ff */
[----:B------:R-:W-:Y:S01]  /*2170*/  ISETP.GT.U32.AND P1, PT, R0, R116, PT ;  /* 0x000000740000720c */ /* 0x000fe20003f24070 */
[----:B------:R-:W-:Y:S01]  /*2180*/  IMAD.MOV R122, RZ, RZ, -R3 ;  /* 0x000000ffff7a7224 */ /* 0x000fe200078e0a03 */
[----:B------:R-:W-:Y:S01]  /*2190*/  IABS R9, R10 ;  /* 0x0000000a00097213 */ /* 0x000fe20000000000 */
[----:B------:R-:W-:Y:S01]  /*21a0*/  @!P0 IMAD.MOV R110, RZ, RZ, -R110 ;  /* 0x000000ffff6e8224 */ /* 0x000fe200078e0a6e */
[----:B------:R-:W-:Y:S01]  /*21b0*/  @!P4 IADD3 R114, -R114, RZ, RZ ;  /* 0x000000ff7272c210 */ /* 0x000fe20007ffe1ff */
[----:B------:R-:W-:Y:S01]  /*21c0*/  IMAD R122, R0, R122, R5 ;  /* 0x0000007a007a7224 */ /* 0x000fe200078e0205 */
[----:B------:R-:W-:Y:S01]  /*21d0*/  ISETP.GE.AND P4, PT, R8, RZ, PT ;  /* 0x000000ff0800720c */ /* 0x000fe20003f86270 */
[----:B------:R-:W-:Y:S02]  /*21e0*/  @!P5 IMAD.IADD R120, R120, 0x1, -R0 ;  /* 0x000000017878d824 */ /* 0x000fe400078e0a00 */
[----:B------:R-:W-:-:S03]  /*21f0*/  IMAD.HI.U32 R3, R2, R9, RZ ;  /* 0x0000000902037227 */ /* 0x000fc600078e00ff */
[----:B------:R-:W-:Y:S01]  /*2200*/  ISETP.GT.U32.AND P5, PT, R0, R120, PT ;  /* 0x000000780000720c */ /* 0x000fe20003fa4070 */
[----:B------:R-:W-:Y:S01]  /*2210*/  @!P2 IMAD.IADD R112, R112, 0x1, -R0 ;  /* 0x000000017070a824 */ /* 0x000fe200078e0a00 */
[----:B------:R-:W-:Y:S01]  /*2220*/  ISETP.GT.U32.AND P2, PT, R0, R118, PT ;  /* 0x000000760000720c */ /* 0x000fe20003f44070 */
[----:B------:R-:W-:Y:S01]  /*2230*/  VIADD R8, R7, 0x27 ;  /* 0x0000002707087836 */ /* 0x000fe20000000000 */
[----:B------:R-:W-:Y:S01]  /*2240*/  IADD3 R124, -R3, RZ, RZ ;  /* 0x000000ff037c7210 */ /* 0x000fe20007ffe1ff */
[----:B------:R-:W-:Y:S01]  /*2250*/  @!P6 IMAD.MOV R112, RZ, RZ, -R112 ;  /* 0x000000ffff70e224 */ /* 0x000fe200078e0a70 */
[----:B------:R-:W-:Y:S01]  /*2260*/  @!P1 IADD3 R116, R116, -R0, RZ ;  /* 0x8000000074749210 */ /* 0x000fe20007ffe0ff */
[----:B------:R-:W-:Y:S01]  /*2270*/  VIADD R39, R7, 0x79 ;  /* 0x0000007907277836 */ /* 0x000fe20000000000 */
[----:B------:R-:W-:Y:S01]  /*2280*/  ISETP.GE.AND P1, PT, R4, RZ, PT ;  /* 0x000000ff0400720c */ /* 0x000fe20003f26270 */
[C---:B------:R-:W-:Y:S01]  /*2290*/  IMAD R124, R0.reuse, R124, R9 ;  /* 0x0000007c007c7224 */ /* 0x040fe200078e0209 */
[----:B------:R-:W-:Y:S01]  /*22a0*/  IABS R4, R15 ;  /* 0x0000000f00047213 */ /* 0x000fe20000000000 */
[----:B------:R-:W-:Y:S01]  /*22b0*/  @!P3 IMAD.MOV R116, RZ, RZ, -R116 ;  /* 0x000000ffff74b224 */ /* 0x000fe200078e0a74 */
[----:B------:R-:W-:Y:S01]  /*22c0*/  ISETP.GT.U32.AND P6, PT, R0, R122, PT ;  /* 0x0000007a0000720c */ /* 0x000fe20003fc4070 */
[----:B------:R-:W-:Y:S01]  /*22d0*/  @!P5 IMAD.IADD R120, R120, 0x1, -R0 ;  /* 0x000000017878d824 */ /* 0x000fe200078e0a00 */
[----:B------:R-:W-:Y:S01]  /*22e0*/  ISETP.GT.U32.AND P5, PT, R0, R124, PT ;  /* 0x0000007c0000720c */ /* 0x000fe20003fa4070 */
[----:B------:R-:W-:Y:S01]  /*22f0*/  IMAD.MOV.U32 R5, RZ, RZ, R4 ;  /* 0x000000ffff057224 */ /* 0x000fe200078e0004 */
[----:B------:R-:W-:Y:S01]  /*2300*/  ISETP.GE.AND P3, PT, R10, RZ, PT ;  /* 0x000000ff0a00720c */ /* 0x000fe20003f66270 */
[----:B------:R-:W-:Y:S01]  /*2310*/  @!P2 IMAD.IADD R118, R118, 0x1, -R0 ;  /* 0x000000017676a824 */ /* 0x000fe200078e0a00 */
[----:B------:R-:W-:Y:S01]  /*2320*/  ISETP.GE.AND P2, PT, R6, RZ, PT ;  /* 0x000000ff0600720c */ /* 0x000fe20003f46270 */
[----:B------:R-:W-:Y:S01]  /*2330*/  IMAD.HI.U32 R3, R2, R5, RZ ;  /* 0x0000000502037227 */ /* 0x000fe200078e00ff */
[----:B------:R-:W-:-:S02]  /*2340*/  IABS R23, R39 ;  /* 0x0000002700177213 */ /* 0x000fc40000000000 */
[----:B------:R-:W-:Y:S01]  /*2350*/  ISETP.GT.U32.AND P0, PT, R0, R118, PT ;  /* 0x000000760000720c */ /* 0x000fe20003f04070 */
[----:B------:R-:W-:Y:S01]  /*2360*/  VIADD R6, R7, 0x24 ;  /* 0x0000002407067836 */ /* 0x000fe20000000000 */
[----:B------:R-:W-:Y:S01]  /*2370*/  IADD3 R3, -R3, RZ, RZ ;  /* 0x000000ff03037210 */ /* 0x000fe20007ffe1ff */
[--C-:B------:R-:W-:Y:S02]  /*2380*/  @!P6 IMAD.IADD R122, R122, 0x1, -R0.reuse ;  /* 0x000000017a7ae824 */ /* 0x100fe400078e0a00 */
[----:B------:R-:W-:Y:S01]  /*2390*/  @!P5 IMAD.IADD R124, R124, 0x1, -R0 ;  /* 0x000000017c7cd824 */ /* 0x000fe200078e0a00 */
[----:B------:R-:W-:Y:S01]  /*23a0*/  IABS R4, R6 ;  /* 0x0000000600047213 */ /* 0x000fe20000000000 */
[C---:B------:R-:W-:Y:S01]  /*23b0*/  IMAD R126, R0.reuse, R3, R5 ;  /* 0x00000003007e7224 */ /* 0x040fe200078e0205 */
[C---:B------:R-:W-:Y:S01]  /*23c0*/  ISETP.GT.U32.AND P6, PT, R0.reuse, R122, PT ;  /* 0x0000007a0000720c */ /* 0x040fe20003fc4070 */
[----:B------:R-:W-:Y:S01]  /*23d0*/  @!P2 IMAD.MOV R120, RZ, RZ, -R120 ;  /* 0x000000ffff78a224 */ /* 0x000fe200078e0a78 */
[C---:B------:R-:W-:Y:S01]  /*23e0*/  ISETP.GT.U32.AND P5, PT, R0.reuse, R124, PT ;  /* 0x0000007c0000720c */ /* 0x040fe20003fa4070 */
[----:B------:R-:W-:Y:S01]  /*23f0*/  IMAD.MOV.U32 R5, RZ, RZ, R4 ;  /* 0x000000ffff057224 */ /* 0x000fe200078e0004 */
[----:B------:R-:W-:Y:S01]  /*2400*/  ISETP.GT.U32.AND P2, PT, R0, R126, PT ;  /* 0x0000007e0000720c */ /* 0x000fe20003f44070 */
[----:B------:R-:W-:-:S02]  /*2410*/  VIADD R4, R7, 0x25 ;  /* 0x0000002507047836 */ /* 0x000fc40000000000 */
[----:B------:R-:W-:-:S03]  /*2420*/  IMAD.HI.U32 R3, R2, R5, RZ ;  /* 0x0000000502037227 */ /* 0x000fc600078e00ff */
[----:B------:R-:W-:Y:S01]  /*2430*/  IABS R9, R4 ;  /* 0x0000000400097213 */ /* 0x000fe20000000000 */
[----:B------:R-:W-:Y:S02]  /*2440*/  IMAD.MOV R3, RZ, RZ, -R3 ;  /* 0x000000ffff037224 */ /* 0x000fe400078e0a03 */
[--C-:B------:R-:W-:Y:S01]  /*2450*/  @!P0 IMAD.IADD R118, R118, 0x1, -R0.reuse ;  /* 0x0000000176768824 */ /* 0x100fe200078e0a00 */
[----:B------:R-:W-:Y:S01]  /*2460*/  ISETP.GE.AND P0, PT, R15, RZ, PT ;  /* 0x000000ff0f00720c */ /* 0x000fe20003f06270 */
[----:B------:R-:W-:Y:S01]  /*2470*/  IMAD R128, R0, R3, R5 ;  /* 0x0000000300807224 */ /* 0x000fe200078e0205 */
[----:B------:R-:W-:Y:S01]  /*2480*/  IABS R15, R8 ;  /* 0x00000008000f7213 */ /* 0x000fe20000000000 */
[--C-:B------:R-:W-:Y:S01]  /*2490*/  @!P5 IMAD.IADD R124, R124, 0x1, -R0.reuse ;  /* 0x000000017c7cd824 */ /* 0x100fe200078e0a00 */
[----:B------:R-:W-:Y:S01]  /*24a0*/  @!P1 IADD3 R118, -R118, RZ, RZ ;  /* 0x000000ff76769210 */ /* 0x000fe20007ffe1ff */
[----:B------:R-:W-:Y:S01]  /*24b0*/  @!P2 IMAD.IADD R126, R126, 0x1, -R0 ;  /* 0x000000017e7ea824 */ /* 0x000fe200078e0a00 */
[----:B------:R-:W-:Y:S01]  /*24c0*/  ISETP.GT.U32.AND P5, PT, R0, R128, PT ;  /* 0x000000800000720c */ /* 0x000fe20003fa4070 */
[----:B------:R-:W-:Y:S01]  /*24d0*/  IMAD.HI.U32 R3, R2, R9, RZ ;  /* 0x0000000902037227 */ /* 0x000fe200078e00ff */
[----:B------:R-:W-:-:S02]  /*24e0*/  ISETP.GE.AND P1, PT, R6, RZ, PT ;  /* 0x000000ff0600720c */ /* 0x000fc40003f26270 */
[C---:B------:R-:W-:Y:S01]  /*24f0*/  IADD3 R6, R7.reuse, 0x26, RZ ;  /* 0x0000002607067810 */ /* 0x040fe20007ffe0ff */
[----:B------:R-:W-:Y:S01]  /*2500*/  @!P6 IMAD.IADD R122, R122, 0x1, -R0 ;  /* 0x000000017a7ae824 */ /* 0x000fe200078e0a00 */
[----:B------:R-:W-:Y:S01]  /*2510*/  ISETP.GT.U32.AND P2, PT, R0, R126, PT ;  /* 0x0000007e0000720c */ /* 0x000fe20003f44070 */
[----:B------:R-:W-:Y:S01]  /*2520*/  @!P3 IMAD.MOV R124, RZ, RZ, -R124 ;  /* 0x000000ffff7cb224 */ /* 0x000fe200078e0a7c */
[----:B------:R-:W-:Y:S01]  /*2530*/  ISETP.GE.AND P6, PT, R4, RZ, PT ;  /* 0x000000ff0400720c */ /* 0x000fe20003fc6270 */
[----:B------:R-:W-:Y:S01]  /*2540*/  @!P4 IMAD.MOV R122, RZ, RZ, -R122 ;  /* 0x000000ffff7ac224 */ /* 0x000fe200078e0a7a */
[----:B------:R-:W-:Y:S01]  /*2550*/  IABS R4, R6 ;  /* 0x0000000600047213 */ /* 0x000fe20000000000 */
[----:B------:R-:W-:Y:S01]  /*2560*/  VIADD R10, R7, 0x2d ;  /* 0x0000002d070a7836 */ /* 0x000fe20000000000 */
[----:B------:R-:W-:Y:S01]  /*2570*/  IADD3 R3, -R3, RZ, RZ ;  /* 0x000000ff03037210 */ /* 0x000fe20007ffe1ff */
[C---:B------:R-:W-:Y:S01]  /*2580*/  VIADD R41, R7.reuse, 0x7a ;  /* 0x0000007a07297836 */ /* 0x040fe20000000000 */
[----:B------:R-:W-:Y:S01]  /*2590*/  @!P5 IADD3 R128, R128, -R0, RZ ;  /* 0x800000008080d210 */ /* 0x000fe20007ffe0ff */
[----:B------:R-:W-:Y:S01]  /*25a0*/  VIADD R43, R7, 0x7b ;  /* 0x0000007b072b7836 */ /* 0x000fe20000000000 */
[----:B------:R-:W-:Y:S01]  /*25b0*/  MOV R5, R4 ;  /* 0x0000000400057202 */ /* 0x000fe20000000f00 */
[C---:B------:R-:W-:Y:S01]  /*25c0*/  IMAD R130, R0.reuse, R3, R9 ;  /* 0x0000000300827224 */ /* 0x040fe200078e0209 */
[----:B------:R-:W-:Y:S01]  /*25d0*/  ISETP.GT.U32.AND P5, PT, R0, R128, PT ;  /* 0x000000800000720c */ /* 0x000fe20003fa4070 */
[----:B------:R-:W-:Y:S01]  /*25e0*/  IMAD.HI.U32 R3, R2, R15, RZ ;  /* 0x0000000f02037227 */ /* 0x000fe200078e00ff */
[----:B------:R-:W-:-:S02]  /*25f0*/  ISETP.GE.AND P4, PT, R6, RZ, PT ;  /* 0x000000ff0600720c */ /* 0x000fc40003f86270 */
[----:B------:R-:W-:Y:S01]  /*2600*/  ISETP.GE.AND P3, PT, R8, RZ, PT ;  /* 0x000000ff0800720c */ /* 0x000fe20003f66270 */
[----:B------:R-:W-:-:S04]  /*2610*/  IMAD.HI.U32 R4, R2, R5, RZ ;  /* 0x0000000502047227 */ /* 0x000fc800078e00ff */
[----:B------:R-:W-:Y:S01]  /*2620*/  @!P2 IMAD.IADD R126, R126, 0x1, -R0 ;  /* 0x000000017e7ea824 */ /* 0x000fe200078e0a00 */
[----:B------:R-:W-:Y:S01]  /*2630*/  ISETP.GT.U32.AND P2, PT, R0, R130, PT ;  /* 0x000000820000720c */ /* 0x000fe20003f44070 */
[----:B------:R-:W-:Y:S02]  /*2640*/  IMAD.MOV R3, RZ, RZ, -R3 ;  /* 0x000000ffff037224 */ /* 0x000fe400078e0a03 */
[----:B------:R-:W-:Y:S01]  /*2650*/  IMAD.MOV R4, RZ, RZ, -R4 ;  /* 0x000000ffff047224 */ /* 0x000fe200078e0a04 */
[----:B------:R-:W-:Y:S01]  /*2660*/  @!P0 IADD3 R126, -R126, RZ, RZ ;  /* 0x000000ff7e7e8210 */ /* 0x000fe20007ffe1ff */
[C---:B------:R-:W-:Y:S02]  /*2670*/  IMAD R134, R0.reuse, R3, R15 ;  /* 0x0000000300867224 */ /* 0x040fe400078e020f */
[----:B------:R-:W-:Y:S02]  /*2680*/  IMAD R132, R0, R4, R5 ;  /* 0x0000000400847224 */ /* 0x000fe400078e0205 */
[--C-:B------:R-:W-:Y:S01]  /*2690*/  @!P5 IMAD.IADD R128, R128, 0x1, -R0.reuse ;  /* 0x000000018080d824 */ /* 0x100fe200078e0a00 */
[C---:B------:R-:W-:Y:S01]  /*26a0*/  ISETP.GT.U32.AND P5, PT, R0.reuse, R134, PT ;  /* 0x000000860000720c */ /* 0x040fe20003fa4070 */
[----:B------:R-:W-:Y:S01]  /*26b0*/  VIADD R6, R7, 0x29 ;  /* 0x0000002907067836 */ /* 0x000fe20000000000 */
[----:B------:R-:W-:Y:S01]  /*26c0*/  ISETP.GT.U32.AND P0, PT, R0, R132, PT ;  /* 0x000000840000720c */ /* 0x000fe20003f04070 */
[----:B------:R-:W-:-:S02]  /*26d0*/  @!P2 IMAD.IADD R130, R130, 0x1, -R0 ;  /* 0x000000018282a824 */ /* 0x000fc400078e0a00 */
[C---:B------:R-:W-:Y:S01]  /*26e0*/  VIADD R5, R7.reuse, 0x28 ;  /* 0x0000002807057836 */ /* 0x040fe20000000000 */
[----:B------:R-:W-:Y:S01]  /*26f0*/  IABS R15, R6 ;  /* 0x00000006000f7213 */ /* 0x000fe20000000000 */
[----:B------:R-:W-:Y:S01]  /*2700*/  VIADD R8, R7, 0x2a ;  /* 0x0000002a07087836 */ /* 0x000fe20000000000 */
[----:B------:R-:W-:Y:S01]  /*2710*/  ISETP.GT.U32.AND P2, PT, R0, R130, PT ;  /* 0x000000820000720c */ /* 0x000fe20003f44070 */
[----:B------:R-:W-:Y:S01]  /*2720*/  @!P1 IMAD.MOV R128, RZ, RZ, -R128 ;  /* 0x000000ffff809224 */ /* 0x000fe200078e0a80 */
[----:B------:R-:W-:Y:S01]  /*2730*/  IABS R9, R5 ;  /* 0x0000000500097213 */ /* 0x000fe20000000000 */
[----:B------:R-:W-:Y:S01]  /*2740*/  IMAD.HI.U32 R4, R2, R15, RZ ;  /* 0x0000000f02047227 */ /* 0x000fe200078e00ff */
[----:B------:R-:W-:Y:S02]  /*2750*/  IABS R17, R8 ;  /* 0x0000000800117213 */ /* 0x000fe40000000000 */
[----:B------:R-:W-:Y:S01]  /*2760*/  ISETP.GE.AND P1, PT, R5, RZ, PT ;  /* 0x000000ff0500720c */ /* 0x000fe20003f26270 */
[----:B------:R-:W-:Y:S01]  /*2770*/  @!P5 IMAD.IADD R134, R134, 0x1, -R0 ;  /* 0x000000018686d824 */ /* 0x000fe200078e0a00 */
[----:B------:R-:W-:Y:S01]  /*2780*/  @!P0 IADD3 R132, R132, -R0, RZ ;  /* 0x8000000084848210 */ /* 0x000fe20007ffe0ff */
[----:B------:R-:W-:-:S03]  /*2790*/  IMAD.HI.U32 R3, R2, R9, RZ ;  /* 0x0000000902037227 */ /* 0x000fc600078e00ff */
[----:B------:R-:W-:Y:S01]  /*27a0*/  ISETP.GT.U32.AND P0, PT, R0, R132, PT ;  /* 0x000000840000720c */ /* 0x000fe20003f04070 */
[----:B------:R-:W-:Y:S01]  /*27b0*/  IMAD.HI.U32 R5, R2, R17, RZ ;  /* 0x0000001102057227 */ /* 0x000fe200078e00ff */
[----:B------:R-:W-:Y:S02]  /*27c0*/  ISETP.GT.U32.AND P5, PT, R0, R134, PT ;  /* 0x000000860000720c */ /* 0x000fe40003fa4070 */
[----:B------:R-:W-:Y:S01]  /*27d0*/  @!P2 IADD3 R130, R130, -R0, RZ ;  /* 0x800000008282a210 */ /* 0x000fe20007ffe0ff */
[----:B------:R-:W-:Y:S01]  /*27e0*/  IMAD.MOV R4, RZ, RZ, -R4 ;  /* 0x000000ffff047224 */ /* 0x000fe200078e0a04 */
[----:B------:R-:W-:Y:S01]  /*27f0*/  ISETP.GE.AND P2, PT, R6, RZ, PT ;  /* 0x000000ff0600720c */ /* 0x000fe20003f46270 */
[----:B------:R-:W-:Y:S01]  /*2800*/  IMAD.MOV R3, RZ, RZ, -R3 ;  /* 0x000000ffff037224 */ /* 0x000fe200078e0a03 */
[----:B------:R-:W-:Y:S01]  /*2810*/  IABS R6, R10 ;  /* 0x0000000a00067213 */ /* 0x000fe20000000000 */
[----:B------:R-:W-:Y:S02]  /*2820*/  IMAD.MOV R5, RZ, RZ, -R5 ;  /* 0x000000ffff057224 */ /* 0x000fe400078e0a05 */
[----:B------:R-:W-:-:S02]  /*2830*/  IMAD R138, R0, R4, R15 ;  /* 0x00000004008a7224 */ /* 0x000fc400078e020f */
[C---:B------:R-:W-:Y:S01]  /*2840*/  IMAD R136, R0.reuse, R3, R9 ;  /* 0x0000000300887224 */ /* 0x040fe200078e0209 */
[C---:B------:R-:W-:Y:S01]  /*2850*/  IADD3 R3, R7.reuse, 0x2b, RZ ;  /* 0x0000002b07037810 */ /* 0x040fe20007ffe0ff */
[----:B------:R-:W-:Y:S01]  /*2860*/  IMAD R140, R0, R5, R17 ;  /* 0x00000005008c7224 */ /* 0x000fe200078e0211 */
[----:B------:R-:W-:Y:S01]  /*2870*/  @!P5 IADD3 R134, R134, -R0, RZ ;  /* 0x800000008686d210 */ /* 0x000fe20007ffe0ff */
[----:B------:R-:W-:Y:S01]  /*2880*/  @!P6 IMAD.MOV R130, RZ, RZ, -R130 ;  /* 0x000000ffff82e224 */ /* 0x000fe200078e0a82 */
[----:B------:R-:W-:Y:S01]  /*2890*/  ISETP.GT.U32.AND P6, PT, R0, R138, PT ;  /* 0x0000008a0000720c */ /* 0x000fe20003fc4070 */
[----:B------:R-:W-:Y:S01]  /*28a0*/  @!P0 IMAD.IADD R132, R132, 0x1, -R0 ;  /* 0x0000000184848824 */ /* 0x000fe200078e0a00 */
[C---:B------:R-:W-:Y:S01]  /*28b0*/  ISETP.GT.U32.AND P0, PT, R0.reuse, R136, PT ;  /* 0x000000880000720c */ /* 0x040fe20003f04070 */
[----:B------:R-:W-:Y:S01]  /*28c0*/  @!P3 IMAD.MOV R134, RZ, RZ, -R134 ;  /* 0x000000ffff86b224 */ /* 0x000fe200078e0a86 */
[----:B------:R-:W-:Y:S01]  /*28d0*/  ISETP.GT.U32.AND P5, PT, R0, R140, PT ;  /* 0x0000008c0000720c */ /* 0x000fe20003fa4070 */
[----:B------:R-:W-:Y:S01]  /*28e0*/  @!P4 IMAD.MOV R132, RZ, RZ, -R132 ;  /* 0x000000ffff84c224 */ /* 0x000fe200078e0a84 */
[----:B------:R-:W-:Y:S01]  /*28f0*/  ISETP.GE.AND P4, PT, R8, RZ, PT ;  /* 0x000000ff0800720c */ /* 0x000fe20003f86270 */
[C---:B------:R-:W-:Y:S01]  /*2900*/  VIADD R8, R7.reuse, 0x2c ;  /* 0x0000002c07087836 */ /* 0x040fe20000000000 */
[----:B------:R-:W-:Y:S01]  /*2910*/  IABS R5, R3 ;  /* 0x0000000300057213 */ /* 0x000fe20000000000 */
[C---:B------:R-:W-:Y:S01]  /*2920*/  VIADD R47, R7.reuse, 0x7d ;  /* 0x0000007d072f7836 */ /* 0x040fe20000000000 */
[C---:B------:R-:W-:Y:S01]  /*2930*/  IADD3 R17, R7.reuse, 0x2e, RZ ;  /* 0x0000002e07117810 */ /* 0x040fe20007ffe0ff */
[----:B------:R-:W-:Y:S01]  /*2940*/  VIADD R49, R7, 0x7e ;  /* 0x0000007e07317836 */ /* 0x000fe20000000000 */
[----:B------:R-:W-:Y:S01]  /*2950*/  IABS R9, R8 ;  /* 0x0000000800097213 */ /* 0x000fe20000000000 */
[----:B------:R-:W-:-:S02]  /*2960*/  @!P6 IMAD.IADD R138, R138, 0x1, -R0 ;  /* 0x000000018a8ae824 */ /* 0x000fc400078e0a00 */
[--C-:B------:R-:W-:Y:S01]  /*2970*/  @!P0 IMAD.IADD R136, R136, 0x1, -R0.reuse ;  /* 0x0000000188888824 */ /* 0x100fe200078e0a00 */
[----:B------:R-:W-:Y:S01]  /*2980*/  ISETP.GE.AND P0, PT, R3, RZ, PT ;  /* 0x000000ff0300720c */ /* 0x000fe20003f06270 */
[----:B------:R-:W-:Y:S01]  /*2990*/  @!P5 IMAD.IADD R140, R140, 0x1, -R0 ;  /* 0x000000018c8cd824 */ /* 0x000fe200078e0a00 */
[----:B------:R-:W-:Y:S01]  /*29a0*/  ISETP.GT.U32.AND P5, PT, R0, R138, PT ;  /* 0x0000008a0000720c */ /* 0x000fe20003fa4070 */
[----:B------:R-:W-:Y:S01]  /*29b0*/  IMAD.HI.U32 R4, R2, R9, RZ ;  /* 0x0000000902047227 */ /* 0x000fe200078e00ff */
[C---:B------:R-:W-:Y:S02]  /*29c0*/  ISETP.GT.U32.AND P6, PT, R0.reuse, R136, PT ;  /* 0x000000880000720c */ /* 0x040fe40003fc4070 */
[----:B------:R-:W-:Y:S01]  /*29d0*/  ISETP.GT.U32.AND P3, PT, R0, R140, PT ;  /* 0x0000008c0000720c */ /* 0x000fe20003f64070 */
[----:B------:R-:W-:Y:S01]  /*29e0*/  IMAD.HI.U32 R3, R2, R5, RZ ;  /* 0x0000000502037227 */ /* 0x000fe200078e00ff */
[----:B------:R-:W-:-:S03]  /*29f0*/  IABS R25, R49 ;  /* 0x0000003100197213 */ /* 0x000fc60000000000 */
[----:B------:R-:W-:Y:S01]  /*2a00*/  IMAD.MOV R4, RZ, RZ, -R4 ;  /* 0x000000ffff047224 */ /* 0x000fe200078e0a04 */
[----:B------:R-:W-:-:S03]  /*2a10*/  IADD3 R3, -R3, RZ, RZ ;  /* 0x000000ff03037210 */ /* 0x000fc60007ffe1ff */
[----:B------:R-:W-:Y:S01]  /*2a20*/  IMAD R144, R0, R4, R9 ;  /* 0x0000000400907224 */ /* 0x000fe200078e0209 */
[----:B------:R-:W-:Y:S01]  /*2a30*/  @!P5 IADD3 R138, R138, -R0, RZ ;  /* 0x800000008a8ad210 */ /* 0x000fe20007ffe0ff */
[----:B------:R-:W-:Y:S01]  /*2a40*/  IMAD R142, R0, R3, R5 ;  /* 0x00000003008e7224 */ /* 0x000fe200078e0205 */
[----:B------:R-:W-:Y:S01]  /*2a50*/  IABS R9, R17 ;  /* 0x0000001100097213 */ /* 0x000fe20000000000 */
[----:B------:R-:W-:Y:S01]  /*2a60*/  @!P6 IMAD.IADD R136, R136, 0x1, -R0 ;  /* 0x000000018888e824 */ /* 0x000fe200078e0a00 */
[C---:B------:R-:W-:Y:S01]  /*2a70*/  ISETP.GT.U32.AND P5, PT, R0.reuse, R144, PT ;  /* 0x000000900000720c */ /* 0x040fe20003fa4070 */
[----:B------:R-:W-:Y:S01]  /*2a80*/  IMAD.MOV.U32 R5, RZ, RZ, R6 ;  /* 0x000000ffff057224 */ /* 0x000fe200078e0006 */
[----:B------:R-:W-:Y:S01]  /*2a90*/  ISETP.GT.U32.AND P6, PT, R0, R142, PT ;  /* 0x0000008e0000720c */ /* 0x000fe20003fc4070 */
[----:B------:R-:W-:Y:S01]  /*2aa0*/  VIADD R6, R7, 0x2f ;  /* 0x0000002f07067836 */ /* 0x000fe20000000000 */
[----:B------:R-:W-:Y:S01]  /*2ab0*/  @!P1 IADD3 R136, -R136, RZ, RZ ;  /* 0x000000ff88889210 */ /* 0x000fe20007ffe1ff */
[----:B------:R-:W-:Y:S01]  /*2ac0*/  IMAD.HI.U32 R3, R2, R5, RZ ;  /* 0x0000000502037227 */ /* 0x000fe200078e00ff */
[----:B------:R-:W-:-:S02]  /*2ad0*/  @!P2 IADD3 R138, -R138, RZ, RZ ;  /* 0x000000ff8a8aa210 */ /* 0x000fc40007ffe1ff */
[----:B------:R-:W-:Y:S01]  /*2ae0*/  IABS R15, R6 ;  /* 0x00000006000f7213 */ /* 0x000fe20000000000 */
[----:B------:R-:W-:Y:S02]  /*2af0*/  IMAD.MOV R146, RZ, RZ, -R3 ;  /* 0x000000ffff927224 */ /* 0x000fe400078e0a03 */
[----:B------:R-:W-:-:S04]  /*2b00*/  IMAD.HI.U32 R3, R2, R9, RZ ;  /* 0x0000000902037227 */ /* 0x000fc800078e00ff */
[--C-:B------:R-:W-:Y:S02]  /*2b10*/  @!P5 IMAD.IADD R144, R144, 0x1, -R0.reuse ;  /* 0x000000019090d824 */ /* 0x100fe400078e0a00 */
[--C-:B------:R-:W-:Y:S01]  /*2b20*/  @!P6 IMAD.IADD R142, R142, 0x1, -R0.reuse ;  /* 0x000000018e8ee824 */ /* 0x100fe200078e0a00 */
[----:B------:R-:W-:Y:S01]  /*2b30*/  ISETP.GE.AND P6, PT, R10, RZ, PT ;  /* 0x000000ff0a00720c */ /* 0x000fe20003fc6270 */
[C---:B------:R-:W-:Y:S01]  /*2b40*/  IMAD R146, R0.reuse, R146, R5 ;  /* 0x0000009200927224 */ /* 0x040fe200078e0205 */
[C---:B------:R-:W-:Y:S01]  /*2b50*/  ISETP.GT.U32.AND P5, PT, R0.reuse, R144, PT ;  /* 0x000000900000720c */ /* 0x040fe20003fa4070 */
[----:B------:R-:W-:Y:S01]  /*2b60*/  IMAD.MOV R3, RZ, RZ, -R3 ;  /* 0x000000ffff037224 */ /* 0x000fe200078e0a03 */
[----:B------:R-:W-:Y:S01]  /*2b70*/  ISETP.GT.U32.AND P1, PT, R0, R142, PT ;  /* 0x0000008e0000720c */ /* 0x000fe20003f24070 */
[----:B------:R-:W-:Y:S01]  /*2b80*/  @!P3 IMAD.IADD R140, R140, 0x1, -R0 ;  /* 0x000000018c8cb824 */ /* 0x000fe200078e0a00 */
[C---:B------:R-:W-:Y:S01]  /*2b90*/  ISETP.GT.U32.AND P2, PT, R0.reuse, R146, PT ;  /* 0x000000920000720c */ /* 0x040fe20003f44070 */
[----:B------:R-:W-:Y:S01]  /*2ba0*/  IMAD R148, R0, R3, R9 ;  /* 0x0000000300947224 */ /* 0x000fe200078e0209 */
[----:B------:R-:W-:Y:S01]  /*2bb0*/  ISETP.GE.AND P3, PT, R8, RZ, PT ;  /* 0x000000ff0800720c */ /* 0x000fe20003f66270 */
[----:B------:R-:W-:Y:S01]  /*2bc0*/  IMAD.HI.U32 R4, R2, R15, RZ ;  /* 0x0000000f02047227 */ /* 0x000fe200078e00ff */
[----:B------:R-:W-:-:S03]  /*2bd0*/  IADD3 R8, R7, 0x31, RZ ;  /* 0x0000003107087810 */ /* 0x000fc60007ffe0ff */
[----:B------:R-:W-:Y:S01]  /*2be0*/  IMAD.MOV R4, RZ, RZ, -R4 ;  /* 0x000000ffff047224 */ /* 0x000fe200078e0a04 */
[----:B------:R-:W-:Y:S01]  /*2bf0*/  IABS R9, R8 ;  /* 0x0000000800097213 */ /* 0x000fe20000000000 */
[--C-:B------:R-:W-:Y:S01]  /*2c00*/  @!P5 IMAD.IADD R144, R144, 0x1, -R0.reuse ;  /* 0x000000019090d824 */ /* 0x100fe200078e0a00 */
[----:B------:R-:W-:Y:S01]  /*2c10*/  ISETP.GT.U32.AND P5, PT, R0, R148, PT ;  /* 0x000000940000720c */ /* 0x000fe20003fa4070 */
[--C-:B------:R-:W-:Y:S01]  /*2c20*/  @!P1 IMAD.IADD R142, R142, 0x1, -R0.reuse ;  /* 0x000000018e8e9824 */ /* 0x100fe200078e0a00 */
[----:B------:R-:W-:Y:S01]  /*2c30*/  ISETP.GE.AND P1, PT, R6, RZ, PT ;  /* 0x000000ff0600720c */ /* 0x000fe20003f26270 */
[----:B------:R-:W-:Y:S02]  /*2c40*/  @!P2 IMAD.IADD R146, R146, 0x1, -R0 ;  /* 0x000000019292a824 */ /* 0x000fe400078e0a00 */
[----:B------:R-:W-:Y:S01]  /*2c50*/  VIADD R6, R7, 0x30 ;  /* 0x0000003007067836 */ /* 0x000fe20000000000 */
[----:B------:R-:W-:Y:S01]  /*2c60*/  @!P0 IADD3 R142, -R142, RZ, RZ ;  /* 0x000000ff8e8e8210 */ /* 0x000fe20007ffe1ff */
[C---:B------:R-:W-:Y:S01]  /*2c70*/  IMAD R150, R0.reuse, R4, R15 ;  /* 0x0000000400967224 */ /* 0x040fe200078e020f */
[----:B------:R-:W-:Y:S01]  /*2c80*/  ISETP.GT.U32.AND P0, PT, R0, R146, PT ;  /* 0x000000920000720c */ /* 0x000fe20003f04070 */
[----:B------:R-:W-:Y:S01]  /*2c90*/  IMAD.HI.U32 R4, R2, R9, RZ ;  /* 0x0000000902047227 */ /* 0x000fe200078e00ff */
[----:B------:R-:W-:-:S02]  /*2ca0*/  IABS R5, R6 ;  /* 0x0000000600057213 */ /* 0x000fc40000000000 */
[----:B------:R-:W-:Y:S01]  /*2cb0*/  ISETP.GT.U32.AND P2, PT, R0, R150, PT ;  /* 0x000000960000720c */ /* 0x000fe20003f44070 */
[----:B------:R-:W-:Y:S01]  /*2cc0*/  @!P5 IMAD.IADD R148, R148, 0x1, -R0 ;  /* 0x000000019494d824 */ /* 0x000fe200078e0a00 */
[----:B------:R-:W-:Y:S01]  /*2cd0*/  IADD3 R4, -R4, RZ, RZ ;  /* 0x000000ff04047210 */ /* 0x000fe20007ffe1ff */
[----:B------:R-:W-:-:S03]  /*2ce0*/  IMAD.HI.U32 R3, R2, R5, RZ ;  /* 0x0000000502037227 */ /* 0x000fc600078e00ff */
[C---:B------:R-:W-:Y:S01]  /*2cf0*/  ISETP.GT.U32.AND P5, PT, R0.reuse, R148, PT ;  /* 0x000000940000720c */ /* 0x040fe20003fa4070 */
[----:B------:R-:W-:Y:S02]  /*2d00*/  IMAD R154, R0, R4, R9 ;  /* 0x00000004009a7224 */ /* 0x000fe400078e0209 */
[----:B------:R-:W-:Y:S01]  /*2d10*/  @!P0 IMAD.IADD R146, R146, 0x1, -R0 ;  /* 0x0000000192928824 */ /* 0x000fe200078e0a00 */
[----:B------:R-:W-:Y:S01]  /*2d20*/  ISETP.GE.AND P0, PT, R8, RZ, PT ;  /* 0x000000ff0800720c */ /* 0x000fe20003f06270 */
[----:B------:R-:W-:Y:S02]  /*2d30*/  IMAD.MOV R3, RZ, RZ, -R3 ;  /* 0x000000ffff037224 */ /* 0x000fe400078e0a03 */
[C---:B------:R-:W-:Y:S02]  /*2d40*/  VIADD R10, R7.reuse, 0x32 ;  /* 0x00000032070a7836 */ /* 0x040fe40000000000 */
[----:B------:R-:W-:Y:S01]  /*2d50*/  @!P6 IMAD.MOV R146, RZ, RZ, -R146 ;  /* 0x000000ffff92e224 */ /* 0x000fe200078e0a92 */
[C---:B------:R-:W-:Y:S01]  /*2d60*/  ISETP.GT.U32.AND P6, PT, R0.reuse, R154, PT ;  /* 0x0000009a0000720c */ /* 0x040fe20003fc4070 */
[----:B------:R-:W-:Y:S01]  /*2d70*/  IMAD R152, R0, R3, R5 ;  /* 0x0000000300987224 */ /* 0x000fe200078e0205 */
[----:B------:R-:W-:Y:S01]  /*2d80*/  IABS R15, R10 ;  /* 0x0000000a000f7213 */ /* 0x000fe20000000000 */
[----:B------:R-:W-:Y:S01]  /*2d90*/  VIADD R4, R7, 0x33 ;  /* 0x0000003307047836 */ /* 0x000fe20000000000 */
[----:B------:R-:W-:Y:S01]  /*2da0*/  @!P5 IADD3 R148, R148, -R0, RZ ;  /* 0x800000009494d210 */ /* 0x000fe20007ffe0ff */
[----:B------:R-:W-:Y:S01]  /*2db0*/  @!P2 IMAD.IADD R150, R150, 0x1, -R0 ;  /* 0x000000019696a824 */ /* 0x000fe200078e0a00 */
[----:B------:R-:W-:Y:S01]  /*2dc0*/  ISETP.GT.U32.AND P5, PT, R0, R152, PT ;  /* 0x000000980000720c */ /* 0x000fe20003fa4070 */
[----:B------:R-:W-:Y:S01]  /*2dd0*/  IMAD.HI.U32 R3, R2, R15, RZ ;  /* 0x0000000f02037227 */ /* 0x000fe200078e00ff */
[----:B------:R-:W-:-:S02]  /*2de0*/  IABS R5, R4 ;  /* 0x0000000400057213 */ /* 0x000fc40000000000 */
[----:B------:R-:W-:Y:S01]  /*2df0*/  ISETP.GT.U32.AND P2, PT, R0, R150, PT ;  /* 0x000000960000720c */ /* 0x000fe20003f44070 */
[----:B------:R-:W-:Y:S02]  /*2e00*/  IMAD.MOV R3, RZ, RZ, -R3 ;  /* 0x000000ffff037224 */ /* 0x000fe400078e0a03 */
[----:B------:R-:W-:Y:S01]  /*2e10*/  @!P6 IADD3 R154, R154, -R0, RZ ;  /* 0x800000009a9ae210 */ /* 0x000fe20007ffe0ff */
[----:B------:R-:W-:Y:S02]  /*2e20*/  VIADD R8, R7, 0x35 ;  /* 0x0000003507087836 */ /* 0x000fe40000000000 */
[C---:B------:R-:W-:Y:S01]  /*2e30*/  IMAD R156, R0.reuse, R3, R15 ;  /* 0x00000003009c7224 */ /* 0x040fe200078e020f */
[----:B------:R-:W-:Y:S01]  /*2e40*/  ISETP.GT.U32.AND P6, PT, R0, R154, PT ;  /* 0x0000009a0000720c */ /* 0x000fe20003fc4070 */
[----:B------:R-:W-:Y:S01]  /*2e50*/  IMAD.HI.U32 R3, R2, R5, RZ ;  /* 0x0000000502037227 */ /* 0x000fe200078e00ff */
[----:B------:R-:W-:-:S03]  /*2e60*/  IABS R15, R8 ;  /* 0x00000008000f7213 */ /* 0x000fc60000000000 */
[----:B------:R-:W-:Y:S01]  /*2e70*/  @!P5 IMAD.IADD R152, R152, 0x1, -R0 ;  /* 0x000000019898d824 */ /* 0x000fe200078e0a00 */
[----:B------:R-:W-:Y:S01]  /*2e80*/  @!P2 IADD3 R150, R150, -R0, RZ ;  /* 0x800000009696a210 */ /* 0x000fe20007ffe0ff */
[----:B------:R-:W-:Y:S01]  /*2e90*/  IMAD.MOV R3, RZ, RZ, -R3 ;  /* 0x000000ffff037224 */ /* 0x000fe200078e0a03 */
[----:B------:R-:W-:Y:S01]  /*2ea0*/  ISETP.GE.AND P2, PT, R4, RZ, PT ;  /* 0x000000ff0400720c */ /* 0x000fe20003f46270 */
[----:B------:R-:W-:Y:S01]  /*2eb0*/  @!P3 IMAD.MOV R144, RZ, RZ, -R144 ;  /* 0x000000ffff90b224 */ /* 0x000fe200078e0a90 */
[C---:B------:R-:W-:Y:S01]  /*2ec0*/  ISETP.GT.U32.AND P5, PT, R0.reuse, R152, PT ;  /* 0x000000980000720c */ /* 0x040fe20003fa4070 */
[----:B------:R-:W-:Y:S01]  /*2ed0*/  IMAD R158, R0, R3, R5 ;  /* 0x00000003009e7224 */ /* 0x000fe200078e0205 */
[----:B------:R-:W-:Y:S01]  /*2ee0*/  ISETP.GE.AND P3, PT, R6, RZ, PT ;  /* 0x000000ff0600720c */ /* 0x000fe20003f66270 */
[----:B------:R-:W-:Y:S02]  /*2ef0*/  VIADD R6, R7, 0x34 ;  /* 0x0000003407067836 */ /* 0x000fe40000000000 */
[----:B------:R-:W-:Y:S01]  /*2f00*/  @!P6 IMAD.IADD R154, R154, 0x1, -R0 ;  /* 0x000000019a9ae824 */ /* 0x000fe200078e0a00 */
[----:B------:R-:W-:Y:S01]  /*2f10*/  ISETP.GT.U32.AND P6, PT, R0, R158, PT ;  /* 0x0000009e0000720c */ /* 0x000fe20003fc4070 */
[----:B------:R-:W-:Y:S01]  /*2f20*/  @!P4 IMAD.MOV R140, RZ, RZ, -R140 ;  /* 0x000000ffff8cc224 */ /* 0x000fe200078e0a8c */
[----:B------:R-:W-:Y:S01]  /*2f30*/  ISETP.GE.AND P4, PT, R17, RZ, PT ;  /* 0x000000ff1100720c */ /* 0x000fe20003f86270 */
[----:B------:R-:W-:Y:S01]  /*2f40*/  IMAD.HI.U32 R4, R2, R15, RZ ;  /* 0x0000000f02047227 */ /* 0x000fe200078e00ff */
[----:B------:R-:W-:-:S02]  /*2f50*/  IABS R9, R6 ;  /* 0x0000000600097213 */ /* 0x000fc40000000000 */
[----:B------:R-:W-:Y:S01]  /*2f60*/  IABS R17, R19 ;  /* 0x0000001300117213 */ /* 0x000fe20000000000 */
[----:B------:R-:W-:Y:S01]  /*2f70*/  IMAD.MOV R4, RZ, RZ, -R4 ;  /* 0x000000ffff047224 */ /* 0x000fe200078e0a04 */
[----:B------:R-:W-:Y:S01]  /*2f80*/  @!P5 IADD3 R152, R152, -R0, RZ ;  /* 0x800000009898d210 */ /* 0x000fe20007ffe0ff */
[----:B------:R-:W-:Y:S01]  /*2f90*/  IMAD.HI.U32 R3, R2, R9, RZ ;  /* 0x0000000902037227 */ /* 0x000fe200078e00ff */
[----:B------:R-:W-:-:S03]  /*2fa0*/  ISETP.GT.U32.AND P5, PT, R0, R156, PT ;  /* 0x0000009c0000720c */ /* 0x000fc60003fa4070 */
[----:B------:R-:W-:Y:S01]  /*2fb0*/  IMAD R162, R0, R4, R15 ;  /* 0x0000000400a27224 */ /* 0x000fe200078e020f */
[C---:B------:R-:W-:Y:S01]  /*2fc0*/  IADD3 R15, R7.reuse, 0x38, RZ ;  /* 0x00000038070f7810 */ /* 0x040fe20007ffe0ff */
[----:B------:R-:W-:Y:S02]  /*2fd0*/  IMAD.MOV R3, RZ, RZ, -R3 ;  /* 0x000000ffff037224 */ /* 0x000fe400078e0a03 */
[----:B------:R-:W-:Y:S01]  /*2fe0*/  @!P6 IMAD.IADD R158, R158, 0x1, -R0 ;  /* 0x000000019e9ee824 */ /* 0x000fe200078e0a00 */
[----:B------:R-:W-:Y:S01]  /*2ff0*/  ISETP.GT.U32.AND P6, PT, R0, R162, PT ;  /* 0x000000a20000720c */ /* 0x000fe20003fc4070 */
[----:B------:R-:W-:Y:S01]  /*3000*/  @!P4 IMAD.MOV R148, RZ, RZ, -R148 ;  /* 0x000000ffff94c224 */ /* 0x000fe200078e0a94 */
[----:B------:R-:W-:Y:S01]  /*3010*/  ISETP.GE.AND P4, PT, R10, RZ, PT ;  /* 0x000000ff0a00720c */ /* 0x000fe20003f86270 */
[----:B------:R-:W-:Y:S01]  /*3020*/  IMAD R160, R0, R3, R9 ;  /* 0x0000000300a07224 */ /* 0x000fe200078e0209 */
[----:B------:R-:W-:Y:S01]  /*3030*/  IABS R9, R15 ;  /* 0x0000000f00097213 */ /* 0x000fe20000000000 */
[----:B------:R-:W-:-:S02]  /*3040*/  VIADD R10, R7, 0x36 ;  /* 0x00000036070a7836 */ /* 0x000fc40000000000 */
[----:B------:R-:W-:Y:S01]  /*3050*/  @!P5 IMAD.IADD R156, R156, 0x1, -R0 ;  /* 0x000000019c9cd824 */ /* 0x000fe200078e0a00 */
[----:B------:R-:W-:Y:S01]  /*3060*/  ISETP.GT.U32.AND P5, PT, R0, R160, PT ;  /* 0x000000a00000720c */ /* 0x000fe20003fa4070 */
[----:B------:R-:W-:Y:S01]  /*3070*/  @!P3 IMAD.MOV R152, RZ, RZ, -R152 ;  /* 0x000000ffff98b224 */ /* 0x000fe200078e0a98 */
[----:B------:R-:W-:Y:S01]  /*3080*/  IABS R5, R10 ;  /* 0x0000000a00057213 */ /* 0x000fe20000000000 */
[----:B------:R-:W-:-:S04]  /*3090*/  IMAD.HI.U32 R4, R2, R17, RZ ;  /* 0x0000001102047227 */ /* 0x000fc800078e00ff */
[----:B------:R-:W-:Y:S01]  /*30a0*/  IMAD.HI.U32 R3, R2, R5, RZ ;  /* 0x0000000502037227 */ /* 0x000fe200078e00ff */
[----:B------:R-:W-:-:S03]  /*30b0*/  IADD3 R4, -R4, RZ, RZ ;  /* 0x000000ff04047210 */ /* 0x000fc60007ffe1ff */
[--C-:B------:R-:W-:Y:S02]  /*30c0*/  @!P6 IMAD.IADD R162, R162, 0x1, -R0.reuse ;  /* 0x00000001a2a2e824 */ /* 0x100fe400078e0a00 */
[----:B------:R-:W-:Y:S02]  /*30d0*/  IMAD.MOV R3, RZ, RZ, -R3 ;  /* 0x000000ffff037224 */ /* 0x000fe400078e0a03 */
[----:B------:R-:W-:Y:S01]  /*30e0*/  @!P5 IMAD.IADD R160, R160, 0x1, -R0 ;  /* 0x00000001a0a0d824 */ /* 0x000fe200078e0a00 */
[C---:B------:R-:W-:Y:S01]  /*30f0*/  ISETP.GT.U32.AND P3, PT, R0.reuse, R162, PT ;  /* 0x000000a20000720c */ /* 0x040fe20003f64070 */
[----:B------:R-:W-:Y:S01]  /*3100*/  IMAD R164, R0, R3, R5 ;  /* 0x0000000300a47224 */ /* 0x000fe200078e0205 */
[----:B------:R-:W-:Y:S01]  /*3110*/  IABS R5, R21 ;  /* 0x0000001500057213 */ /* 0x000fe20000000000 */
[----:B------:R-:W-:Y:S01]  /*3120*/  IMAD.HI.U32 R3, R2, R9, RZ ;  /* 0x0000000902037227 */ /* 0x000fe200078e00ff */
[C---:B------:R-:W-:Y:S02]  /*3130*/  ISETP.GT.U32.AND P6, PT, R0.reuse, R160, PT ;  /* 0x000000a00000720c */ /* 0x040fe40003fc4070 */
[C---:B------:R-:W-:Y:S01]  /*3140*/  ISETP.GT.U32.AND P5, PT, R0.reuse, R156, PT ;  /* 0x0000009c0000720c */ /* 0x040fe20003fa4070 */
[----:B------:R-:W-:Y:S01]  /*3150*/  @!P1 IMAD.MOV R150, RZ, RZ, -R150 ;  /* 0x000000ffff969224 */ /* 0x000fe200078e0a96 */
[----:B------:R-:W-:Y:S01]  /*3160*/  IADD3 R3, -R3, RZ, RZ ;  /* 0x000000ff03037210 */ /* 0x000fe20007ffe1ff */
[C---:B------:R-:W-:Y:S01]  /*3170*/  IMAD R166, R0.reuse, R4, R17 ;  /* 0x0000000400a67224 */ /* 0x040fe200078e0211 */
[----:B------:R-:W-:Y:S01]  /*3180*/  ISETP.GT.U32.AND P1, PT, R0, R158, PT ;  /* 0x0000009e0000720c */ /* 0x000fe20003f24070 */
[----:B------:R-:W-:-:S02]  /*3190*/  VIADD R4, R7, 0x3a ;  /* 0x0000003a07047836 */ /* 0x000fc40000000000 */
[----:B------:R-:W-:Y:S01]  /*31a0*/  @!P3 IADD3 R162, R162, -R0, RZ ;  /* 0x80000000a2a2b210 */ /* 0x000fe20007ffe0ff */
[----:B------:R-:W-:Y:S01]  /*31b0*/  IMAD R168, R0, R3, R9 ;  /* 0x0000000300a87224 */ /* 0x000fe200078e0209 */
[----:B------:R-:W-:Y:S01]  /*31c0*/  ISETP.GE.AND P3, PT, R8, RZ, PT ;  /* 0x000000ff0800720c */ /* 0x000fe20003f66270 */
[----:B------:R-:W-:Y:S01]  /*31d0*/  IMAD.HI.U32 R3, R2, R5, RZ ;  /* 0x0000000502037227 */ /* 0x000fe200078e00ff */
[----:B------:R-:W-:Y:S02]  /*31e0*/  IABS R9, R4 ;  /* 0x0000000400097213 */ /* 0x000fe40000000000 */
[----:B------:R-:W-:Y:S01]  /*31f0*/  @!P5 IADD3 R156, R156, -R0, RZ ;  /* 0x800000009c9cd210 */ /* 0x000fe20007ffe0ff */
[----:B------:R-:W-:Y:S01]  /*3200*/  @!P6 IMAD.IADD R160, R160, 0x1, -R0 ;  /* 0x00000001a0a0e824 */ /* 0x000fe200078e0a00 */
[C---:B------:R-:W-:Y:S01]  /*3210*/  ISETP.GT.U32.AND P6, PT, R0.reuse, R168, PT ;  /* 0x000000a80000720c */ /* 0x040fe20003fc4070 */
[----:B------:R-:W-:Y:S01]  /*3220*/  IMAD.MOV R3, RZ, RZ, -R3 ;  /* 0x000000ffff037224 */ /* 0x000fe200078e0a03 */
[C---:B------:R-:W-:Y:S01]  /*3230*/  ISETP.GT.U32.AND P5, PT, R0.reuse, R166, PT ;  /* 0x000000a60000720c */ /* 0x040fe20003fa4070 */
[----:B------:R-:W-:Y:S01]  /*3240*/  @!P0 IMAD.MOV R154, RZ, RZ, -R154 ;  /* 0x000000ffff9a8224 */ /* 0x000fe200078e0a9a */
[C---:B------:R-:W-:Y:S01]  /*3250*/  ISETP.GT.U32.AND P0, PT, R0.reuse, R164, PT ;  /* 0x000000a40000720c */ /* 0x040fe20003f04070 */
[----:B------:R-:W-:-:S02]  /*3260*/  IMAD R170, R0, R3, R5 ;  /* 0x0000000300aa7224 */ /* 0x000fc400078e0205 */
[----:B------:R-:W-:Y:S02]  /*3270*/  @!P3 IMAD.MOV R162, RZ, RZ, -R162 ;  /* 0x000000ffffa2b224 */ /* 0x000fe400078e0aa2 */
[--C-:B------:R-:W-:Y:S01]  /*3280*/  @!P1 IMAD.IADD R158, R158, 0x1, -R0.reuse ;  /* 0x000000019e9e9824 */ /* 0x100fe200078e0a00 */
[----:B------:R-:W-:Y:S01]  /*3290*/  ISETP.GT.U32.AND P3, PT, R0, R170, PT ;  /* 0x000000aa0000720c */ /* 0x000fe20003f64070 */
[----:B------:R-:W-:Y:S01]  /*32a0*/  IMAD.HI.U32 R3, R2, R9, RZ ;  /* 0x0000000902037227 */ /* 0x000fe200078e00ff */
[----:B------:R-:W-:Y:S02]  /*32b0*/  ISETP.GE.AND P1, PT, R6, RZ, PT ;  /* 0x000000ff0600720c */ /* 0x000fe40003f26270 */
[----:B------:R-:W-:Y:S01]  /*32c0*/  IADD3 R6, R7, 0x3b, RZ ;  /* 0x0000003b07067810 */ /* 0x000fe20007ffe0ff */
[--C-:B------:R-:W-:Y:S02]  /*32d0*/  @!P6 IMAD.IADD R168, R168, 0x1, -R0.reuse ;  /* 0x00000001a8a8e824 */ /* 0x100fe400078e0a00 */
[----:B------:R-:W-:Y:S01]  /*32e0*/  @!P5 IMAD.IADD R166, R166, 0x1, -R0 ;  /* 0x00000001a6a6d824 */ /* 0x000fe200078e0a00 */
[----:B------:R-:W-:Y:S01]  /*32f0*/  IABS R5, R6 ;  /* 0x0000000600057213 */ /* 0x000fe20000000000 */
[----:B------:R-:W-:Y:S01]  /*3300*/  IMAD.MOV R3, RZ, RZ, -R3 ;  /* 0x000000ffff037224 */ /* 0x000fe200078e0a03 */
[C---:B------:R-:W-:Y:S01]  /*3310*/  ISETP.GT.U32.AND P6, PT, R0.reuse, R168, PT ;  /* 0x000000a80000720c */ /* 0x040fe20003fc4070 */
[----:B------:R-:W-:Y:S01]  /*3320*/  @!P2 IMAD.MOV R158, RZ, RZ, -R158 ;  /* 0x000000ffff9ea224 */ /* 0x000fe200078e0a9e */
[----:B------:R-:W-:Y:S01]  /*3330*/  ISETP.GT.U32.AND P2, PT, R0, R166, PT ;  /* 0x000000a60000720c */ /* 0x000fe20003f44070 */
[----:B------:R-:W-:Y:S01]  /*3340*/  @!P0 IMAD.IADD R164, R164, 0x1, -R0 ;  /* 0x00000001a4a48824 */ /* 0x000fe200078e0a00 */
[----:B------:R-:W-:Y:S01]  /*3350*/  @!P3 IADD3 R170, R170, -R0, RZ ;  /* 0x80000000aaaab210 */ /* 0x000fe20007ffe0ff */
[----:B------:R-:W-:Y:S01]  /*3360*/  IMAD R172, R0, R3, R9 ;  /* 0x0000000300ac7224 */ /* 0x000fe200078e0209 */
[----:B------:R-:W-:Y:S01]  /*3370*/  ISETP.GE.AND P0, PT, R10, RZ, PT ;  /* 0x000000ff0a00720c */ /* 0x000fe20003f06270 */
[----:B------:R-:W-:Y:S01]  /*3380*/  IMAD.HI.U32 R3, R2, R5, RZ ;  /* 0x0000000502037227 */ /* 0x000fe200078e00ff */
[----:B------:R-:W-:-:S02]  /*3390*/  ISETP.GT.U32.AND P3, PT, R0, R170, PT ;  /* 0x000000aa0000720c */ /* 0x000fc40003f64070 */
[----:B------:R-:W-:Y:S01]  /*33a0*/  ISETP.GE.AND P5, PT, R19, RZ, PT ;  /* 0x000000ff1300720c */ /* 0x000fe20003fa6270 */
[----:B------:R-:W-:Y:S01]  /*33b0*/  @!P4 IMAD.MOV R156, RZ, RZ, -R156 ;  /* 0x000000ffff9cc224 */ /* 0x000fe200078e0a9c */
[----:B------:R-:W-:Y:S01]  /*33c0*/  ISETP.GT.U32.AND P4, PT, R0, R164, PT ;  /* 0x000000a40000720c */ /* 0x000fe20003f84070 */
[----:B------:R-:W-:Y:S01]  /*33d0*/  IMAD.MOV R3, RZ, RZ, -R3 ;  /* 0x000000ffff037224 */ /* 0x000fe200078e0a03 */
[C---:B------:R-:W-:Y:S01]  /*33e0*/  IADD3 R10, R7.reuse, 0x3e, RZ ;  /* 0x0000003e070a7810 */ /* 0x040fe20007ffe0ff */
[----:B------:R-:W-:Y:S01]  /*33f0*/  @!P6 IMAD.IADD R168, R168, 0x1, -R0 ;  /* 0x00000001a8a8e824 */ /* 0x000fe200078e0a00 */
[C---:B------:R-:W-:Y:S01]  /*3400*/  ISETP.GT.U32.AND P6, PT, R0.reuse, R172, PT ;  /* 0x000000ac0000720c */ /* 0x040fe20003fc4070 */
[----:B------:R-:W-:Y:S01]  /*3410*/  IMAD R174, R0, R3, R5 ;  /* 0x0000000300ae7224 */ /* 0x000fe200078e0205 */
[-C--:B------:R-:W-:Y:S01]  /*3420*/  @!P2 IADD3 R166, R166, -R0.reuse, RZ ;  /* 0x80000000a6a6a210 */ /* 0x080fe20007ffe0ff */
[C---:B------:R-:W-:Y:S01]  /*3430*/  VIADD R8, R7.reuse, 0x3c ;  /* 0x0000003c07087836 */ /* 0x040fe20000000000 */
[----:B------:R-:W-:Y:S01]  /*3440*/  ISETP.GE.AND P2, PT, R4, RZ, PT ;  /* 0x000000ff0400720c */ /* 0x000fe20003f46270 */
[----:B------:R-:W-:Y:S01]  /*3450*/  VIADD R19, R7, 0x3f ;  /* 0x0000003f07137836 */ /* 0x000fe20000000000 */
[----:B------:R-:W-:Y:S01]  /*3460*/  @!P3 IADD3 R170, R170, -R0, RZ ;  /* 0x80000000aaaab210 */ /* 0x000fe20007ffe0ff */
[----:B------:R-:W-:Y:S01]  /*3470*/  @!P5 IMAD.MOV R166, RZ, RZ, -R166 ;  /* 0x000000ffffa6d224 */ /* 0x000fe200078e0aa6 */
[----:B------:R-:W-:Y:S01]  /*3480*/  ISETP.GT.U32.AND P3, PT, R0, R174, PT ;  /* 0x000000ae0000720c */ /* 0x000fe20003f64070 */
[----:B------:R-:W-:Y:S01]  /*3490*/  @!P4 IMAD.IADD R164, R164, 0x1, -R0 ;  /* 0x00000001a4a4c824 */ /* 0x000fe200078e0a00 */
[----:B------:R-:W-:-:S02]  /*34a0*/  IABS R4, R8 ;  /* 0x0000000800047213 */ /* 0x000fc40000000000 */
[----:B------:R-:W-:Y:S01]  /*34b0*/  IABS R17, R19 ;  /* 0x0000001300117213 */ /* 0x000fe20000000000 */
[----:B------:R-:W-:Y:S01]  /*34c0*/  @!P6 IMAD.IADD R172, R172, 0x1, -R0 ;  /* 0x00000001acace824 */ /* 0x000fe200078e0a00 */
[----:B------:R-:W-:Y:S01]  /*34d0*/  ISETP.GE.AND P4, PT, R21, RZ, PT ;  /* 0x000000ff1500720c */ /* 0x000fe20003f86270 */
[----:B------:R-:W-:Y:S01]  /*34e0*/  IMAD.MOV.U32 R5, RZ, RZ, R4 ;  /* 0x000000ffff057224 */ /* 0x000fe200078e0004 */
[----:B------:R-:W-:Y:S01]  /*34f0*/  @!P1 IADD3 R160, -R160, RZ, RZ ;  /* 0x000000ffa0a09210 */ /* 0x000fe20007ffe1ff */
[----:B------:R-:W-:Y:S01]  /*3500*/  @!P0 IMAD.MOV R164, RZ, RZ, -R164 ;  /* 0x000000ffffa48224 */ /* 0x000fe200078e0aa4 */
[----:B------:R-:W-:Y:S01]  /*3510*/  ISETP.GE.AND P0, PT, R6, RZ, PT ;  /* 0x000000ff0600720c */ /* 0x000fe20003f06270 */
[----:B------:R-:W-:Y:S01]  /*3520*/  VIADD R6, R7, 0x3d ;  /* 0x0000003d07067836 */ /* 0x000fe20000000000 */
[----:B------:R-:W-:Y:S01]  /*3530*/  ISETP.GT.U32.AND P6, PT, R0, R172, PT ;  /* 0x000000ac0000720c */ /* 0x000fe20003fc4070 */
[----:B------:R-:W-:Y:S01]  /*3540*/  IMAD.HI.U32 R3, R2, R5, RZ ;  /* 0x0000000502037227 */ /* 0x000fe200078e00ff */
[----:B------:R-:W-:-:S02]  /*3550*/  ISETP.GE.AND P1, PT, R15, RZ, PT ;  /* 0x000000ff0f00720c */ /* 0x000fc40003f26270 */
[----:B------:R-:W-:Y:S01]  /*3560*/  IABS R9, R6 ;  /* 0x0000000600097213 */ /* 0x000fe20000000000 */
[----:B------:R-:W-:Y:S01]  /*3570*/  @!P3 IMAD.IADD R174, R174, 0x1, -R0 ;  /* 0x00000001aeaeb824 */ /* 0x000fe200078e0a00 */
[----:B------:R-:W-:Y:S01]  /*3580*/  IABS R15, R10 ;  /* 0x0000000a000f7213 */ /* 0x000fe20000000000 */
[----:B------:R-:W-:Y:S01]  /*3590*/  IMAD.MOV R3, RZ, RZ, -R3 ;  /* 0x000000ffff037224 */ /* 0x000fe200078e0a03 */
[----:B------:R-:W-:Y:S01]  /*35a0*/  ISETP.GE.AND P3, PT, R8, RZ, PT ;  /* 0x000000ff0800720c */ /* 0x000fe20003f66270 */
[----:B------:R-:W-:Y:S01]  /*35b0*/  VIADD R21, R7, 0x40 ;  /* 0x0000004007157836 */ /* 0x000fe20000000000 */
[C---:B------:R-:W-:Y:S01]  /*35c0*/  ISETP.GT.U32.AND P5, PT, R0.reuse, R174, PT ;  /* 0x000000ae0000720c */ /* 0x040fe20003fa4070 */
[----:B------:R-:W-:Y:S02]  /*35d0*/  IMAD R176, R0, R3, R5 ;  /* 0x0000000300b07224 */ /* 0x000fe400078e0205 */
[----:B------:R-:W-:-:S04]  /*35e0*/  IMAD.HI.U32 R5, R2, R17, RZ ;  /* 0x0000001102057227 */ /* 0x000fc800078e00ff */
[----:B------:R-:W-:-:S04]  /*35f0*/  IMAD.HI.U32 R3, R2, R9, RZ ;  /* 0x0000000902037227 */ /* 0x000fc800078e00ff */
[----:B------:R-:W-:Y:S02]  /*3600*/  IMAD.MOV R5, RZ, RZ, -R5 ;  /* 0x000000ffff057224 */ /* 0x000fe400078e0a05 */
[----:B------:R-:W-:Y:S01]  /*3610*/  @!P6 IMAD.IADD R172, R172, 0x1, -R0 ;  /* 0x00000001acace824 */ /* 0x000fe200078e0a00 */
[C---:B------:R-:W-:Y:S01]  /*3620*/  ISETP.GT.U32.AND P6, PT, R0.reuse, R176, PT ;  /* 0x000000b00000720c */ /* 0x040fe20003fc4070 */
[----:B------:R-:W-:Y:S02]  /*3630*/  IMAD.MOV R3, RZ, RZ, -R3 ;  /* 0x000000ffff037224 */ /* 0x000fe400078e0a03 */
[----:B------:R-:W-:Y:S01]  /*3640*/  IMAD R182, R0, R5, R17 ;  /* 0x0000000500b67224 */ /* 0x000fe200078e0211 */
[----:B------:R-:W-:Y:S01]  /*3650*/  @!P2 IADD3 R172, -R172, RZ, RZ ;  /* 0x000000ffacaca210 */ /* 0x000fe20007ffe1ff */
[----:B------:R-:W-:Y:S01]  /*3660*/  IMAD R178, R0, R3, R9 ;  /* 0x0000000300b27224 */ /* 0x000fe200078e0209 */
[----:B------:R-:W-:Y:S01]  /*3670*/  IABS R3, R21 ;  /* 0x0000001500037213 */ /* 0x000fe20000000000 */
[----:B------:R-:W-:Y:S01]  /*3680*/  IMAD.HI.U32 R4, R2, R15, RZ ;  /* 0x0000000f02047227 */ /* 0x000fe200078e00ff */
[----:B------:R-:W-:-:S03]  /*3690*/  ISETP.GE.AND P2, PT, R6, RZ, PT ;  /* 0x000000ff0600720c */ /* 0x000fc60003f46270 */
[----:B------:R-:W-:Y:S01]  /*36a0*/  @!P5 IMAD.IADD R174, R174, 0x1, -R0 ;  /* 0x00000001aeaed824 */ /* 0x000fe200078e0a00 */
[----:B------:R-:W-:Y:S01]  /*36b0*/  ISETP.GT.U32.AND P5, PT, R0, R182, PT ;  /* 0x000000b60000720c */ /* 0x000fe20003fa4070 */
[----:B------:R-:W-:Y:S01]  /*36c0*/  IMAD.MOV.U32 R5, RZ, RZ, R3 ;  /* 0x000000ffff057224 */ /* 0x000fe200078e0003 */
[----:B------:R-:W-:Y:S01]  /*36d0*/  IADD3 R4, -R4, RZ, RZ ;  /* 0x000000ff04047210 */ /* 0x000fe20007ffe1ff */
[----:B------:R-:W-:Y:S01]  /*36e0*/  VIADD R6, R7, 0x41 ;  /* 0x0000004107067836 */ /* 0x000fe20000000000 */
[----:B------:R-:W-:Y:S01]  /*36f0*/  @!P6 IADD3 R176, R176, -R0, RZ ;  /* 0x80000000b0b0e210 */ /* 0x000fe20007ffe0ff */
[----:B------:R-:W-:Y:S01]  /*3700*/  IMAD.HI.U32 R3, R2, R5, RZ ;  /* 0x0000000502037227 */ /* 0x000fe200078e00ff */
[----:B------:R-:W-:-:S03]  /*3710*/  ISETP.GT.U32.AND P6, PT, R0, R178, PT ;  /* 0x000000b20000720c */ /* 0x000fc60003fc4070 */
[C---:B------:R-:W-:Y:S01]  /*3720*/  IMAD R180, R0.reuse, R4, R15 ;  /* 0x0000000400b47224 */ /* 0x040fe200078e020f */
[----:B------:R-:W-:Y:S01]  /*3730*/  IABS R4, R6 ;  /* 0x0000000600047213 */ /* 0x000fe20000000000 */
[----:B------:R-:W-:Y:S01]  /*3740*/  @!P1 IMAD.MOV R168, RZ, RZ, -R168 ;  /* 0x000000ffffa89224 */ /* 0x000fe200078e0aa8 */
[----:B------:R-:W-:Y:S01]  /*3750*/  ISETP.GT.U32.AND P1, PT, R0, R176, PT ;  /* 0x000000b00000720c */ /* 0x000fe20003f24070 */
[----:B------:R-:W-:Y:S02]  /*3760*/  IMAD.MOV R3, RZ, RZ, -R3 ;  /* 0x000000ffff037224 */ /* 0x000fe400078e0a03 */
[----:B------:R-:W-:Y:S02]  /*3770*/  @!P5 IMAD.IADD R182, R182, 0x1, -R0 ;  /* 0x00000001b6b6d824 */ /* 0x000fe400078e0a00 */
[C---:B------:R-:W-:Y:S02]  /*3780*/  IMAD R184, R0.reuse, R3, R5 ;  /* 0x0000000300b87224 */ /* 0x040fe400078e0205 */
[----:B------:R-:W-:Y:S01]  /*3790*/  IMAD.MOV.U32 R5, RZ, RZ, R4 ;  /* 0x000000ffff057224 */ /* 0x000fe200078e0004 */
[C---:B------:R-:W-:Y:S01]  /*37a0*/  ISETP.GT.U32.AND P5, PT, R0.reuse, R182, PT ;  /* 0x000000b60000720c */ /* 0x040fe20003fa4070 */
[----:B------:R-:W-:Y:S01]  /*37b0*/  @!P4 IMAD.MOV R170, RZ, RZ, -R170 ;  /* 0x000000ffffaac224 */ /* 0x000fe200078e0aaa */
[----:B------:R-:W-:Y:S01]  /*37c0*/  ISETP.GT.U32.AND P4, PT, R0, R180, PT ;  /* 0x000000b40000720c */ /* 0x000fe20003f84070 */
[----:B------:R-:W-:Y:S01]  /*37d0*/  IMAD.HI.U32 R3, R2, R5, RZ ;  /* 0x0000000502037227 */ /* 0x000fe200078e00ff */
[----:B------:R-:W-:-:S02]  /*37e0*/  IADD3 R4, R7, 0x42, RZ ;  /* 0x0000004207047810 */ /* 0x000fc40007ffe0ff */
[----:B------:R-:W-:Y:S01]  /*37f0*/  @!P1 IADD3 R176, R176, -R0, RZ ;  /* 0x80000000b0b09210 */ /* 0x000fe20007ffe0ff */
[----:B------:R-:W-:Y:S01]  /*3800*/  IMAD.MOV R3, RZ, RZ, -R3 ;  /* 0x000000ffff037224 */ /* 0x000fe200078e0a03 */
[----:B------:R-:W-:Y:S01]  /*3810*/  IABS R9, R4 ;  /* 0x0000000400097213 */ /* 0x000fe20000000000 */
[--C-:B------:R-:W-:Y:S01]  /*3820*/  @!P6 IMAD.IADD R178, R178, 0x1, -R0.reuse ;  /* 0x00000001b2b2e824 */ /* 0x100fe200078e0a00 */
[----:B------:R-:W-:Y:S01]  /*3830*/  @!P3 IADD3 R176, -R176, RZ, RZ ;  /* 0x000000ffb0b0b210 */ /* 0x000fe20007ffe1ff */
[C---:B------:R-:W-:Y:S01]  /*3840*/  IMAD R186, R0.reuse, R3, R5 ;  /* 0x0000000300ba7224 */ /* 0x040fe200078e0205 */
[----:B------:R-:W-:Y:S01]  /*3850*/  ISETP.GT.U32.AND P3, PT, R0, R184, PT ;  /* 0x000000b80000720c */ /* 0x000fe20003f64070 */
[----:B------:R-:W-:Y:S01]  /*3860*/  VIADD R8, R7, 0x43 ;  /* 0x0000004307087836 */ /* 0x000fe20000000000 */
[----:B------:R-:W-:Y:S01]  /*3870*/  @!P5 IADD3 R182, R182, -R0, RZ ;  /* 0x80000000b6b6d210 */ /* 0x000fe20007ffe0ff */
[----:B------:R-:W-:Y:S01]  /*3880*/  @!P4 IMAD.IADD R180, R180, 0x1, -R0 ;  /* 0x00000001b4b4c824 */ /* 0x000fe200078e0a00 */
[----:B------:R-:W-:Y:S01]  /*3890*/  ISETP.GT.U32.AND P5, PT, R0, R186, PT ;  /* 0x000000ba0000720c */ /* 0x000fe20003fa4070 */
[----:B------:R-:W-:Y:S01]  /*38a0*/  IMAD.HI.U32 R3, R2, R9, RZ ;  /* 0x0000000902037227 */ /* 0x000fe200078e00ff */
[----:B------:R-:W-:-:S02]  /*38b0*/  ISETP.GT.U32.AND P4, PT, R0, R178, PT ;  /* 0x000000b20000720c */ /* 0x000fc40003f84070 */
[----:B------:R-:W-:Y:S01]  /*38c0*/  IABS R5, R8 ;  /* 0x0000000800057213 */ /* 0x000fe20000000000 */
[----:B------:R-:W-:Y:S01]  /*38d0*/  IMAD.MOV R3, RZ, RZ, -R3 ;  /* 0x000000ffff037224 */ /* 0x000fe200078e0a03 */
[----:B------:R-:W-:Y:S01]  /*38e0*/  ISETP.GE.AND P1, PT, R10, RZ, PT ;  /* 0x000000ff0a00720c */ /* 0x000fe20003f26270 */
[----:B------:R-:W-:Y:S01]  /*38f0*/  @!P0 IMAD.MOV R174, RZ, RZ, -R174 ;  /* 0x000000ffffae8224 */ /* 0x000fe200078e0aae */
[----:B------:R-:W-:Y:S01]  /*3900*/  ISETP.GT.U32.AND P0, PT, R0, R180, PT ;  /* 0x000000b40000720c */ /* 0x000fe20003f04070 */
[--C-:B------:R-:W-:Y:S01]  /*3910*/  @!P3 IMAD.IADD R184, R184, 0x1, -R0.reuse ;  /* 0x00000001b8b8b824 */ /* 0x100fe200078e0a00 */
[----:B------:R-:W-:Y:S01]  /*3920*/  IADD3 R10, R7, 0x45, RZ ;  /* 0x00000045070a7810 */ /* 0x000fe20007ffe0ff */
[----:B------:R-:W-:Y:S01]  /*3930*/  IMAD R188, R0, R3, R9 ;  /* 0x0000000300bc7224 */ /* 0x000fe200078e0209 */
[----:B------:R-:W-:Y:S01]  /*3940*/  ISETP.GE.AND P3, PT, R4, RZ, PT ;  /* 0x000000ff0400720c */ /* 0x000fe20003f66270 */
[----:B------:R-:W-:Y:S01]  /*3950*/  @!P5 IMAD.IADD R186, R186, 0x1, -R0 ;  /* 0x00000001babad824 */ /* 0x000fe200078e0a00 */
[----:B------:R-:W-:Y:S01]  /*3960*/  ISETP.GT.U32.AND P5, PT, R0, R184, PT ;  /* 0x000000b80000720c */ /* 0x000fe20003fa4070 */
[----:B------:R-:W-:Y:S01]  /*3970*/  IMAD.HI.U32 R3, R2, R5, RZ ;  /* 0x0000000502037227 */ /* 0x000fe200078e00ff */
[----:B------:R-:W-:-:S02]  /*3980*/  IABS R15, R10 ;  /* 0x0000000a000f7213 */ /* 0x000fc40000000000 */
[----:B------:R-:W-:Y:S01]  /*3990*/  ISETP.GE.AND P6, PT, R19, RZ, PT ;  /* 0x000000ff1300720c */ /* 0x000fe20003fc6270 */
[----:B------:R-:W-:Y:S01]  /*39a0*/  @!P4 IMAD.IADD R178, R178, 0x1, -R0 ;  /* 0x00000001b2b2c824 */ /* 0x000fe200078e0a00 */
[----:B------:R-:W-:Y:S01]  /*39b0*/  ISETP.GE.AND P4, PT, R21, RZ, PT ;  /* 0x000000ff1500720c */ /* 0x000fe20003f86270 */
[----:B------:R-:W-:Y:S01]  /*39c0*/  IMAD.MOV R3, RZ, RZ, -R3 ;  /* 0x000000ffff037224 */ /* 0x000fe200078e0a03 */
[C---:B------:R-:W-:Y:S01]  /*39d0*/  IADD3 R19, R7.reuse, 0x49, RZ ;  /* 0x0000004907137810 */ /* 0x040fe20007ffe0ff */
[----:B------:R-:W-:Y:S01]  /*39e0*/  @!P2 IMAD.MOV R178, RZ, RZ, -R178 ;  /* 0x000000ffffb2a224 */ /* 0x000fe200078e0ab2 */
[C---:B------:R-:W-:Y:S01]  /*39f0*/  ISETP.GT.U32.AND P2, PT, R0.reuse, R188, PT ;  /* 0x000000bc0000720c */ /* 0x040fe20003f44070 */
[----:B------:R-:W-:Y:S01]  /*3a00*/  IMAD R190, R0, R3, R5 ;  /* 0x0000000300be7224 */ /* 0x000fe200078e0205 */
[----:B------:R-:W-:Y:S01]  /*3a10*/  IABS R17, R19 ;  /* 0x0000001300117213 */ /* 0x000fe20000000000 */
[--C-:B------:R-:W-:Y:S01]  /*3a20*/  @!P0 IMAD.IADD R180, R180, 0x1, -R0.reuse ;  /* 0x00000001b4b48824 */ /* 0x100fe200078e0a00 */
[----:B------:R-:W-:Y:S01]  /*3a30*/  ISETP.GE.AND P0, PT, R6, RZ, PT ;  /* 0x000000ff0600720c */ /* 0x000fe20003f06270 */
[----:B------:R-:W-:Y:S01]  /*3a40*/  @!P5 IMAD.IADD R184, R184, 0x1, -R0 ;  /* 0x00000001b8b8d824 */ /* 0x000fe200078e0a00 */
[----:B------:R-:W-:Y:S01]  /*3a50*/  ISETP.GT.U32.AND P5, PT, R0, R190, PT ;  /* 0x000000be0000720c */ /* 0x000fe20003fa4070 */
[----:B------:R-:W-:Y:S01]  /*3a60*/  VIADD R6, R7, 0x44 ;  /* 0x0000004407067836 */ /* 0x000fe20000000000 */
[----:B------:R-:W-:Y:S01]  /*3a70*/  @!P1 IADD3 R180, -R180, RZ, RZ ;  /* 0x000000ffb4b49210 */ /* 0x000fe20007ffe1ff */
[----:B------:R-:W-:Y:S01]  /*3a80*/  IMAD.HI.U32 R4, R2, R15, RZ ;  /* 0x0000000f02047227 */ /* 0x000fe200078e00ff */
[----:B------:R-:W-:-:S02]  /*3a90*/  ISETP.GT.U32.AND P1, PT, R0, R186, PT ;  /* 0x000000ba0000720c */ /* 0x000fc40003f24070 */
[----:B------:R-:W-:Y:S01]  /*3aa0*/  IABS R9, R6 ;  /* 0x0000000600097213 */ /* 0x000fe20000000000 */
[----:B------:R-:W-:Y:S01]  /*3ab0*/  @!P2 IMAD.IADD R188, R188, 0x1, -R0 ;  /* 0x00000001bcbca824 */ /* 0x000fe200078e0a00 */
[----:B------:R-:W-:Y:S01]  /*3ac0*/  ISETP.GE.AND P2, PT, R10, RZ, PT ;  /* 0x000000ff0a00720c */ /* 0x000fe20003f46270 */
[----:B------:R-:W-:Y:S02]  /*3ad0*/  IMAD.MOV R4, RZ, RZ, -R4 ;  /* 0x000000ffff047224 */ /* 0x000fe400078e0a04 */
[----:B------:R-:W-:-:S04]  /*3ae0*/  IMAD.HI.U32 R3, R2, R9, RZ ;  /* 0x0000000902037227 */ /* 0x000fc800078e00ff */
[----:B------:R-:W-:Y:S01]  /*3af0*/  @!P5 IMAD.IADD R190, R190, 0x1, -R0 ;  /* 0x00000001bebed824 */ /* 0x000fe200078e0a00 */
[----:B------:R-:W-:Y:S01]  /*3b00*/  ISETP.GT.U32.AND P5, PT, R0, R188, PT ;  /* 0x000000bc0000720c */ /* 0x000fe20003fa4070 */
[----:B------:R-:W-:Y:S01]  /*3b10*/  IMAD.MOV R3, RZ, RZ, -R3 ;  /* 0x000000ffff037224 */ /* 0x000fe200078e0a03 */
[----:B------:R-:W-:Y:S01]  /*3b20*/  @!P1 IADD3 R186, R186, -R0, RZ ;  /* 0x80000000baba9210 */ /* 0x000fe20007ffe0ff */
[----:B------:R-:W-:Y:S01]  /*3b30*/  IMAD R194, R0, R4, R15 ;  /* 0x0000000400c27224 */ /* 0x000fe200078e020f */
[----:B------:R-:W-:Y:S01]  /*3b40*/  ISETP.GE.AND P1, PT, R6, RZ, PT ;  /* 0x000000ff0600720c */ /* 0x000fe20003f26270 */
[----:B------:R-:W-:Y:S02]  /*3b50*/  VIADD R6, R7, 0x46 ;  /* 0x0000004607067836 */ /* 0x000fe40000000000 */
[C---:B------:R-:W-:Y:S02]  /*3b60*/  IMAD R192, R0.reuse, R3, R9 ;  /* 0x0000000300c07224 */ /* 0x040fe400078e0209 */
[----:B------:R-:W-:Y:S01]  /*3b70*/  @!P0 IMAD.MOV R186, RZ, RZ, -R186 ;  /* 0x000000ffffba8224 */ /* 0x000fe200078e0aba */
[----:B------:R-:W-:Y:S01]  /*3b80*/  IABS R5, R6 ;  /* 0x0000000600057213 */ /* 0x000fe20000000000 */
[----:B------:R-:W-:Y:S01]  /*3b90*/  @!P6 IMAD.MOV R182, RZ, RZ, -R182 ;  /* 0x000000ffffb6e224 */ /* 0x000fe200078e0ab6 */
[----:B------:R-:W-:Y:S01]  /*3ba0*/  ISETP.GT.U32.AND P0, PT, R0, R192, PT ;  /* 0x000000c00000720c */ /* 0x000fe20003f04070 */
[----:B------:R-:W-:Y:S01]  /*3bb0*/  @!P5 IMAD.IADD R188, R188, 0x1, -R0 ;  /* 0x00000001bcbcd824 */ /* 0x000fe200078e0a00 */
[----:B------:R-:W-:Y:S01]  /*3bc0*/  ISETP.GT.U32.AND P5, PT, R0, R194, PT ;  /* 0x000000c20000720c */ /* 0x000fe20003fa4070 */
[----:B------:R-:W-:Y:S01]  /*3bd0*/  IMAD.HI.U32 R3, R2, R5, RZ ;  /* 0x0000000502037227 */ /* 0x000fe200078e00ff */
[----:B------:R-:W-:-:S02]  /*3be0*/  ISETP.GE.AND P6, PT, R8, RZ, PT ;  /* 0x000000ff0800720c */ /* 0x000fc40003fc6270 */
[C---:B------:R-:W-:Y:S01]  /*3bf0*/  IADD3 R8, R7.reuse, 0x47, RZ ;  /* 0x0000004707087810 */ /* 0x040fe20007ffe0ff */
[----:B------:R-:W-:Y:S02]  /*3c00*/  IMAD.MOV R3, RZ, RZ, -R3 ;  /* 0x000000ffff037224 */ /* 0x000fe400078e0a03 */
[----:B------:R-:W-:Y:S01]  /*3c10*/  @!P4 IMAD.MOV R184, RZ, RZ, -R184 ;  /* 0x000000ffffb8c224 */ /* 0x000fe200078e0ab8 */
[C---:B------:R-:W-:Y:S01]  /*3c20*/  ISETP.GT.U32.AND P4, PT, R0.reuse, R190, PT ;  /* 0x000000be0000720c */ /* 0x040fe20003f84070 */
[----:B------:R-:W-:Y:S01]  /*3c30*/  IMAD R196, R0, R3, R5 ;  /* 0x0000000300c47224 */ /* 0x000fe200078e0205 */
[----:B------:R-:W-:Y:S01]  /*3c40*/  IABS R9, R8 ;  /* 0x0000000800097213 */ /* 0x000fe20000000000 */
[--C-:B------:R-:W-:Y:S02]  /*3c50*/  @!P0 IMAD.IADD R192, R192, 0x1, -R0.reuse ;  /* 0x00000001c0c08824 */ /* 0x100fe400078e0a00 */
[----:B------:R-:W-:Y:S01]  /*3c60*/  @!P5 IMAD.IADD R194, R194, 0x1, -R0 ;  /* 0x00000001c2c2d824 */ /* 0x000fe200078e0a00 */
[----:B------:R-:W-:Y:S01]  /*3c70*/  ISETP.GT.U32.AND P0, PT, R0, R196, PT ;  /* 0x000000c40000720c */ /* 0x000fe20003f04070 */
[----:B------:R-:W-:-:S02]  /*3c80*/  VIADD R10, R7, 0x48 ;  /* 0x00000048070a7836 */ /* 0x000fc40000000000 */
[----:B------:R-:W-:Y:S01]  /*3c90*/  IMAD.HI.U32 R3, R2, R9, RZ ;  /* 0x0000000902037227 */ /* 0x000fe200078e00ff */
[C---:B------:R-:W-:Y:S02]  /*3ca0*/  ISETP.GT.U32.AND P5, PT, R0.reuse, R194, PT ;  /* 0x000000c20000720c */ /* 0x040fe40003fa4070 */
[----:B------:R-:W-:Y:S01]  /*3cb0*/  IABS R15, R10 ;  /* 0x0000000a000f7213 */ /* 0x000fe20000000000 */
[----:B------:R-:W-:Y:S01]  /*3cc0*/  @!P3 IMAD.MOV R188, RZ, RZ, -R188 ;  /* 0x000000ffffbcb224 */ /* 0x000fe200078e0abc */
[----:B------:R-:W-:Y:S01]  /*3cd0*/  ISETP.GT.U32.AND P3, PT, R0, R192, PT ;  /* 0x000000c00000720c */ /* 0x000fe20003f64070 */
[----:B------:R-:W-:Y:S01]  /*3ce0*/  IMAD.HI.U32 R5, R2, R17, RZ ;  /* 0x0000001102057227 */ /* 0x000fe200078e00ff */
[----:B------:R-:W-:Y:S02]  /*3cf0*/  IADD3 R3, -R3, RZ, RZ ;  /* 0x000000ff03037210 */ /* 0x000fe40007ffe1ff */
[----:B------:R-:W-:Y:S01]  /*3d00*/  @!P4 IADD3 R190, R190, -R0, RZ ;  /* 0x80000000bebec210 */ /* 0x000fe20007ffe0ff */
[----:B------:R-:W-:Y:S01]  /*3d10*/  IMAD.HI.U32 R4, R2, R15, RZ ;  /* 0x0000000f02047227 */ /* 0x000fe200078e00ff */
[----:B------:R-:W-:-:S02]  /*3d20*/  ISETP.GE.AND P4, PT, R6, RZ, PT ;  /* 0x000000ff0600720c */ /* 0x000fc40003f86270 */
[----:B------:R-:W-:Y:S01]  /*3d30*/  @!P0 IADD3 R196, R196, -R0, RZ ;  /* 0x80000000c4c48210 */ /* 0x000fe20007ffe0ff */
[----:B------:R-:W-:Y:S02]  /*3d40*/  IMAD.MOV R5, RZ, RZ, -R5 ;  /* 0x000000ffff057224 */ /* 0x000fe400078e0a05 */
[----:B------:R-:W-:Y:S01]  /*3d50*/  VIADD R6, R7, 0x4a ;  /* 0x0000004a07067836 */ /* 0x000fe20000000000 */
[C---:B------:R-:W-:Y:S01]  /*3d60*/  ISETP.GT.U32.AND P0, PT, R0.reuse, R196, PT ;  /* 0x000000c40000720c */ /* 0x040fe20003f04070 */
[C---:B------:R-:W-:Y:S02]  /*3d70*/  IMAD R198, R0.reuse, R3, R9 ;  /* 0x0000000300c67224 */ /* 0x040fe400078e0209 */
[----:B------:R-:W-:Y:S02]  /*3d80*/  IMAD.MOV R4, RZ, RZ, -R4 ;  /* 0x000000ffff047224 */ /* 0x000fe400078e0a04 */
[----:B------:R-:W-:Y:S01]  /*3d90*/  IMAD R202, R0, R5, R17 ;  /* 0x0000000500ca7224 */ /* 0x000fe200078e0211 */
[----:B------:R-:W-:Y:S01]  /*3da0*/  IABS R5, R6 ;  /* 0x0000000600057213 */ /* 0x000fe20000000000 */
[--C-:B------:R-:W-:Y:S01]  /*3db0*/  @!P3 IMAD.IADD R192, R192, 0x1, -R0.reuse ;  /* 0x00000001c0c0b824 */ /* 0x100fe200078e0a00 */
[----:B------:R-:W-:Y:S01]  /*3dc0*/  ISETP.GT.U32.AND P3, PT, R0, R198, PT ;  /* 0x000000c60000720c */ /* 0x000fe20003f64070 */
[----:B------:R-:W-:-:S02]  /*3dd0*/  @!P5 IMAD.IADD R194, R194, 0x1, -R0 ;  /* 0x00000001c2c2d824 */ /* 0x000fc400078e0a00 */
[----:B------:R-:W-:Y:S01]  /*3de0*/  IMAD R200, R0, R4, R15 ;  /* 0x0000000400c87224 */ /* 0x000fe200078e020f */
[----:B------:R-:W-:Y:S01]  /*3df0*/  @!P1 IADD3 R192, -R192, RZ, RZ ;  /* 0x000000ffc0c09210 */ /* 0x000fe20007ffe1ff */
[----:B------:R-:W-:Y:S01]  /*3e00*/  @!P2 IMAD.MOV R194, RZ, RZ, -R194 ;  /* 0x000000ffffc2a224 */ /* 0x000fe200078e0ac2 */
[----:B------:R-:W-:Y:S01]  /*3e10*/  ISETP.GT.U32.AND P2, PT, R0, R202, PT ;  /* 0x000000ca0000720c */ /* 0x000fe20003f44070 */
[----:B------:R-:W-:Y:S01]  /*3e20*/  IMAD.HI.U32 R3, R2, R5, RZ ;  /* 0x0000000502037227 */ /* 0x000fe200078e00ff */
[----:B------:R-:W-:Y:S02]  /*3e30*/  ISETP.GT.U32.AND P5, PT, R0, R200, PT ;  /* 0x000000c80000720c */ /* 0x000fe40003fa4070 */
[----:B------:R-:W-:Y:S01]  /*3e40*/  ISETP.GE.AND P1, PT, R10, RZ, PT ;  /* 0x000000ff0a00720c */ /* 0x000fe20003f26270 */
[----:B------:R-:W-:Y:S01]  /*3e50*/  @!P6 IMAD.MOV R190, RZ, RZ, -R190 ;  /* 0x000000ffffbee224 */ /* 0x000fe200078e0abe */
[----:B------:R-:W-:Y:S01]  /*3e60*/  ISETP.GE.AND P6, PT, R8, RZ, PT ;  /* 0x000000ff0800720c */ /* 0x000fe20003fc6270 */
[----:B------:R-:W-:Y:S01]  /*3e70*/  VIADD R8, R7, 0x4b ;  /* 0x0000004b07087836 */ /* 0x000fe20000000000 */
[----:B------:R-:W-:Y:S01]  /*3e80*/  @!P3 IADD3 R198, R198, -R0, RZ ;  /* 0x80000000c6c6b210 */ /* 0x000fe20007ffe0ff */
[----:B------:R-:W-:-:S02]  /*3e90*/  IMAD.MOV R3, RZ, RZ, -R3 ;  /* 0x000000ffff037224 */ /* 0x000fc400078e0a03 */
[----:B------:R-:W-:Y:S01]  /*3ea0*/  @!P0 IMAD.IADD R196, R196, 0x1, -R0 ;  /* 0x00000001c4c48824 */ /* 0x000fe200078e0a00 */
[----:B------:R-:W-:Y:S01]  /*3eb0*/  IABS R4, R8 ;  /* 0x0000000800047213 */ /* 0x000fe20000000000 */
[C---:B------:R-:W-:Y:S01]  /*3ec0*/  IMAD R204, R0.reuse, R3, R5 ;  /* 0x0000000300cc7224 */ /* 0x040fe200078e0205 */
[----:B------:R-:W-:Y:S01]  /*3ed0*/  ISETP.GT.U32.AND P3, PT, R0, R198, PT ;  /* 0x000000c60000720c */ /* 0x000fe20003f64070 */
[----:B------:R-:W-:Y:S01]  /*3ee0*/  @!P4 IMAD.MOV R196, RZ, RZ, -R196 ;  /* 0x000000ffffc4c224 */ /* 0x000fe200078e0ac4 */
[----:B------:R-:W-:Y:S01]  /*3ef0*/  MOV R5, R4 ;  /* 0x0000000400057202 */ /* 0x000fe20000000f00 */
[--C-:B------:R-:W-:Y:S01]  /*3f00*/  @!P2 IMAD.IADD R202, R202, 0x1, -R0.reuse ;  /* 0x00000001cacaa824 */ /* 0x100fe200078e0a00 */
[----:B------:R-:W-:Y:S01]  /*3f10*/  ISETP.GT.U32.AND P4, PT, R0, R204, PT ;  /* 0x000000cc0000720c */ /* 0x000fe20003f84070 */
[----:B------:R-:W-:Y:S01]  /*3f20*/  VIADD R10, R7, 0x4c ;  /* 0x0000004c070a7836 */ /* 0x000fe20000000000 */
[----:B------:R-:W-:Y:S01]  /*3f30*/  ISETP.GE.AND P0, PT, R19, RZ, PT ;  /* 0x000000ff1300720c */ /* 0x000fe20003f06270 */
[----:B------:R-:W-:Y:S01]  /*3f40*/  @!P5 IMAD.IADD R200, R200, 0x1, -R0 ;  /* 0x00000001c8c8d824 */ /* 0x000fe200078e0a00 */
[----:B------:R-:W-:Y:S01]  /*3f50*/  ISETP.GT.U32.AND P2, PT, R0, R202, PT ;  /* 0x000000ca0000720c */ /* 0x000fe20003f44070 */
[----:B------:R-:W-:Y:S01]  /*3f60*/  IMAD.HI.U32 R3, R2, R5, RZ ;  /* 0x0000000502037227 */ /* 0x000fe200078e00ff */
[----:B------:R-:W-:-:S02]  /*3f70*/  IABS R9, R10 ;  /* 0x0000000a00097213 */ /* 0x000fc40000000000 */
[----:B------:R-:W-:Y:S01]  /*3f80*/  ISETP.GT.U32.AND P5, PT, R0, R200, PT ;  /* 0x000000c80000720c */ /* 0x000fe20003fa4070 */
[----:B------:R-:W-:Y:S01]  /*3f90*/  @!P3 IMAD.IADD R198, R198, 0x1, -R0 ;  /* 0x00000001c6c6b824 */ /* 0x000fe200078e0a00 */
[----:B------:R-:W-:Y:S01]  /*3fa0*/  IADD3 R206, -R3, RZ, RZ ;  /* 0x000000ff03ce7210 */ /* 0x000fe20007ffe1ff */
[----:B------:R-:W-:Y:S01]  /*3fb0*/  IMAD.HI.U32 R3, R2, R9, RZ ;  /* 0x0000000902037227 */ /* 0x000fe200078e00ff */
[----:B------:R-:W-:-:S03]  /*3fc0*/  ISETP.GE.AND P3, PT, R6, RZ, PT ;  /* 0x000000ff0600720c */ /* 0x000fc60003f66270 */
[----:B------:R-:W-:Y:S01]  /*3fd0*/  @!P4 IMAD.IADD R204, R204, 0x1, -R0 ;  /* 0x00000001ccccc824 */ /* 0x000fe200078e0a00 */
[----:B------:R-:W-:Y:S01]  /*3fe0*/  ISETP.GE.AND P4, PT, R10, RZ, PT ;  /* 0x000000ff0a00720c */ /* 0x000fe20003f86270 */
[----:B------:R-:W-:Y:S01]  /*3ff0*/  IMAD R206, R0, R206, R5 ;  /* 0x000000ce00ce7224 */ /* 0x000fe200078e0205 */
[----:B------:R-:W-:Y:S01]  /*4000*/  @!P2 IADD3 R202, R202, -R0, RZ ;  /* 0x80000000cacaa210 */ /* 0x000fe20007ffe0ff */
[----:B------:R-:W-:Y:S01]  /*4010*/  IMAD.MOV R3, RZ, RZ, -R3 ;  /* 0x000000ffff037224 */ /* 0x000fe200078e0a03 */
[C---:B------:R-:W-:Y:S01]  /*4020*/  IADD3 R10, R7.reuse, 0x53, RZ ;  /* 0x00000053070a7810 */ /* 0x040fe20007ffe0ff */
[C---:B------:R-:W-:Y:S01]  /*4030*/  VIADD R4, R7.reuse, 0x4d ;  /* 0x0000004d07047836 */ /* 0x040fe20000000000 */
[C---:B------:R-:W-:Y:S01]  /*4040*/  ISETP.GT.U32.AND P2, PT, R0.reuse, R206, PT ;  /* 0x000000ce0000720c */ /* 0x040fe20003f44070 */
[----:B------:R-:W-:Y:S01]  /*4050*/  @!P6 IMAD.MOV R198, RZ, RZ, -R198 ;  /* 0x000000ffffc6e224 */ /* 0x000fe200078e0ac6 */
[C---:B------:R-:W-:Y:S01]  /*4060*/  ISETP.GT.U32.AND P6, PT, R0.reuse, R204, PT ;  /* 0x000000cc0000720c */ /* 0x040fe20003fc4070 */
[----:B------:R-:W-:Y:S01]  /*4070*/  IMAD R208, R0, R3, R9 ;  /* 0x0000000300d07224 */ /* 0x000fe200078e0209 */
[----:B------:R-:W-:Y:S01]  /*4080*/  IABS R5, R4 ;  /* 0x0000000400057213 */ /* 0x000fe20000000000 */
[----:B------:R-:W-:Y:S01]  /*4090*/  @!P5 IMAD.IADD R200, R200, 0x1, -R0 ;  /* 0x00000001c8c8d824 */ /* 0x000fe200078e0a00 */
[----:B------:R-:W-:Y:S01]  /*40a0*/  @!P0 IADD3 R202, -R202, RZ, RZ ;  /* 0x000000ffcaca8210 */ /* 0x000fe20007ffe1ff */
[----:B------:R-:W-:Y:S01]  /*40b0*/  VIADD R6, R7, 0x4f ;  /* 0x0000004f07067836 */ /* 0x000fe20000000000 */
[----:B------:R-:W-:Y:S01]  /*40c0*/  ISETP.GT.U32.AND P0, PT, R0, R208, PT ;  /* 0x000000d00000720c */ /* 0x000fe20003f04070 */
[----:B------:R-:W-:Y:S01]  /*40d0*/  @!P1 IMAD.MOV R200, RZ, RZ, -R200 ;  /* 0x000000ffffc89224 */ /* 0x000fe200078e0ac8 */
[----:B------:R-:W-:Y:S01]  /*40e0*/  ISETP.GE.AND P1, PT, R4, RZ, PT ;  /* 0x000000ff0400720c */ /* 0x000fe20003f26270 */
[----:B------:R-:W-:Y:S01]  /*40f0*/  IMAD.HI.U32 R3, R2, R5, RZ ;  /* 0x0000000502037227 */ /* 0x000fe200078e00ff */
[----:B------:R-:W-:-:S02]  /*4100*/  IABS R9, R6 ;  /* 0x0000000600097213 */ /* 0x000fc40000000000 */
[----:B------:R-:W-:Y:S01]  /*4110*/  ISETP.GE.AND P5, PT, R8, RZ, PT ;  /* 0x000000ff0800720c */ /* 0x000fe20003fa6270 */
[----:B------:R-:W-:Y:S01]  /*4120*/  VIADD R4, R7, 0x4e ;  /* 0x0000004e07047836 */ /* 0x000fe20000000000 */
[----:B------:R-:W-:Y:S01]  /*4130*/  IADD3 R3, -R3, RZ, RZ ;  /* 0x000000ff03037210 */ /* 0x000fe20007ffe1ff */
[--C-:B------:R-:W-:Y:S02]  /*4140*/  @!P6 IMAD.IADD R204, R204, 0x1, -R0.reuse ;  /* 0x00000001cccce824 */ /* 0x100fe400078e0a00 */
[----:B------:R-:W-:Y:S01]  /*4150*/  @!P2 IMAD.IADD R206, R206, 0x1, -R0 ;  /* 0x00000001cecea824 */ /* 0x000fe200078e0a00 */
[----:B------:R-:W-:Y:S01]  /*4160*/  ISETP.GE.AND P6, PT, R4, RZ, PT ;  /* 0x000000ff0400720c */ /* 0x000fe20003fc6270 */
[C---:B------:R-:W-:Y:S01]  /*4170*/  IMAD R210, R0.reuse, R3, R5 ;  /* 0x0000000300d27224 */ /* 0x040fe200078e0205 */
[----:B------:R-:W-:Y:S01]  /*4180*/  IABS R4, R4 ;  /* 0x0000000400047213 */ /* 0x000fe20000000000 */
[C---:B------:R-:W-:Y:S01]  /*4190*/  VIADD R8, R7.reuse, 0x50 ;  /* 0x0000005007087836 */ /* 0x040fe20000000000 */
[----:B------:R-:W-:Y:S01]  /*41a0*/  ISETP.GT.U32.AND P2, PT, R0, R206, PT ;  /* 0x000000ce0000720c */ /* 0x000fe20003f44070 */
[----:B------:R-:W-:Y:S01]  /*41b0*/  @!P3 IMAD.MOV R204, RZ, RZ, -R204 ;  /* 0x000000ffffccb224 */ /* 0x000fe200078e0acc */
[----:B------:R-:W-:Y:S01]  /*41c0*/  @!P0 IADD3 R208, R208, -R0, RZ ;  /* 0x80000000d0d08210 */ /* 0x000fe20007ffe0ff */
[----:B------:R-:W-:Y:S01]  /*41d0*/  IMAD.MOV.U32 R5, RZ, RZ, R4 ;  /* 0x000000ffff057224 */ /* 0x000fe200078e0004 */
[----:B------:R-:W-:Y:S01]  /*41e0*/  IABS R15, R8 ;  /* 0x00000008000f7213 */ /* 0x000fe20000000000 */
[----:B------:R-:W-:Y:S01]  /*41f0*/  VIADD R17, R7, 0x57 ;  /* 0x0000005707117836 */ /* 0x000fe20000000000 */
[----:B------:R-:W-:Y:S01]  /*4200*/  ISETP.GT.U32.AND P0, PT, R0, R208, PT ;  /* 0x000000d00000720c */ /* 0x000fe20003f04070 */
[----:B------:R-:W-:Y:S01]  /*4210*/  IMAD.HI.U32 R3, R2, R5, RZ ;  /* 0x0000000502037227 */ /* 0x000fe200078e00ff */
[----:B------:R-:W-:-:S03]  /*4220*/  ISETP.GE.AND P3, PT, R6, RZ, PT ;  /* 0x000000ff0600720c */ /* 0x000fc60003f66270 */
[----:B------:R-:W-:Y:S02]  /*4230*/  IMAD.MOV R212, RZ, RZ, -R3 ;  /* 0x000000ffffd47224 */ /* 0x000fe400078e0a03 */
[----:B------:R-:W-:-:S04]  /*4240*/  IMAD.HI.U32 R3, R2, R9, RZ ;  /* 0x0000000902037227 */ /* 0x000fc800078e00ff */
[--C-:B------:R-:W-:Y:S01]  /*4250*/  @!P2 IMAD.IADD R206, R206, 0x1, -R0.reuse ;  /* 0x00000001cecea824 */ /* 0x100fe200078e0a00 */
[----:B------:R-:W-:Y:S01]  /*4260*/  ISETP.GT.U32.AND P2, PT, R0, R210, PT ;  /* 0x000000d20000720c */ /* 0x000fe20003f44070 */
[----:B------:R-:W-:Y:S02]  /*4270*/  IMAD.MOV R214, RZ, RZ, -R3 ;  /* 0x000000ffffd67224 */ /* 0x000fe400078e0a03 */
[----:B------:R-:W-:Y:S01]  /*4280*/  @!P0 IMAD.IADD R208, R208, 0x1, -R0 ;  /* 0x00000001d0d08824 */ /* 0x000fe200078e0a00 */
[----:B------:R-:W-:Y:S01]  /*4290*/  @!P5 IADD3 R206, -R206, RZ, RZ ;  /* 0x000000ffceced210 */ /* 0x000fe20007ffe1ff */
[----:B------:R-:W-:Y:S01]  /*42a0*/  IMAD R214, R0, R214, R9 ;  /* 0x000000d600d67224 */ /* 0x000fe200078e0209 */
[----:B------:R-:W-:Y:S01]  /*42b0*/  ISETP.GE.AND P5, PT, R8, RZ, PT ;  /* 0x000000ff0800720c */ /* 0x000fe20003fa6270 */
[----:B------:R-:W-:Y:S02]  /*42c0*/  @!P4 IMAD.MOV R208, RZ, RZ, -R208 ;  /* 0x000000ffffd0c224 */ /* 0x000fe400078e0ad0 */
[----:B------:R-:W-:Y:S01]  /*42d0*/  IMAD.HI.U32 R3, R2, R15, RZ ;  /* 0x0000000f02037227 */ /* 0x000fe200078e00ff */
[----:B------:R-:W-:-:S03]  /*42e0*/  ISETP.GT.U32.AND P4, PT, R0, R214, PT ;  /* 0x000000d60000720c */ /* 0x000fc60003f84070 */
[--C-:B------:R-:W-:Y:S01]  /*42f0*/  @!P2 IMAD.IADD R210, R210, 0x1, -R0.reuse ;  /* 0x00000001d2d2a824 */ /* 0x100fe200078e0a00 */
[----:B------:R-:W-:Y:S01]  /*4300*/  IADD3 R3, -R3, RZ, RZ ;  /* 0x000000ff03037210 */ /* 0x000fe20007ffe1ff */
[C---:B------:R-:W-:Y:S02]  /*4310*/  VIADD R8, R7.reuse, 0x52 ;  /* 0x0000005207087836 */ /* 0x040fe40000000000 */
[----:B------:R-:W-:Y:S01]  /*4320*/  VIADD R6, R7, 0x51 ;  /* 0x0000005107067836 */ /* 0x000fe20000000000 */
[C---:B------:R-:W-:Y:S01]  /*4330*/  ISETP.GT.U32.AND P2, PT, R0.reuse, R210, PT ;  /* 0x000000d20000720c */ /* 0x040fe20003f44070 */
[C---:B------:R-:W-:Y:S01]  /*4340*/  IMAD R216, R0.reuse, R3, R15 ;  /* 0x0000000300d87224 */ /* 0x040fe200078e020f */
[----:B------:R-:W-:Y:S01]  /*4350*/  IABS R9, R8 ;  /* 0x0000000800097213 */ /* 0x000fe20000000000 */
[----:B------:R-:W-:Y:S01]  /*4360*/  IMAD R212, R0, R212, R5 ;  /* 0x000000d400d47224 */ /* 0x000fe200078e0205 */
[----:B------:R-:W-:Y:S01]  /*4370*/  IABS R5, R6 ;  /* 0x0000000600057213 */ /* 0x000fe20000000000 */
[----:B------:R-:W-:Y:S01]  /*4380*/  @!P4 IMAD.IADD R214, R214, 0x1, -R0 ;  /* 0x00000001d6d6c824 */ /* 0x000fe200078e0a00 */
[----:B------:R-:W-:Y:S01]  /*4390*/  IABS R15, R10 ;  /* 0x0000000a000f7213 */ /* 0x000fe20000000000 */
[----:B------:R-:W-:Y:S01]  /*43a0*/  IMAD.HI.U32 R4, R2, R9, RZ ;  /* 0x0000000902047227 */ /* 0x000fe200078e00ff */
[----:B------:R-:W-:-:S02]  /*43b0*/  ISETP.GT.U32.AND P0, PT, R0, R212, PT ;  /* 0x000000d40000720c */ /* 0x000fc40003f04070 */
[----:B------:R-:W-:Y:S01]  /*43c0*/  ISETP.GT.U32.AND P4, PT, R0, R214, PT ;  /* 0x000000d60000720c */ /* 0x000fe20003f84070 */
[----:B------:R-:W-:Y:S02]  /*43d0*/  IMAD.MOV R4, RZ, RZ, -R4 ;  /* 0x000000ffff047224 */ /* 0x000fe400078e0a04 */
[----:B------:R-:W-:Y:S01]  /*43e0*/  @!P2 IMAD.IADD R210, R210, 0x1, -R0 ;  /* 0x00000001d2d2a824 */ /* 0x000fe200078e0a00 */
[----:B------:R-:W-:Y:S01]  /*43f0*/  ISETP.GT.U32.AND P2, PT, R0, R216, PT ;  /* 0x000000d80000720c */ /* 0x000fe20003f44070 */
[----:B------:R-:W-:-:S03]  /*4400*/  IMAD.HI.U32 R3, R2, R5, RZ ;  /* 0x0000000502037227 */ /* 0x000fc600078e00ff */
[----:B------:R-:W-:Y:S01]  /*4410*/  @!P1 IADD3 R210, -R210, RZ, RZ ;  /* 0x000000ffd2d29210 */ /* 0x000fe20007ffe1ff */
[----:B------:R-:W-:Y:S01]  /*4420*/  IMAD R220, R0, R4, R9 ;  /* 0x0000000400dc7224 */ /* 0x000fe200078e0209 */
[----:B------:R-:W-:Y:S01]  /*4430*/  ISETP.GE.AND P1, PT, R6, RZ, PT ;  /* 0x000000ff0600720c */ /* 0x000fe20003f26270 */
[----:B------:R-:W-:Y:S01]  /*4440*/  IMAD.MOV R3, RZ, RZ, -R3 ;  /* 0x000000ffff037224 */ /* 0x000fe200078e0a03 */
[----:B------:R-:W-:Y:S01]  /*4450*/  IABS R6, R17 ;  /* 0x0000001100067213 */ /* 0x000fe20000000000 */
[----:B------:R-:W-:Y:S02]  /*4460*/  @!P4 IMAD.IADD R214, R214, 0x1, -R0 ;  /* 0x00000001d6d6c824 */ /* 0x000fe400078e0a00 */
[----:B------:R-:W-:Y:S02]  /*4470*/  IMAD R218, R0, R3, R5 ;  /* 0x0000000300da7224 */ /* 0x000fe400078e0205 */
[----:B------:R-:W-:Y:S01]  /*4480*/  @!P3 IMAD.MOV R214, RZ, RZ, -R214 ;  /* 0x000000ffffd6b224 */ /* 0x000fe200078e0ad6 */
[----:B------:R-:W-:Y:S01]  /*4490*/  @!P2 IADD3 R216, R216, -R0, RZ ;  /* 0x80000000d8d8a210 */ /* 0x000fe20007ffe0ff */
[----:B------:R-:W-:Y:S01]  /*44a0*/  IMAD.HI.U32 R3, R2, R15, RZ ;  /* 0x0000000f02037227 */ /* 0x000fe200078e00ff */
[----:B------:R-:W-:-:S02]  /*44b0*/  ISETP.GT.U32.AND P3, PT, R0, R220, PT ;  /* 0x000000dc0000720c */ /* 0x000fc40003f64070 */
[C---:B------:R-:W-:Y:S01]  /*44c0*/  ISETP.GT.U32.AND P2, PT, R0.reuse, R216, PT ;  /* 0x000000d80000720c */ /* 0x040fe20003f44070 */
[----:B------:R-:W-:Y:S01]  /*44d0*/  IMAD.MOV R3, RZ, RZ, -R3 ;  /* 0x000000ffff037224 */ /* 0x000fe200078e0a03 */
[----:B------:R-:W-:Y:S01]  /*44e0*/  ISETP.GT.U32.AND P4, PT, R0, R218, PT ;  /* 0x000000da0000720c */ /* 0x000fe20003f84070 */
[--C-:B------:R-:W-:Y:S02]  /*44f0*/  @!P0 IMAD.IADD R212, R212, 0x1, -R0.reuse ;  /* 0x00000001d4d48824 */ /* 0x100fe400078e0a00 */
[C---:B------:R-:W-:Y:S01]  /*4500*/  IMAD R222, R0.reuse, R3, R15 ;  /* 0x0000000300de7224 */ /* 0x040fe200078e020f */
[C---:B------:R-:W-:Y:S01]  /*4510*/  IADD3 R3, R7.reuse, 0x54, RZ ;  /* 0x0000005407037810 */ /* 0x040fe20007ffe0ff */
[C---:B------:R-:W-:Y:S01]  /*4520*/  VIADD R19, R7.reuse, 0x60 ;  /* 0x0000006007137836 */ /* 0x040fe20000000000 */
[----:B------:R-:W-:Y:S01]  /*4530*/  ISETP.GT.U32.AND P0, PT, R0, R212, PT ;  /* 0x000000d40000720c */ /* 0x000fe20003f04070 */
[----:B------:R-:W-:Y:S01]  /*4540*/  VIADD R21, R7, 0x71 ;  /* 0x0000007107157836 */ /* 0x000fe20000000000 */
[----:B------:R-:W-:Y:S01]  /*4550*/  IABS R5, R3 ;  /* 0x0000000300057213 */ /* 0x000fe20000000000 */
[----:B------:R-:W-:-:S02]  /*4560*/  @!P3 IMAD.IADD R220, R220, 0x1, -R0 ;  /* 0x00000001dcdcb824 */ /* 0x000fc400078e0a00 */
[----:B------:R-:W-:Y:S02]  /*4570*/  @!P2 IADD3 R216, R216, -R0, RZ ;  /* 0x80000000d8d8a210 */ /* 0x000fe40007ffe0ff */
[----:B------:R-:W-:Y:S01]  /*4580*/  ISETP.GE.AND P2, PT, R3, RZ, PT ;  /* 0x000000ff0300720c */ /* 0x000fe20003f46270 */
[----:B------:R-:W-:Y:S01]  /*4590*/  IMAD.HI.U32 R3, R2, R5, RZ ;  /* 0x0000000502037227 */ /* 0x000fe200078e00ff */
[----:B------:R-:W-:Y:S02]  /*45a0*/  ISETP.GT.U32.AND P3, PT, R0, R220, PT ;  /* 0x000000dc0000720c */ /* 0x000fe40003f64070 */
[----:B------:R-:W-:Y:S01]  /*45b0*/  @!P5 IADD3 R216, -R216, RZ, RZ ;  /* 0x000000ffd8d8d210 */ /* 0x000fe20007ffe1ff */
[----:B------:R-:W-:Y:S01]  /*45c0*/  IMAD.MOV R3, RZ, RZ, -R3 ;  /* 0x000000ffff037224 */ /* 0x000fe200078e0a03 */
[----:B------:R-:W-:Y:S01]  /*45d0*/  ISETP.GT.U32.AND P5, PT, R0, R222, PT ;  /* 0x000000de0000720c */ /* 0x000fe20003fa4070 */
[----:B------:R-:W-:Y:S01]  /*45e0*/  @!P0 IMAD.IADD R212, R212, 0x1, -R0 ;  /* 0x00000001d4d48824 */ /* 0x000fe200078e0a00 */
[----:B------:R-:W-:Y:S01]  /*45f0*/  ISETP.GE.AND P0, PT, R8, RZ, PT ;  /* 0x000000ff0800720c */ /* 0x000fe20003f06270 */
[----:B------:R-:W-:Y:S01]  /*4600*/  IMAD R224, R0, R3, R5 ;  /* 0x0000000300e07224 */ /* 0x000fe200078e0205 */
[----:B------:R-:W-:Y:S01]  /*4610*/  MOV R5, R6 ;  /* 0x0000000600057202 */ /* 0x000fe20000000f00 */
[C---:B------:R-:W-:Y:S01]  /*4620*/  VIADD R8, R7.reuse, 0x55 ;  /* 0x0000005507087836 */ /* 0x040fe20000000000 */
[C---:B------:R-:W-:Y:S01]  /*4630*/  IADD3 R6, R7.reuse, 0x58, RZ ;  /* 0x0000005807067810 */ /* 0x040fe20007ffe0ff */
[----:B------:R-:W-:Y:S01]  /*4640*/  @!P6 IMAD.MOV R212, RZ, RZ, -R212 ;  /* 0x000000ffffd4e224 */ /* 0x000fe200078e0ad4 */
[----:B------:R-:W-:Y:S01]  /*4650*/  ISETP.GE.AND P6, PT, R10, RZ, PT ;  /* 0x000000ff0a00720c */ /* 0x000fe20003fc6270 */
[--C-:B------:R-:W-:Y:S01]  /*4660*/  @!P3 IMAD.IADD R220, R220, 0x1, -R0.reuse ;  /* 0x00000001dcdcb824 */ /* 0x100fe200078e0a00 */
[----:B------:R-:W-:Y:S01]  /*4670*/  ISETP.GT.U32.AND P3, PT, R0, R224, PT ;  /* 0x000000e00000720c */ /* 0x000fe20003f64070 */
[----:B------:R-:W-:Y:S01]  /*4680*/  VIADD R10, R7, 0x56 ;  /* 0x00000056070a7836 */ /* 0x000fe20000000000 */
[----:B------:R-:W-:Y:S01]  /*4690*/  IABS R9, R8 ;  /* 0x0000000800097213 */ /* 0x000fe20000000000 */
[----:B------:R-:W-:-:S02]  /*46a0*/  @!P5 IMAD.IADD R222, R222, 0x1, -R0 ;  /* 0x00000001deded824 */ /* 0x000fc400078e0a00 */
[----:B------:R-:W-:Y:S01]  /*46b0*/  @!P4 IMAD.IADD R218, R218, 0x1, -R0 ;  /* 0x00000001dadac824 */ /* 0x000fe200078e0a00 */
[----:B------:R-:W-:Y:S01]  /*46c0*/  IABS R15, R10 ;  /* 0x0000000a000f7213 */ /* 0x000fe20000000000 */
[----:B------:R-:W-:Y:S01]  /*46d0*/  IMAD.HI.U32 R4, R2, R9, RZ ;  /* 0x0000000902047227 */ /* 0x000fe200078e00ff */
[C---:B------:R-:W-:Y:S02]  /*46e0*/  ISETP.GT.U32.AND P5, PT, R0.reuse, R222, PT ;  /* 0x000000de0000720c */ /* 0x040fe40003fa4070 */
[----:B------:R-:W-:Y:S01]  /*46f0*/  ISETP.GT.U32.AND P4, PT, R0, R218, PT ;  /* 0x000000da0000720c */ /* 0x000fe20003f84070 */
[----:B------:R-:W-:Y:S02]  /*4700*/  IMAD.MOV R4, RZ, RZ, -R4 ;  /* 0x000000ffff047224 */ /* 0x000fe400078e0a04 */
[----:B------:R-:W-:Y:S02]  /*4710*/  @!P3 IMAD.IADD R224, R224, 0x1, -R0 ;  /* 0x00000001e0e0b824 */ /* 0x000fe400078e0a00 */
[----:B------:R-:W-:-:S02]  /*4720*/  IMAD R226, R0, R4, R9 ;  /* 0x0000000400e27224 */ /* 0x000fc400078e0209 */
[----:B------:R-:W-:Y:S01]  /*4730*/  IMAD.HI.U32 R4, R2, R5, RZ ;  /* 0x0000000502047227 */ /* 0x000fe200078e00ff */
[----:B------:R-:W-:-:S03]  /*4740*/  ISETP.GT.U32.AND P3, PT, R0, R224, PT ;  /* 0x000000e00000720c */ /* 0x000fc60003f64070 */
[----:B------:R-:W-:Y:S01]  /*4750*/  IMAD.HI.U32 R3, R2, R15, RZ ;  /* 0x0000000f02037227 */ /* 0x000fe200078e00ff */
[----:B------:R-:W-:-:S03]  /*4760*/  IADD3 R4, -R4, RZ, RZ ;  /* 0x000000ff04047210 */ /* 0x000fc60007ffe1ff */
[----:B------:R-:W-:Y:S02]  /*4770*/  IMAD.MOV R3, RZ, RZ, -R3 ;  /* 0x000000ffff037224 */ /* 0x000fe400078e0a03 */
[C---:B------:R-:W-:Y:S01]  /*4780*/  IMAD R230, R0.reuse, R4, R5 ;  /* 0x0000000400e67224 */ /* 0x040fe200078e0205 */
[----:B------:R-:W-:Y:S01]  /*4790*/  IABS R5, R6 ;  /* 0x0000000600057213 */ /* 0x000fe20000000000 */
[----:B------:R-:W-:Y:S02]  /*47a0*/  IMAD R228, R0, R3, R15 ;  /* 0x0000000300e47224 */ /* 0x000fe400078e020f */
[--C-:B------:R-:W-:Y:S02]  /*47b0*/  @!P5 IMAD.IADD R222, R222, 0x1, -R0.reuse ;  /* 0x00000001deded824 */ /* 0x100fe400078e0a00 */
[--C-:B------:R-:W-:Y:S01]  /*47c0*/  @!P3 IMAD.IADD R224, R224, 0x1, -R0.reuse ;  /* 0x00000001e0e0b824 */ /* 0x100fe200078e0a00 */
[----:B------:R-:W-:Y:S01]  /*47d0*/  ISETP.GT.U32.AND P5, PT, R0, R228, PT ;  /* 0x000000e40000720c */ /* 0x000fe20003fa4070 */
[----:B------:R-:W-:Y:S01]  /*47e0*/  @!P4 IMAD.IADD R218, R218, 0x1, -R0 ;  /* 0x00000001dadac824 */ /* 0x000fe200078e0a00 */
[----:B------:R-:W-:Y:S01]  /*47f0*/  ISETP.GT.U32.AND P3, PT, R0, R230, PT ;  /* 0x000000e60000720c */ /* 0x000fe20003f64070 */
[----:B------:R-:W-:Y:S01]  /*4800*/  IMAD.HI.U32 R3, R2, R5, RZ ;  /* 0x0000000502037227 */ /* 0x000fe200078e00ff */
[----:B------:R-:W-:-:S02]  /*4810*/  ISETP.GE.AND P4, PT, R8, RZ, PT ;  /* 0x000000ff0800720c */ /* 0x000fc40003f86270 */
[----:B------:R-:W-:Y:S01]  /*4820*/  @!P6 IADD3 R222, -R222, RZ, RZ ;  /* 0x000000ffdedee210 */ /* 0x000fe20007ffe1ff */
[----:B------:R-:W-:Y:S01]  /*4830*/  VIADD R8, R7, 0x59 ;  /* 0x0000005907087836 */ /* 0x000fe20000000000 */
[----:B------:R-:W-:Y:S01]  /*4840*/  ISETP.GE.AND P6, PT, R17, RZ, PT ;  /* 0x000000ff1100720c */ /* 0x000fe20003fc6270 */
[----:B------:R-:W-:Y:S01]  /*4850*/  @!P1 IMAD.MOV R218, RZ, RZ, -R218 ;  /* 0x000000ffffda9224 */ /* 0x000fe200078e0ada */
[----:B------:R-:W-:Y:S01]  /*4860*/  ISETP.GT.U32.AND P1, PT, R0, R226, PT ;  /* 0x000000e20000720c */ /* 0x000fe20003f24070 */
[----:B------:R-:W-:Y:S01]  /*4870*/  IMAD.MOV R3, RZ, RZ, -R3 ;  /* 0x000000ffff037224 */ /* 0x000fe200078e0a03 */
[----:B------:R-:W-:Y:S01]  /*4880*/  IABS R9, R8 ;  /* 0x0000000800097213 */ /* 0x000fe20000000000 */
[----:B------:R-:W-:Y:S02]  /*4890*/  @!P5 IMAD.IADD R228, R228, 0x1, -R0 ;  /* 0x00000001e4e4d824 */ /* 0x000fe400078e0a00 */
[----:B------:R-:W-:Y:S01]  /*48a0*/  @!P3 IADD3 R230, R230, -R0, RZ ;  /* 0x80000000e6e6b210 */ /* 0x000fe20007ffe0ff */
[----:B------:R-:W-:-:S02]  /*48b0*/  IMAD R232, R0, R3, R5 ;  /* 0x0000000300e87224 */ /* 0x000fc400078e0205 */
[----:B------:R-:W-:Y:S01]  /*48c0*/  ISETP.GT.U32.AND P5, PT, R0, R228, PT ;  /* 0x000000e40000720c */ /* 0x000fe20003fa4070 */
[----:B------:R-:W-:Y:S01]  /*48d0*/  IMAD.HI.U32 R4, R2, R9, RZ ;  /* 0x0000000902047227 */ /* 0x000fe200078e00ff */
[----:B------:R-:W-:-:S03]  /*48e0*/  ISETP.GT.U32.AND P3, PT, R0, R230, PT ;  /* 0x000000e60000720c */ /* 0x000fc60003f64070 */
[----:B------:R-:W-:Y:S01]  /*48f0*/  @!P1 IMAD.IADD R226, R226, 0x1, -R0 ;  /* 0x00000001e2e29824 */ /* 0x000fe200078e0a00 */
[----:B------:R-:W-:Y:S01]  /*4900*/  IADD3 R4, -R4, RZ, RZ ;  /* 0x000000ff04047210 */ /* 0x000fe20007ffe1ff */
[----:B------:R-:W-:Y:S01]  /*4910*/  @!P0 IMAD.MOV R220, RZ, RZ, -R220 ;  /* 0x000000ffffdc8224 */ /* 0x000fe200078e0adc */
[----:B------:R-:W-:Y:S01]  /*4920*/  ISETP.GE.AND P0, PT, R10, RZ, PT ;  /* 0x000000ff0a00720c */ /* 0x000fe20003f06270 */
[C---:B------:R-:W-:Y:S01]  /*4930*/  VIADD R3, R7.reuse, 0x5a ;  /* 0x0000005a07037836 */ /* 0x040fe20000000000 */
[C---:B------:R-:W-:Y:S01]  /*4940*/  ISETP.GT.U32.AND P1, PT, R0.reuse, R226, PT ;  /* 0x000000e20000720c */ /* 0x040fe20003f24070 */
[----:B------:R-:W-:Y:S02]  /*4950*/  IMAD R238, R0, R4, R9 ;  /* 0x0000000400ee7224 */ /* 0x000fe400078e0209 */
[-C--:B------:R-:W-:Y:S01]  /*4960*/  @!P5 IADD3 R228, R228, -R0.reuse, RZ ;  /* 0x80000000e4e4d210 */ /* 0x080fe20007ffe0ff */
[C---:B------:R-:W-:Y:S01]  /*4970*/  VIADD R4, R7.reuse, 0x5b ;  /* 0x0000005b07047836 */ /* 0x040fe20000000000 */
[----:B------:R-:W-:Y:S01]  /*4980*/  @!P3 IADD3 R230, R230, -R0, RZ ;  /* 0x80000000e6e6b210 */ /* 0x000fe20007ffe0ff */
[----:B------:R-:W-:Y:S01]  /*4990*/  @!P2 IMAD.MOV R224, RZ, RZ, -R224 ;  /* 0x000000ffffe0a224 */ /* 0x000fe200078e0ae0 */
[C---:B------:R-:W-:Y:S01]  /*49a0*/  ISETP.GT.U32.AND P5, PT, R0.reuse, R232, PT ;  /* 0x000000e80000720c */ /* 0x040fe20003fa4070 */
[C---:B------:R-:W-:Y:S01]  /*49b0*/  VIADD R10, R7.reuse, 0x5e ;  /* 0x0000005e070a7836 */ /* 0x040fe20000000000 */
[----:B------:R-:W-:Y:S01]  /*49c0*/  IABS R5, R3 ;  /* 0x0000000300057213 */ /* 0x000fe20000000000 */
[----:B------:R-:W-:Y:S01]  /*49d0*/  @!P6 IMAD.MOV R230, RZ, RZ, -R230 ;  /* 0x000000ffffe6e224 */ /* 0x000fe200078e0ae6 */
[----:B------:R-:W-:Y:S01]  /*49e0*/  ISETP.GT.U32.AND P6, PT, R0, R238, PT ;  /* 0x000000ee0000720c */ /* 0x000fe20003fc4070 */
[----:B------:R-:W-:Y:S01]  /*49f0*/  @!P0 IMAD.MOV R228, RZ, RZ, -R228 ;  /* 0x000000ffffe48224 */ /* 0x000fe200078e0ae4 */
[----:B------:R-:W-:Y:S01]  /*4a00*/  IABS R9, R4 ;  /* 0x0000000400097213 */ /* 0x000fe20000000000 */
[----:B------:R-:W-:Y:S01]  /*4a10*/  @!P1 IMAD.IADD R226, R226, 0x1, -R0 ;  /* 0x00000001e2e29824 */ /* 0x000fe200078e0a00 */
[----:B------:R-:W-:Y:S01]  /*4a20*/  ISETP.GE.AND P2, PT, R6, RZ, PT ;  /* 0x000000ff0600720c */ /* 0x000fe20003f46270 */
[----:B------:R-:W-:Y:S01]  /*4a30*/  VIADD R6, R7, 0x5c ;  /* 0x0000005c07067836 */ /* 0x000fe20000000000 */
[----:B------:R-:W-:Y:S01]  /*4a40*/  ISETP.GE.AND P0, PT, R4, RZ, PT ;  /* 0x000000ff0400720c */ /* 0x000fe20003f06270 */
[----:B------:R-:W-:Y:S01]  /*4a50*/  @!P4 IMAD.MOV R226, RZ, RZ, -R226 ;  /* 0x000000ffffe2c224 */ /* 0x000fe200078e0ae2 */
[----:B------:R-:W-:Y:S01]  /*4a60*/  ISETP.GE.AND P4, PT, R3, RZ, PT ;  /* 0x000000ff0300720c */ /* 0x000fe20003f86270 */
[----:B------:R-:W-:Y:S01]  /*4a70*/  @!P5 IMAD.IADD R232, R232, 0x1, -R0 ;  /* 0x00000001e8e8d824 */ /* 0x000fe200078e0a00 */
[----:B------:R-:W-:Y:S01]  /*4a80*/  IABS R15, R6 ;  /* 0x00000006000f7213 */ /* 0x000fe20000000000 */
[----:B------:R-:W-:Y:S01]  /*4a90*/  IMAD.HI.U32 R3, R2, R5, RZ ;  /* 0x0000000502037227 */ /* 0x000fe200078e00ff */
[----:B------:R-:W-:-:S02]  /*4aa0*/  ISETP.GE.AND P3, PT, R6, RZ, PT ;  /* 0x000000ff0600720c */ /* 0x000fc40003f66270 */
[----:B------:R-:W-:Y:S01]  /*4ab0*/  ISETP.GT.U32.AND P5, PT, R0, R232, PT ;  /* 0x000000e80000720c */ /* 0x000fe20003fa4070 */
[----:B------:R-:W-:Y:S01]  /*4ac0*/  IMAD.HI.U32 R4, R2, R9, RZ ;  /* 0x0000000902047227 */ /* 0x000fe200078e00ff */
[----:B------:R-:W-:Y:S02]  /*4ad0*/  @!P6 IADD3 R238, R238, -R0, RZ ;  /* 0x80000000eeeee210 */ /* 0x000fe40007ffe0ff */
[----:B------:R-:W-:Y:S01]  /*4ae0*/  ISETP.GE.AND P1, PT, R8, RZ, PT ;  /* 0x000000ff0800720c */ /* 0x000fe20003f26270 */
[----:B------:R-:W-:Y:S01]  /*4af0*/  IMAD.MOV R240, RZ, RZ, -R3 ;  /* 0x000000fffff07224 */ /* 0x000fe200078e0a03 */
[----:B------:R-:W-:Y:S01]  /*4b00*/  ISETP.GT.U32.AND P6, PT, R0, R238, PT ;  /* 0x000000ee0000720c */ /* 0x000fe20003fc4070 */
[----:B------:R-:W-:Y:S01]  /*4b10*/  VIADD R8, R7, 0x5d ;  /* 0x0000005d07087836 */ /* 0x000fe20000000000 */
[----:B------:R-:W-:Y:S01]  /*4b20*/  IADD3 R4, -R4, RZ, RZ ;  /* 0x000000ff04047210 */ /* 0x000fe20007ffe1ff */
[----:B------:R-:W-:Y:S01]  /*4b30*/  IMAD R240, R0, R240, R5 ;  /* 0x000000f000f07224 */ /* 0x000fe200078e0205 */
[----:B------:R-:W-:Y:S01]  /*4b40*/  IABS R6, R10 ;  /* 0x0000000a00067213 */ /* 0x000fe20000000000 */
[----:B------:R-:W-:Y:S01]  /*4b50*/  IMAD.HI.U32 R3, R2, R15, RZ ;  /* 0x0000000f02037227 */ /* 0x000fe200078e00ff */
[----:B------:R-:W-:-:S03]  /*4b60*/  IABS R5, R8 ;  /* 0x0000000800057213 */ /* 0x000fc60000000000 */
[----:B------:R-:W-:Y:S02]  /*4b70*/  IMAD R242, R0, R4, R9 ;  /* 0x0000000400f27224 */ /* 0x000fe400078e0209 */
[----:B------:R-:W-:Y:S01]  /*4b80*/  IMAD.MOV.U32 R9, RZ, RZ, R6 ;  /* 0x000000ffff097224 */ /* 0x000fe200078e0006 */
[----:B------:R-:W-:Y:S01]  /*4b90*/  IABS R6, R19 ;  /* 0x0000001300067213 */ /* 0x000fe20000000000 */
[----:B------:R-:W-:Y:S01]  /*4ba0*/  @!P5 IMAD.IADD R232, R232, 0x1, -R0 ;  /* 0x00000001e8e8d824 */ /* 0x000fe200078e0a00 */
[----:B------:R-:W-:Y:S01]  /*4bb0*/  ISETP.GT.U32.AND P5, PT, R0, R240, PT ;  /* 0x000000f00000720c */ /* 0x000fe20003fa4070 */
[----:B------:R-:W-:Y:S02]  /*4bc0*/  IMAD.MOV R3, RZ, RZ, -R3 ;  /* 0x000000ffff037224 */ /* 0x000fe400078e0a03 */
[----:B------:R-:W-:-:S04]  /*4bd0*/  IMAD.HI.U32 R4, R2, R9, RZ ;  /* 0x0000000902047227 */ /* 0x000fc800078e00ff */
[----:B------:R-:W-:Y:S01]  /*4be0*/  @!P6 IMAD.IADD R238, R238, 0x1, -R0 ;  /* 0x00000001eeeee824 */ /* 0x000fe200078e0a00 */
[C---:B------:R-:W-:Y:S01]  /*4bf0*/  ISETP.GT.U32.AND P6, PT, R0.reuse, R242, PT ;  /* 0x000000f20000720c */ /* 0x040fe20003fc4070 */
[----:B------:R-:W-:Y:S01]  /*4c00*/  IMAD R244, R0, R3, R15 ;  /* 0x0000000300f47224 */ /* 0x000fe200078e020f */
[----:B------:R-:W-:Y:S01]  /*4c10*/  IADD3 R4, -R4, RZ, RZ ;  /* 0x000000ff04047210 */ /* 0x000fe20007ffe1ff */
[----:B------:R-:W-:-:S04]  /*4c20*/  IMAD.HI.U32 R3, R2, R5, RZ ;  /* 0x0000000502037227 */ /* 0x000fc800078e00ff */
[----:B------:R-:W-:Y:S02]  /*4c30*/  IMAD.MOV R3, RZ, RZ, -R3 ;  /* 0x000000ffff037224 */ /* 0x000fe400078e0a03 */
[----:B------:R-:W-:Y:S02]  /*4c40*/  @!P5 IMAD.IADD R240, R240, 0x1, -R0 ;  /* 0x00000001f0f0d824 */ /* 0x000fe400078e0a00 */
[C---:B------:R-:W-:Y:S02]  /*4c50*/  IMAD R246, R0.reuse, R3, R5 ;  /* 0x0000000300f67224 */ /* 0x040fe400078e0205 */
[C---:B------:R-:W-:Y:S01]  /*4c60*/  IMAD R248, R0.reuse, R4, R9 ;  /* 0x0000000400f87224 */ /* 0x040fe200078e0209 */
[C---:B------:R-:W-:Y:S01]  /*4c70*/  ISETP.GT.U32.AND P5, PT, R0.reuse, R240, PT ;  /* 0x000000f00000720c */ /* 0x040fe20003fa4070 */
[----:B------:R-:W-:Y:S02]  /*4c80*/  IMAD.MOV.U32 R5, RZ, RZ, R6 ;  /* 0x000000ffff057224 */ /* 0x000fe400078e0006 */
[----:B------:R-:W-:Y:S01]  /*4c90*/  @!P2 IMAD.MOV R232, RZ, RZ, -R232 ;  /* 0x000000ffffe8a224 */ /* 0x000fe200078e0ae8 */
[----:B------:R-:W-:Y:S01]  /*4ca0*/  ISETP.GT.U32.AND P2, PT, R0, R244, PT ;  /* 0x000000f40000720c */ /* 0x000fe20003f44070 */
[----:B------:R-:W-:-:S02]  /*4cb0*/  VIADD R17, R7, 0x5f ;  /* 0x0000005f07117836 */ /* 0x000fc40000000000 */
[----:B------:R-:W-:Y:S01]  /*4cc0*/  @!P6 IMAD.IADD R242, R242, 0x1, -R0 ;  /* 0x00000001f2f2e824 */ /* 0x000fe200078e0a00 */
[----:B------:R-:W-:Y:S01]  /*4cd0*/  ISETP.GT.U32.AND P6, PT, R0, R248, PT ;  /* 0x000000f80000720c */ /* 0x000fe20003fc4070 */
[----:B------:R-:W-:Y:S01]  /*4ce0*/  IMAD.HI.U32 R4, R2, R5, RZ ;  /* 0x0000000502047227 */ /* 0x000fe200078e00ff */
[----:B------:R-:W-:-:S03]  /*4cf0*/  IABS R15, R17 ;  /* 0x00000011000f7213 */ /* 0x000fc60000000000 */
[----:B------:R-:W-:Y:S01]  /*4d00*/  IMAD.MOV R4, RZ, RZ, -R4 ;  /* 0x000000ffff047224 */ /* 0x000fe200078e0a04 */
[----:B------:R-:W-:Y:S01]  /*4d10*/  @!P5 IADD3 R240, R240, -R0, RZ ;  /* 0x80000000f0f0d210 */ /* 0x000fe20007ffe0ff */
[----:B------:R-:W-:Y:S01]  /*4d20*/  @!P1 IMAD.MOV R238, RZ, RZ, -R238 ;  /* 0x000000ffffee9224 */ /* 0x000fe200078e0aee */
[----:B------:R-:W-:Y:S01]  /*4d30*/  ISETP.GT.U32.AND P1, PT, R0, R246, PT ;  /* 0x000000f60000720c */ /* 0x000fe20003f24070 */
[----:B------:R-:W-:Y:S01]  /*4d40*/  IMAD.HI.U32 R3, R2, R15, RZ ;  /* 0x0000000f02037227 */ /* 0x000fe200078e00ff */
[----:B------:R-:W-:Y:S02]  /*4d50*/  @!P4 IADD3 R240, -R240, RZ, RZ ;  /* 0x000000fff0f0c210 */ /* 0x000fe40007ffe1ff */
[----:B------:R-:W-:Y:S01]  /*4d60*/  ISETP.GE.AND P5, PT, R8, RZ, PT ;  /* 0x000000ff0800720c */ /* 0x000fe20003fa6270 */
[----:B------:R-:W-:Y:S01]  /*4d70*/  IMAD R252, R0, R4, R5 ;  /* 0x0000000400fc7224 */ /* 0x000fe200078e0205 */
[----:B------:R-:W-:Y:S01]  /*4d80*/  IADD3 R3, -R3, RZ, RZ ;  /* 0x000000ff03037210 */ /* 0x000fe20007ffe1ff */
[C---:B------:R-:W-:Y:S01]  /*4d90*/  VIADD R5, R7.reuse, 0x61 ;  /* 0x0000006107057836 */ /* 0x040fe20000000000 */
[----:B------:R-:W-:Y:S01]  /*4da0*/  IADD3 R8, R7, 0x63, RZ ;  /* 0x0000006307087810 */ /* 0x000fe20007ffe0ff */
[--C-:B------:R-:W-:Y:S01]  /*4db0*/  @!P2 IMAD.IADD R244, R244, 0x1, -R0.reuse ;  /* 0x00000001f4f4a824 */ /* 0x100fe200078e0a00 */
[----:B------:R-:W-:Y:S01]  /*4dc0*/  ISETP.GT.U32.AND P2, PT, R0, R242, PT ;  /* 0x000000f20000720c */ /* 0x000fe20003f44070 */
[--C-:B------:R-:W-:Y:S01]  /*4dd0*/  @!P6 IMAD.IADD R248, R248, 0x1, -R0.reuse ;  /* 0x00000001f8f8e824 */ /* 0x100fe200078e0a00 */
[----:B------:R-:W-:Y:S01]  /*4de0*/  IABS R177, R5 ;  /* 0x0000000500b17213 */ /* 0x000fe20000000000 */
[----:B------:R-:W-:Y:S01]  /*4df0*/  IMAD R250, R0, R3, R15 ;  /* 0x0000000300fa7224 */ /* 0x000fe200078e020f */
[----:B------:R-:W-:Y:S01]  /*4e00*/  IABS R181, R8 ;  /* 0x0000000800b57213 */ /* 0x000fe20000000000 */
[----:B------:R-:W-:Y:S01]  /*4e10*/  @!P1 IMAD.IADD R246, R246, 0x1, -R0 ;  /* 0x00000001f6f69824 */ /* 0x000fe200078e0a00 */
[----:B------:R-:W-:Y:S01]  /*4e20*/  ISETP.GT.U32.AND P4, PT, R0, R248, PT ;  /* 0x000000f80000720c */ /* 0x000fe20003f84070 */
[----:B------:R-:W-:Y:S01]  /*4e30*/  IMAD.HI.U32 R3, R2, R177, RZ ;  /* 0x000000b102037227 */ /* 0x000fe200078e00ff */
[----:B------:R-:W-:-:S02]  /*4e40*/  ISETP.GT.U32.AND P1, PT, R0, R244, PT ;  /* 0x000000f40000720c */ /* 0x000fc40003f24070 */
[----:B------:R-:W-:Y:S01]  /*4e50*/  ISETP.GT.U32.AND P6, PT, R0, R246, PT ;  /* 0x000000f60000720c */ /* 0x000fe20003fc4070 */
[----:B------:R-:W-:Y:S02]  /*4e60*/  IMAD.MOV R4, RZ, RZ, -R3 ;  /* 0x000000ffff047224 */ /* 0x000fe400078e0a03 */
[--C-:B------:R-:W-:Y:S01]  /*4e70*/  @!P2 IMAD.IADD R242, R242, 0x1, -R0.reuse ;  /* 0x00000001f2f2a824 */ /* 0x100fe200078e0a00 */
[C---:B------:R-:W-:Y:S01]  /*4e80*/  ISETP.GT.U32.AND P2, PT, R0.reuse, R250, PT ;  /* 0x000000fa0000720c */ /* 0x040fe20003f44070 */
[----:B------:R-:W-:Y:S02]  /*4e90*/  IMAD R177, R0, R4, R177 ;  /* 0x0000000400b17224 */ /* 0x000fe400078e02b1 */
[----:B------:R-:W-:Y:S02]  /*4ea0*/  VIADD R6, R7, 0x62 ;  /* 0x0000006207067836 */ /* 0x000fe40000000000 */
[--C-:B------:R-:W-:Y:S01]  /*4eb0*/  @!P4 IMAD.IADD R248, R248, 0x1, -R0.reuse ;  /* 0x00000001f8f8c824 */ /* 0x100fe200078e0a00 */
[----:B------:R-:W-:Y:S01]  /*4ec0*/  ISETP.GT.U32.AND P4, PT, R0, R177, PT ;  /* 0x000000b10000720c */ /* 0x000fe20003f84070 */
[----:B------:R-:W-:Y:S01]  /*4ed0*/  @!P1 IMAD.IADD R244, R244, 0x1, -R0 ;  /* 0x00000001f4f49824 */ /* 0x000fe200078e0a00 */
[----:B------:R-:W-:Y:S01]  /*4ee0*/  IABS R179, R6 ;  /* 0x0000000600b37213 */ /* 0x000fe20000000000 */
[----:B------:R-:W-:Y:S01]  /*4ef0*/  IMAD.HI.U32 R4, R2, R181, RZ ;  /* 0x000000b502047227 */ /* 0x000fe200078e00ff */
[----:B------:R-:W-:-:S02]  /*4f00*/  @!P6 IADD3 R246, R246, -R0, RZ ;  /* 0x80000000f6f6e210 */ /* 0x000fc40007ffe0ff */
[----:B------:R-:W-:Y:S01]  /*4f10*/  ISETP.GT.U32.AND P1, PT, R0, R252, PT ;  /* 0x000000fc0000720c */ /* 0x000fe20003f24070 */
[----:B------:R-:W-:Y:S01]  /*4f20*/  @!P2 IMAD.IADD R250, R250, 0x1, -R0 ;  /* 0x00000001fafaa824 */ /* 0x000fe200078e0a00 */
[----:B------:R-:W-:Y:S01]  /*4f30*/  ISETP.GE.AND P6, PT, R10, RZ, PT ;  /* 0x000000ff0a00720c */ /* 0x000fe20003fc6270 */
[----:B------:R-:W-:Y:S01]  /*4f40*/  IMAD.HI.U32 R3, R2, R179, RZ ;  /* 0x000000b302037227 */ /* 0x000fe200078e00ff */
[----:B------:R-:W-:Y:S02]  /*4f50*/  IADD3 R4, -R4, RZ, RZ ;  /* 0x000000ff04047210 */ /* 0x000fe40007ffe1ff */
[----:B------:R-:W-:Y:S01]  /*4f60*/  ISETP.GE.AND P2, PT, R17, RZ, PT ;  /* 0x000000ff1100720c */ /* 0x000fe20003f46270 */
[----:B------:R-:W-:Y:S01]  /*4f70*/  @!P0 IMAD.MOV R242, RZ, RZ, -R242 ;  /* 0x000000fffff28224 */ /* 0x000fe200078e0af2 */
[----:B------:R-:W-:Y:S01]  /*4f80*/  ISETP.GT.U32.AND P0, PT, R0, R250, PT ;  /* 0x000000fa0000720c */ /* 0x000fe20003f04070 */
[----:B------:R-:W-:Y:S01]  /*4f90*/  VIADD R9, R7, 0x64 ;  /* 0x0000006407097836 */ /* 0x000fe20000000000 */
[----:B------:R-:W-:Y:S01]  /*4fa0*/  @!P4 IADD3 R177, R177, -R0, RZ ;  /* 0x80000000b1b1c210 */ /* 0x000fe20007ffe0ff */
[----:B------:R-:W-:-:S02]  /*4fb0*/  IMAD.MOV R3, RZ, RZ, -R3 ;  /* 0x000000ffff037224 */ /* 0x000fc400078e0a03 */
[----:B------:R-:W-:Y:S01]  /*4fc0*/  @!P1 IMAD.IADD R252, R252, 0x1, -R0 ;  /* 0x00000001fcfc9824 */ /* 0x000fe200078e0a00 */
[C---:B------:R-:W-:Y:S01]  /*4fd0*/  ISETP.GT.U32.AND P4, PT, R0.reuse, R177, PT ;  /* 0x000000b10000720c */ /* 0x040fe20003f84070 */
[C---:B------:R-:W-:Y:S01]  /*4fe0*/  IMAD R179, R0.reuse, R3, R179 ;  /* 0x0000000300b37224 */ /* 0x040fe200078e02b3 */
[----:B------:R-:W-:Y:S01]  /*4ff0*/  IABS R183, R9 ;  /* 0x0000000900b77213 */ /* 0x000fe20000000000 */
[----:B------:R-:W-:Y:S01]  /*5000*/  IMAD R181, R0, R4, R181 ;  /* 0x0000000400b57224 */ /* 0x000fe200078e02b5 */
[----:B------:R-:W-:Y:S01]  /*5010*/  @!P6 IADD3 R248, -R248, RZ, RZ ;  /* 0x000000fff8f8e210 */ /* 0x000fe20007ffe1ff */
[----:B------:R-:W-:Y:S01]  /*5020*/  @!P5 IMAD.MOV R246, RZ, RZ, -R246 ;  /* 0x000000fffff6d224 */ /* 0x000fe200078e0af6 */
[----:B------:R-:W-:Y:S01]  /*5030*/  ISETP.GE.AND P6, PT, R5, RZ, PT ;  /* 0x000000ff0500720c */ /* 0x000fe20003fc6270 */
[----:B------:R-:W-:Y:S01]  /*5040*/  IMAD.HI.U32 R3, R2, R183, RZ ;  /* 0x000000b702037227 */ /* 0x000fe200078e00ff */
[C---:B------:R-:W-:Y:S02]  /*5050*/  ISETP.GT.U32.AND P5, PT, R0.reuse, R179, PT ;  /* 0x000000b30000720c */ /* 0x040fe40003fa4070 */
[----:B------:R-:W-:Y:S01]  /*5060*/  ISETP.GE.AND P1, PT, R19, RZ, PT ;  /* 0x000000ff1300720c */ /* 0x000fe20003f26270 */
[----:B------:R-:W-:Y:S01]  /*5070*/  @!P3 IMAD.MOV R244, RZ, RZ, -R244 ;  /* 0x000000fffff4b224 */ /* 0x000fe200078e0af4 */
[----:B------:R-:W-:Y:S01]  /*5080*/  ISETP.GT.U32.AND P3, PT, R0, R252, PT ;  /* 0x000000fc0000720c */ /* 0x000fe20003f64070 */
[--C-:B------:R-:W-:Y:S01]  /*5090*/  @!P0 IMAD.IADD R250, R250, 0x1, -R0.reuse ;  /* 0x00000001fafa8824 */ /* 0x100fe200078e0a00 */
[----:B------:R-:W-:Y:S01]  /*50a0*/  ISETP.GT.U32.AND P0, PT, R0, R181, PT ;  /* 0x000000b50000720c */ /* 0x000fe20003f04070 */
[----:B------:R-:W-:Y:S01]  /*50b0*/  IMAD.MOV R3, RZ, RZ, -R3 ;  /* 0x000000ffff037224 */ /* 0x000fe200078e0a03 */
[----:B------:R-:W-:Y:S01]  /*50c0*/  IABS R19, R21 ;  /* 0x0000001500137213 */ /* 0x000fe20000000000 */
[--C-:B------:R-:W-:Y:S01]  /*50d0*/  @!P4 IMAD.IADD R177, R177, 0x1, -R0.reuse ;  /* 0x00000001b1b1c824 */ /* 0x100fe200078e0a00 */
[----:B------:R-:W-:Y:S01]  /*50e0*/  ISETP.GE.AND P4, PT, R8, RZ, PT ;  /* 0x000000ff0800720c */ /* 0x000fe20003f86270 */
[----:B------:R-:W-:Y:S01]  /*50f0*/  IMAD R183, R0, R3, R183 ;  /* 0x0000000300b77224 */ /* 0x000fe200078e02b7 */
[----:B------:R-:W-:Y:S01]  /*5100*/  @!P2 IADD3 R250, -R250, RZ, RZ ;  /* 0x000000fffafaa210 */ /* 0x000fe20007ffe1ff */
[----:B------:R-:W-:Y:S01]  /*5110*/  VIADD R10, R7, 0x65 ;  /* 0x00000065070a7836 */ /* 0x000fe20000000000 */
[----:B------:R-:W-:Y:S01]  /*5120*/  @!P6 IADD3 R177, -R177, RZ, RZ ;  /* 0x000000ffb1b1e210 */ /* 0x000fe20007ffe1ff */
[----:B------:R-:W-:Y:S01]  /*5130*/  VIADD R3, R7, 0x66 ;  /* 0x0000006607037836 */ /* 0x000fe20000000000 */
[----:B------:R-:W-:Y:S01]  /*5140*/  @!P5 IADD3 R179, R179, -R0, RZ ;  /* 0x80000000b3b3d210 */ /* 0x000fe20007ffe0ff */
[--C-:B------:R-:W-:Y:S01]  /*5150*/  @!P3 IMAD.IADD R252, R252, 0x1, -R0.reuse ;  /* 0x00000001fcfcb824 */ /* 0x100fe200078e0a00 */
[C---:B------:R-:W-:Y:S01]  /*5160*/  ISETP.GT.U32.AND P6, PT, R0.reuse, R183, PT ;  /* 0x000000b70000720c */ /* 0x040fe20003fc4070 */
[----:B------:R-:W-:Y:S01]  /*5170*/  @!P0 IMAD.IADD R181, R181, 0x1, -R0 ;  /* 0x00000001b5b58824 */ /* 0x000fe200078e0a00 */
[----:B------:R-:W-:Y:S01]  /*5180*/  IABS R185, R10 ;  /* 0x0000000a00b97213 */ /* 0x000fe20000000000 */
[----:B------:R-:W-:Y:S01]  /*5190*/  @!P1 IMAD.MOV R252, RZ, RZ, -R252 ;  /* 0x000000fffffc9224 */ /* 0x000fe200078e0afc */
[C---:B------:R-:W-:Y:S01]  /*51a0*/  ISETP.GT.U32.AND P0, PT, R0.reuse, R179, PT ;  /* 0x000000b30000720c */ /* 0x040fe20003f04070 */
[----:B------:R-:W-:Y:S01]  /*51b0*/  VIADD R8, R7, 0x69 ;  /* 0x0000006907087836 */ /* 0x000fe20000000000 */
[----:B------:R-:W-:Y:S01]  /*51c0*/  ISETP.GT.U32.AND P1, PT, R0, R181, PT ;  /* 0x000000b50000720c */ /* 0x000fe20003f24070 */
[----:B------:R-:W-:Y:S01]  /*51d0*/  IMAD.HI.U32 R4, R2, R185, RZ ;  /* 0x000000b902047227 */ /* 0x000fe200078e00ff */
[----:B------:R-:W-:-:S02]  /*51e0*/  IABS R187, R3 ;  /* 0x0000000300bb7213 */ /* 0x000fc40000000000 */
[----:B------:R-:W-:Y:S01]  /*51f0*/  ISETP.GE.AND P3, PT, R6, RZ, PT ;  /* 0x000000ff0600720c */ /* 0x000fe20003f66270 */
[----:B------:R-:W-:Y:S01]  /*5200*/  IMAD.MOV R4, RZ, RZ, -R4 ;  /* 0x000000ffff047224 */ /* 0x000fe200078e0a04 */
[----:B------:R-:W-:Y:S01]  /*5210*/  ISETP.GE.AND P5, PT, R9, RZ, PT ;  /* 0x000000ff0900720c */ /* 0x000fe20003fa6270 */
[--C-:B------:R-:W-:Y:S01]  /*5220*/  @!P6 IMAD.IADD R183, R183, 0x1, -R0.reuse ;  /* 0x00000001b7b7e824 */ /* 0x100fe200078e0a00 */
[----:B------:R-:W-:Y:S01]  /*5230*/  IABS R15, R8 ;  /* 0x00000008000f7213 */ /* 0x000fe20000000000 */
[----:B------:R-:W-:Y:S01]  /*5240*/  IMAD R185, R0, R4, R185 ;  /* 0x0000000400b97224 */ /* 0x000fe200078e02b9 */
[----:B------:R-:W-:Y:S01]  /*5250*/  ISETP.GE.AND P2, PT, R10, RZ, PT ;  /* 0x000000ff0a00720c */ /* 0x000fe20003f46270 */
[----:B------:R-:W-:Y:S01]  /*5260*/  VIADD R4, R7, 0x67 ;  /* 0x0000006707047836 */ /* 0x000fe20000000000 */
[----:B------:R-:W-:Y:S01]  /*5270*/  ISETP.GT.U32.AND P6, PT, R0, R183, PT ;  /* 0x000000b70000720c */ /* 0x000fe20003fc4070 */
[----:B------:R-:W-:Y:S01]  /*5280*/  @!P0 IMAD.IADD R179, R179, 0x1, -R0 ;  /* 0x00000001b3b38824 */ /* 0x000fe200078e0a00 */
[----:B------:R-:W-:Y:S01]  /*5290*/  ISETP.GE.AND P0, PT, R3, RZ, PT ;  /* 0x000000ff0300720c */ /* 0x000fe20003f06270 */
[----:B------:R-:W-:Y:S01]  /*52a0*/  IMAD.HI.U32 R3, R2, R187, RZ ;  /* 0x000000bb02037227 */ /* 0x000fe200078e00ff */
[----:B------:R-:W-:-:S02]  /*52b0*/  @!P1 IADD3 R181, R181, -R0, RZ ;  /* 0x80000000b5b59210 */ /* 0x000fc40007ffe0ff */
[----:B------:R-:W-:Y:S01]  /*52c0*/  ISETP.GE.AND P1, PT, R4, RZ, PT ;  /* 0x000000ff0400720c */ /* 0x000fe20003f26270 */
[----:B------:R-:W-:Y:S01]  /*52d0*/  VIADD R6, R7, 0x68 ;  /* 0x0000006807067836 */ /* 0x000fe20000000000 */
[----:B------:R-:W-:Y:S01]  /*52e0*/  IABS R5, R4 ;  /* 0x0000000400057213 */ /* 0x000fe20000000000 */
[----:B------:R-:W-:Y:S01]  /*52f0*/  IMAD.MOV R4, RZ, RZ, -R3 ;  /* 0x000000ffff047224 */ /* 0x000fe200078e0a03 */
[----:B------:R-:W-:Y:S01]  /*5300*/  @!P4 IADD3 R181, -R181, RZ, RZ ;  /* 0x000000ffb5b5c210 */ /* 0x000fe20007ffe1ff */
[----:B------:R-:W-:Y:S01]  /*5310*/  @!P3 IMAD.MOV R179, RZ, RZ, -R179 ;  /* 0x000000ffffb3b224 */ /* 0x000fe200078e0ab3 */
[----:B------:R-:W-:Y:S01]  /*5320*/  IABS R9, R6 ;  /* 0x0000000600097213 */ /* 0x000fe20000000000 */
[----:B------:R-:W-:Y:S01]  /*5330*/  IMAD R187, R0, R4, R187 ;  /* 0x0000000400bb7224 */ /* 0x000fe200078e02bb */
[----:B------:R-:W-:Y:S01]  /*5340*/  ISETP.GE.AND P4, PT, R6, RZ, PT ;  /* 0x000000ff0600720c */ /* 0x000fe20003f86270 */
[----:B------:R-:W-:Y:S01]  /*5350*/  @!P6 IMAD.IADD R183, R183, 0x1, -R0 ;  /* 0x00000001b7b7e824 */ /* 0x000fe200078e0a00 */
[----:B------:R-:W-:Y:S01]  /*5360*/  ISETP.GT.U32.AND P3, PT, R0, R185, PT ;  /* 0x000000b90000720c */ /* 0x000fe20003f64070 */
[----:B------:R-:W-:Y:S01]  /*5370*/  IMAD.HI.U32 R3, R2, R5, RZ ;  /* 0x0000000502037227 */ /* 0x000fe200078e00ff */
[----:B------:R-:W-:-:S03]  /*5380*/  ISETP.GT.U32.AND P6, PT, R0, R187, PT ;  /* 0x000000bb0000720c */ /* 0x000fc60003fc4070 */
[----:B------:R-:W-:Y:S02]  /*5390*/  IMAD.MOV R64, RZ, RZ, -R3 ;  /* 0x000000ffff407224 */ /* 0x000fe400078e0a03 */
[----:B------:R-:W-:-:S04]  /*53a0*/  IMAD.HI.U32 R3, R2, R9, RZ ;  /* 0x0000000902037227 */ /* 0x000fc800078e00ff */
[----:B------:R-:W-:Y:S01]  /*53b0*/  VIADD R6, R7, 0x6a ;  /* 0x0000006a07067836 */ /* 0x000fe20000000000 */
[----:B------:R-:W-:Y:S01]  /*53c0*/  IADD3 R3, -R3, RZ, RZ ;  /* 0x000000ff03037210 */ /* 0x000fe20007ffe1ff */
[C---:B------:R-:W-:Y:S02]  /*53d0*/  IMAD R64, R0.reuse, R64, R5 ;  /* 0x0000004000407224 */ /* 0x040fe400078e0205 */
[----:B------:R-:W-:Y:S01]  /*53e0*/  @!P6 IADD3 R187, R187, -R0, RZ ;  /* 0x80000000bbbbe210 */ /* 0x000fe20007ffe0ff */
[----:B------:R-:W-:Y:S01]  /*53f0*/  @!P5 IMAD.MOV R183, RZ, RZ, -R183 ;  /* 0x000000ffffb7d224 */ /* 0x000fe200078e0ab7 */
[----:B------:R-:W-:Y:S01]  /*5400*/  IABS R5, R6 ;  /* 0x0000000600057213 */ /* 0x000fe20000000000 */
[C---:B------:R-:W-:Y:S01]  /*5410*/  IMAD R62, R0.reuse, R3, R9 ;  /* 0x00000003003e7224 */ /* 0x040fe200078e0209 */
[C---:B------:R-:W-:Y:S01]  /*5420*/  ISETP.GT.U32.AND P6, PT, R0.reuse, R187, PT ;  /* 0x000000bb0000720c */ /* 0x040fe20003fc4070 */
[----:B------:R-:W-:Y:S01]  /*5430*/  @!P3 IMAD.IADD R185, R185, 0x1, -R0 ;  /* 0x00000001b9b9b824 */ /* 0x000fe200078e0a00 */
[----:B------:R-:W-:Y:S01]  /*5440*/  ISETP.GT.U32.AND P5, PT, R0, R64, PT ;  /* 0x000000400000720c */ /* 0x000fe20003fa4070 */
[----:B------:R-:W-:-:S03]  /*5450*/  IMAD.HI.U32 R3, R2, R5, RZ ;  /* 0x0000000502037227 */ /* 0x000fc600078e00ff */
[----:B------:R-:W-:Y:S01]  /*5460*/  ISETP.GT.U32.AND P3, PT, R0, R185, PT ;  /* 0x000000b90000720c */ /* 0x000fe20003f64070 */
[----:B------:R-:W-:Y:S02]  /*5470*/  IMAD.MOV R3, RZ, RZ, -R3 ;  /* 0x000000ffff037224 */ /* 0x000fe400078e0a03 */
[----:B------:R-:W-:-:S04]  /*5480*/  IMAD.HI.U32 R4, R2, R15, RZ ;  /* 0x0000000f02047227 */ /* 0x000fc800078e00ff */
[----:B------:R-:W-:Y:S01]  /*5490*/  @!P6 IMAD.IADD R187, R187, 0x1, -R0 ;  /* 0x00000001bbbbe824 */ /* 0x000fe200078e0a00 */
[----:B------:R-:W-:Y:S01]  /*54a0*/  ISETP.GE.AND P6, PT, R8, RZ, PT ;  /* 0x000000ff0800720c */ /* 0x000fe20003fc6270 */
[----:B------:R-:W-:Y:S01]  /*54b0*/  IMAD R58, R0, R3, R5 ;  /* 0x00000003003a7224 */ /* 0x000fe200078e0205 */
[----:B------:R-:W-:Y:S01]  /*54c0*/  @!P5 IADD3 R64, R64, -R0, RZ ;  /* 0x800000004040d210 */ /* 0x000fe20007ffe0ff */
[----:B------:R-:W-:Y:S01]  /*54d0*/  @!P0 IMAD.MOV R187, RZ, RZ, -R187 ;  /* 0x000000ffffbb8224 */ /* 0x000fe200078e0abb */
[----:B------:R-:W-:Y:S01]  /*54e0*/  IADD3 R8, R7, 0x70, RZ ;  /* 0x0000007007087810 */ /* 0x000fe20007ffe0ff */
[----:B------:R-:W-:Y:S01]  /*54f0*/  IMAD.MOV R4, RZ, RZ, -R4 ;  /* 0x000000ffff047224 */ /* 0x000fe200078e0a04 */
[C---:B------:R-:W-:Y:S01]  /*5500*/  ISETP.GT.U32.AND P0, PT, R0.reuse, R58, PT ;  /* 0x0000003a0000720c */ /* 0x040fe20003f04070 */
[----:B------:R-:W-:Y:S01]  /*5510*/  @!P3 IMAD.IADD R185, R185, 0x1, -R0 ;  /* 0x00000001b9b9b824 */ /* 0x000fe200078e0a00 */
[C---:B------:R-:W-:Y:S01]  /*5520*/  ISETP.GT.U32.AND P5, PT, R0.reuse, R64, PT ;  /* 0x000000400000720c */ /* 0x040fe20003fa4070 */
[C---:B------:R-:W-:Y:S01]  /*5530*/  IMAD R60, R0.reuse, R4, R15 ;  /* 0x00000004003c7224 */ /* 0x040fe200078e020f */
[----:B------:R-:W-:Y:S01]  /*5540*/  ISETP.GT.U32.AND P3, PT, R0, R62, PT ;  /* 0x0000003e0000720c */ /* 0x000fe20003f64070 */
[----:B------:R-:W-:-:S02]  /*5550*/  VIADD R17, R7, 0x6c ;  /* 0x0000006c07117836 */ /* 0x000fc40000000000 */
[----:B------:R-:W-:Y:S01]  /*5560*/  @!P2 IMAD.MOV R185, RZ, RZ, -R185 ;  /* 0x000000ffffb9a224 */ /* 0x000fe200078e0ab9 */
[----:B------:R-:W-:Y:S01]  /*5570*/  ISETP.GT.U32.AND P2, PT, R0, R60, PT ;  /* 0x0000003c0000720c */ /* 0x000fe20003f44070 */
[----:B------:R-:W-:Y:S01]  /*5580*/  VIADD R10, R7, 0x6b ;  /* 0x0000006b070a7836 */ /* 0x000fe20000000000 */
[----:B------:R-:W-:-:S03]  /*5590*/  IABS R15, R17 ;  /* 0x00000011000f7213 */ /* 0x000fc60000000000 */
[----:B------:R-:W-:Y:S02]  /*55a0*/  @!P0 IADD3 R58, R58, -R0, RZ ;  /* 0x800000003a3a8210 */ /* 0x000fe40007ffe0ff */
[----:B------:R-:W-:Y:S01]  /*55b0*/  @!P5 IMAD.IADD R64, R64, 0x1, -R0 ;  /* 0x000000014040d824 */ /* 0x000fe200078e0a00 */
[----:B------:R-:W-:Y:S01]  /*55c0*/  ISETP.GE.AND P5, PT, R6, RZ, PT ;  /* 0x000000ff0600720c */ /* 0x000fe20003fa6270 */
[----:B------:R-:W-:Y:S01]  /*55d0*/  IMAD.HI.U32 R4, R2, R15, RZ ;  /* 0x0000000f02047227 */ /* 0x000fe200078e00ff */
[----:B------:R-:W-:Y:S02]  /*55e0*/  ISETP.GT.U32.AND P0, PT, R0, R58, PT ;  /* 0x0000003a0000720c */ /* 0x000fe40003f04070 */
[----:B------:R-:W-:Y:S01]  /*55f0*/  @!P3 IADD3 R62, R62, -R0, RZ ;  /* 0x800000003e3eb210 */ /* 0x000fe20007ffe0ff */
[----:B------:R-:W-:Y:S01]  /*5600*/  IMAD.MOV R4, RZ, RZ, -R4 ;  /* 0x000000ffff047224 */ /* 0x000fe200078e0a04 */
[----:B------:R-:W-:Y:S01]  /*5610*/  IABS R9, R10 ;  /* 0x0000000a00097213 */ /* 0x000fe20000000000 */
[----:B------:R-:W-:Y:S01]  /*5620*/  @!P2 IMAD.IADD R60, R60, 0x1, -R0 ;  /* 0x000000013c3ca824 */ /* 0x000fe200078e0a00 */
[C---:B------:R-:W-:Y:S01]  /*5630*/  ISETP.GT.U32.AND P3, PT, R0.reuse, R62, PT ;  /* 0x0000003e0000720c */ /* 0x040fe20003f64070 */
[----:B------:R-:W-:-:S02]  /*5640*/  IMAD R52, R0, R4, R15 ;  /* 0x0000000400347224 */ /* 0x000fc400078e020f */
[----:B------:R-:W-:Y:S01]  /*5650*/  IMAD.HI.U32 R3, R2, R9, RZ ;  /* 0x0000000902037227 */ /* 0x000fe200078e00ff */
[----:B------:R-:W-:-:S03]  /*5660*/  ISETP.GT.U32.AND P2, PT, R0, R60, PT ;  /* 0x0000003c0000720c */ /* 0x000fc60003f44070 */
[----:B------:R-:W-:Y:S01]  /*5670*/  @!P0 IMAD.IADD R58, R58, 0x1, -R0 ;  /* 0x000000013a3a8824 */ /* 0x000fe200078e0a00 */
[----:B------:R-:W-:Y:S01]  /*5680*/  IADD3 R3, -R3, RZ, RZ ;  /* 0x000000ff03037210 */ /* 0x000fe20007ffe1ff */
[----:B------:R-:W-:Y:S02]  /*5690*/  VIADD R6, R7, 0x6f ;  /* 0x0000006f07067836 */ /* 0x000fe40000000000 */
[----:B------:R-:W-:Y:S01]  /*56a0*/  @!P5 IMAD.MOV R58, RZ, RZ, -R58 ;  /* 0x000000ffff3ad224 */ /* 0x000fe200078e0a3a */
[----:B------:R-:W-:Y:S01]  /*56b0*/  ISETP.GT.U32.AND P5, PT, R0, R52, PT ;  /* 0x000000340000720c */ /* 0x000fe20003fa4070 */
[--C-:B------:R-:W-:Y:S01]  /*56c0*/  @!P3 IMAD.IADD R62, R62, 0x1, -R0.reuse ;  /* 0x000000013e3eb824 */ /* 0x100fe200078e0a00 */
[----:B------:R-:W-:Y:S01]  /*56d0*/  IABS R15, R6 ;  /* 0x00000006000f7213 */ /* 0x000fe20000000000 */
[----:B------:R-:W-:Y:S01]  /*56e0*/  IMAD R56, R0, R3, R9 ;  /* 0x0000000300387224 */ /* 0x000fe200078e0209 */
[----:B------:R-:W-:Y:S01]  /*56f0*/  ISETP.GE.AND P3, PT, R17, RZ, PT ;  /* 0x000000ff1100720c */ /* 0x000fe20003f66270 */
[----:B------:R-:W-:Y:S01]  /*5700*/  @!P2 IMAD.IADD R60, R60, 0x1, -R0 ;  /* 0x000000013c3ca824 */ /* 0x000fe200078e0a00 */
[----:B------:R-:W-:Y:S01]  /*5710*/  IABS R17, R8 ;  /* 0x0000000800117213 */ /* 0x000fe20000000000 */
[C---:B------:R-:W-:Y:S01]  /*5720*/  VIADD R3, R7.reuse, 0x6d ;  /* 0x0000006d07037836 */ /* 0x040fe20000000000 */
[----:B------:R-:W-:Y:S01]  /*5730*/  ISETP.GE.AND P0, PT, R6, RZ, PT ;  /* 0x000000ff0600720c */ /* 0x000fe20003f06270 */
[----:B------:R-:W-:Y:S01]  /*5740*/  VIADD R4, R7, 0x6e ;  /* 0x0000006e07047836 */ /* 0x000fe20000000000 */
[----:B------:R-:W-:Y:S01]  /*5750*/  @!P6 IADD3 R60, -R60, RZ, RZ ;  /* 0x000000ff3c3ce210 */ /* 0x000fe20007ffe1ff */
[----:B------:R-:W-:Y:S01]  /*5760*/  @!P4 IMAD.MOV R62, RZ, RZ, -R62 ;  /* 0x000000ffff3ec224 */ /* 0x000fe200078e0a3e */
[----:B------:R-:W-:Y:S01]  /*5770*/  ISETP.GT.U32.AND P4, PT, R0, R56, PT ;  /* 0x000000380000720c */ /* 0x000fe20003f84070 */
[----:B------:R-:W-:Y:S01]  /*5780*/  @!P5 IMAD.IADD R52, R52, 0x1, -R0 ;  /* 0x000000013434d824 */ /* 0x000fe200078e0a00 */
[----:B------:R-:W-:Y:S01]  /*5790*/  IABS R5, R3 ;  /* 0x0000000300057213 */ /* 0x000fe20000000000 */
[----:B------:R-:W-:Y:S01]  /*57a0*/  @!P1 IMAD.MOV R64, RZ, RZ, -R64 ;  /* 0x000000ffff409224 */ /* 0x000fe200078e0a40 */
[----:B------:R-:W-:Y:S01]  /*57b0*/  ISETP.GE.AND P6, PT, R4, RZ, PT ;  /* 0x000000ff0400720c */ /* 0x000fe20003fc6270 */
[----:B------:R-:W-:Y:S01]  /*57c0*/  IMAD.HI.U32 R6, R2, R19, RZ ;  /* 0x0000001302067227 */ /* 0x000fe200078e00ff */
[----:B------:R-:W-:-:S02]  /*57d0*/  IABS R9, R4 ;  /* 0x0000000400097213 */ /* 0x000fc40000000000 */
[----:B------:R-:W-:Y:S01]  /*57e0*/  ISETP.GT.U32.AND P5, PT, R0, R52, PT ;  /* 0x000000340000720c */ /* 0x000fe20003fa4070 */
[----:B------:R-:W-:Y:S01]  /*57f0*/  IMAD.HI.U32 R4, R2, R15, RZ ;  /* 0x0000000f02047227 */ /* 0x000fe200078e00ff */
[----:B------:R-:W-:Y:S02]  /*5800*/  ISETP.GE.AND P2, PT, R3, RZ, PT ;  /* 0x000000ff0300720c */ /* 0x000fe40003f46270 */
[----:B------:R-:W-:Y:S01]  /*5810*/  ISETP.GE.AND P1, PT, R10, RZ, PT ;  /* 0x000000ff0a00720c */ /* 0x000fe20003f26270 */
[----:B------:R-:W-:-:S04]  /*5820*/  IMAD.HI.U32 R3, R2, R5, RZ ;  /* 0x0000000502037227 */ /* 0x000fc800078e00ff */
[----:B------:R-:W-:Y:S01]  /*5830*/  IMAD.MOV R4, RZ, RZ, -R4 ;  /* 0x000000ffff047224 */ /* 0x000fe200078e0a04 */
[----:B------:R-:W-:Y:S01]  /*5840*/  IADD3 R3, -R3, RZ, RZ ;  /* 0x000000ff03037210 */ /* 0x000fe20007ffe1ff */
[--C-:B------:R-:W-:Y:S02]  /*5850*/  @!P4 IMAD.IADD R56, R56, 0x1, -R0.reuse ;  /* 0x000000013838c824 */ /* 0x100fe400078e0a00 */
[----:B------:R-:W-:Y:S01]  /*5860*/  IMAD R10, R0, R4, R15 ;  /* 0x00000004000a7224 */ /* 0x000fe200078e020f */
[----:B------:R-:W-:Y:S01]  /*5870*/  IABS R15, R29 ;  /* 0x0000001d000f7213 */ /* 0x000fe20000000000 */
[----:B------:R-:W-:Y:S01]  /*5880*/  @!P5 IMAD.IADD R52, R52, 0x1, -R0 ;  /* 0x000000013434d824 */ /* 0x000fe200078e0a00 */
[C---:B------:R-:W-:Y:S01]  /*5890*/  ISETP.GT.U32.AND P4, PT, R0.reuse, R56, PT ;  /* 0x000000380000720c */ /* 0x040fe20003f84070 */
[C---:B------:R-:W-:Y:S01]  /*58a0*/  IMAD R54, R0.reuse, R3, R5 ;  /* 0x0000000300367224 */ /* 0x040fe200078e0205 */
[----:B------:R-:W-:Y:S01]  /*58b0*/  ISETP.GT.U32.AND P5, PT, R0, R10, PT ;  /* 0x0000000a0000720c */ /* 0x000fe20003fa4070 */
[----:B------:R-:W-:-:S04]  /*58c0*/  IMAD.HI.U32 R5, R2, R17, RZ ;  /* 0x0000001102057227 */ /* 0x000fc800078e00ff */
[----:B------:R-:W-:Y:S01]  /*58d0*/  IMAD.HI.U32 R3, R2, R9, RZ ;  /* 0x0000000902037227 */ /* 0x000fe200078e00ff */
[----:B------:R-:W-:-:S03]  /*58e0*/  IADD3 R5, -R5, RZ, RZ ;  /* 0x000000ff05057210 */ /* 0x000fc60007ffe1ff */
[----:B------:R-:W-:Y:S02]  /*58f0*/  IMAD.MOV R3, RZ, RZ, -R3 ;  /* 0x000000ffff037224 */ /* 0x000fe400078e0a03 */
[----:B------:R-:W-:Y:S01]  /*5900*/  IMAD R48, R0, R5, R17 ;  /* 0x0000000500307224 */ /* 0x000fe200078e0211 */
[----:B------:R-:W-:Y:S01]  /*5910*/  IABS R5, R24 ;  /* 0x0000001800057213 */ /* 0x000fe20000000000 */
[----:B------:R-:W-:Y:S01]  /*5920*/  @!P4 IMAD.IADD R56, R56, 0x1, -R0 ;  /* 0x000000013838c824 */ /* 0x000fe200078e0a00 */
[----:B------:R-:W-:Y:S01]  /*5930*/  @!P5 IADD3 R10, R10, -R0, RZ ;  /* 0x800000000a0ad210 */ /* 0x000fe20007ffe0ff */
[C---:B------:R-:W-:Y:S01]  /*5940*/  IMAD R50, R0.reuse, R3, R9 ;  /* 0x0000000300327224 */ /* 0x040fe200078e0209 */
[----:B------:R-:W-:Y:S01]  /*5950*/  ISETP.GT.U32.AND P4, PT, R0, R54, PT ;  /* 0x000000360000720c */ /* 0x000fe20003f84070 */
[----:B------:R-:W-:Y:S01]  /*5960*/  IMAD.HI.U32 R3, R2, R5, RZ ;  /* 0x0000000502037227 */ /* 0x000fe200078e00ff */
[----:B------:R-:W-:Y:S02]  /*5970*/  ISETP.GT.U32.AND P5, PT, R0, R10, PT ;  /* 0x0000000a0000720c */ /* 0x000fe40003fa4070 */
[----:B------:R-:W-:Y:S01]  /*5980*/  IABS R17, R31 ;  /* 0x0000001f00117213 */ /* 0x000fe20000000000 */
[----:B------:R-:W-:Y:S01]  /*5990*/  IMAD.MOV R3, RZ, RZ, -R3 ;  /* 0x000000ffff037224 */ /* 0x000fe200078e0a03 */
[----:B------:R-:W-:Y:S01]  /*59a0*/  IABS R9, R27 ;  /* 0x0000001b00097213 */ /* 0x000fe20000000000 */
[----:B------:R-:W-:-:S02]  /*59b0*/  IMAD.MOV R6, RZ, RZ, -R6 ;  /* 0x000000ffff067224 */ /* 0x000fc400078e0a06 */
[C---:B------:R-:W-:Y:S02]  /*59c0*/  IMAD R4, R0.reuse, R3, R5 ;  /* 0x0000000300047224 */ /* 0x040fe400078e0205 */
[----:B------:R-:W-:Y:S01]  /*59d0*/  IMAD R46, R0, R6, R19 ;  /* 0x00000006002e7224 */ /* 0x000fe200078e0213 */
[----:B------:R-:W-:Y:S01]  /*59e0*/  IABS R19, R35 ;  /* 0x0000002300137213 */ /* 0x000fe20000000000 */
[----:B------:R-:W-:Y:S01]  /*59f0*/  IMAD.HI.U32 R5, R2, R15, RZ ;  /* 0x0000000f02057227 */ /* 0x000fe200078e00ff */
[----:B------:R-:W-:-:S03]  /*5a00*/  @!P4 IADD3 R54, R54, -R0, RZ ;  /* 0x800000003636c210 */ /* 0x000fc60007ffe0ff */
[----:B------:R-:W-:Y:S01]  /*5a10*/  @!P5 IMAD.IADD R10, R10, 0x1, -R0 ;  /* 0x000000010a0ad824 */ /* 0x000fe200078e0a00 */
[----:B------:R-:W-:Y:S01]  /*5a20*/  ISETP.GT.U32.AND P4, PT, R0, R54, PT ;  /* 0x000000360000720c */ /* 0x000fe20003f84070 */
[----:B------:R-:W-:Y:S01]  /*5a30*/  IMAD.HI.U32 R6, R2, R17, RZ ;  /* 0x0000001102067227 */ /* 0x000fe200078e00ff */
[C---:B------:R-:W-:Y:S02]  /*5a40*/  ISETP.GT.U32.AND P5, PT, R0.reuse, R4, PT ;  /* 0x000000040000720c */ /* 0x040fe40003fa4070 */
[----:B------:R-:W-:Y:S01]  /*5a50*/  IADD3 R5, -R5, RZ, RZ ;  /* 0x000000ff05057210 */ /* 0x000fe20007ffe1ff */
[----:B------:R-:W-:Y:S01]  /*5a60*/  @!P3 IMAD.MOV R52, RZ, RZ, -R52 ;  /* 0x000000ffff34b224 */ /* 0x000fe200078e0a34 */
[----:B------:R-:W-:Y:S01]  /*5a70*/  ISETP.GT.U32.AND P3, PT, R0, R48, PT ;  /* 0x000000300000720c */ /* 0x000fe20003f64070 */
[----:B------:R-:W-:Y:S02]  /*5a80*/  IMAD.MOV R42, RZ, RZ, -R6 ;  /* 0x000000ffff2a7224 */ /* 0x000fe400078e0a06 */
[----:B------:R-:W-:-:S04]  /*5a90*/  IMAD.HI.U32 R3, R2, R9, RZ ;  /* 0x0000000902037227 */ /* 0x000fc800078e00ff */
[--C-:B------:R-:W-:Y:S01]  /*5aa0*/  @!P4 IMAD.IADD R54, R54, 0x1, -R0.reuse ;  /* 0x000000013636c824 */ /* 0x100fe200078e0a00 */
[----:B------:R-:W-:Y:S01]  /*5ab0*/  ISETP.GT.U32.AND P4, PT, R0, R46, PT ;  /* 0x0000002e0000720c */ /* 0x000fe20003f84070 */
[----:B------:R-:W-:Y:S02]  /*5ac0*/  @!P5 IMAD.IADD R4, R4, 0x1, -R0 ;  /* 0x000000010404d824 */ /* 0x000fe400078e0a00 */
[----:B------:R-:W-:Y:S01]  /*5ad0*/  @!P1 IMAD.MOV R56, RZ, RZ, -R56 ;  /* 0x000000ffff389224 */ /* 0x000fe200078e0a38 */
[C---:B------:R-:W-:Y:S01]  /*5ae0*/  ISETP.GT.U32.AND P1, PT, R0.reuse, R50, PT ;  /* 0x000000320000720c */ /* 0x040fe20003f24070 */
[C---:B------:R-:W-:Y:S01]  /*5af0*/  IMAD R44, R0.reuse, R5, R15 ;  /* 0x00000005002c7224 */ /* 0x040fe200078e020f */
[C---:B------:R-:W-:Y:S01]  /*5b00*/  ISETP.GT.U32.AND P5, PT, R0.reuse, R4, PT ;  /* 0x000000040000720c */ /* 0x040fe20003fa4070 */
[----:B------:R-:W-:Y:S01]  /*5b10*/  IMAD R42, R0, R42, R17 ;  /* 0x0000002a002a7224 */ /* 0x000fe200078e0211 */
[----:B------:R-:W-:Y:S01]  /*5b20*/  IABS R17, R33 ;  /* 0x0000002100117213 */ /* 0x000fe20000000000 */
[----:B------:R-:W-:Y:S01]  /*5b30*/  IMAD.MOV R3, RZ, RZ, -R3 ;  /* 0x000000ffff037224 */ /* 0x000fe200078e0a03 */
[----:B------:R-:W-:Y:S01]  /*5b40*/  IABS R15, R7 ;  /* 0x00000007000f7213 */ /* 0x000fe20000000000 */
[----:B------:R-:W-:-:S02]  /*5b50*/  @!P3 IMAD.IADD R48, R48, 0x1, -R0 ;  /* 0x000000013030b824 */ /* 0x000fc400078e0a00 */
[----:B------:R-:W-:Y:S02]  /*5b60*/  @!P4 IMAD.IADD R46, R46, 0x1, -R0 ;  /* 0x000000012e2ec824 */ /* 0x000fe400078e0a00 */
[C---:B------:R-:W-:Y:S01]  /*5b70*/  IMAD R6, R0.reuse, R3, R9 ;  /* 0x0000000300067224 */ /* 0x040fe200078e0209 */
[----:B------:R-:W-:Y:S01]  /*5b80*/  ISETP.GT.U32.AND P3, PT, R0, R48, PT ;  /* 0x000000300000720c */ /* 0x000fe20003f64070 */
[----:B------:R-:W-:Y:S01]  /*5b90*/  IMAD.HI.U32 R3, R2, R17, RZ ;  /* 0x0000001102037227 */ /* 0x000fe200078e00ff */
[----:B------:R-:W-:-:S03]  /*5ba0*/  ISETP.GT.U32.AND P4, PT, R0, R46, PT ;  /* 0x0000002e0000720c */ /* 0x000fc60003f84070 */
[--C-:B------:R-:W-:Y:S01]  /*5bb0*/  @!P5 IMAD.IADD R4, R4, 0x1, -R0.reuse ;  /* 0x000000010404d824 */ /* 0x100fe200078e0a00 */
[----:B------:R-:W-:Y:S01]  /*5bc0*/  ISETP.GT.U32.AND P5, PT, R0, R44, PT ;  /* 0x0000002c0000720c */ /* 0x000fe20003fa4070 */
[----:B------:R-:W-:Y:S02]  /*5bd0*/  IMAD.MOV R40, RZ, RZ, -R3 ;  /* 0x000000ffff287224 */ /* 0x000fe400078e0a03 */
[--C-:B------:R-:W-:Y:S02]  /*5be0*/  @!P1 IMAD.IADD R50, R50, 0x1, -R0.reuse ;  /* 0x0000000132329824 */ /* 0x100fe400078e0a00 */
[----:B------:R-:W-:Y:S01]  /*5bf0*/  IMAD R40, R0, R40, R17 ;  /* 0x0000002800287224 */ /* 0x000fe200078e0211 */
[----:B------:R-:W-:Y:S01]  /*5c00*/  IABS R17, R41 ;  /* 0x0000002900117213 */ /* 0x000fe20000000000 */
[----:B------:R-:W-:Y:S01]  /*5c10*/  IMAD.HI.U32 R5, R2, R19, RZ ;  /* 0x0000001302057227 */ /* 0x000fe200078e00ff */
[----:B------:R-:W-:Y:S02]  /*5c20*/  ISETP.GT.U32.AND P1, PT, R0, R50, PT ;  /* 0x000000320000720c */ /* 0x000fe40003f24070 */
[----:B------:R-:W-:Y:S01]  /*5c30*/  @!P4 IADD3 R46, R46, -R0, RZ ;  /* 0x800000002e2ec210 */ /* 0x000fe20007ffe0ff */
[----:B------:R-:W-:Y:S01]  /*5c40*/  IMAD.MOV R38, RZ, RZ, -R5 ;  /* 0x000000ffff267224 */ /* 0x000fe200078e0a05 */
[----:B------:R-:W-:Y:S01]  /*5c50*/  ISETP.GT.U32.AND P4, PT, R0, R6, PT ;  /* 0x000000060000720c */ /* 0x000fe20003f84070 */
[----:B------:R-:W-:Y:S01]  /*5c60*/  @!P3 IMAD.IADD R48, R48, 0x1, -R0 ;  /* 0x000000013030b824 */ /* 0x000fe200078e0a00 */
[----:B------:R-:W-:Y:S01]  /*5c70*/  @!P5 IADD3 R44, R44, -R0, RZ ;  /* 0x800000002c2cd210 */ /* 0x000fe20007ffe0ff */
[C---:B------:R-:W-:Y:S01]  /*5c80*/  IMAD R38, R0.reuse, R38, R19 ;  /* 0x0000002600267224 */ /* 0x040fe200078e0213 */
[----:B------:R-:W-:Y:S01]  /*5c90*/  ISETP.GT.U32.AND P5, PT, R0, R40, PT ;  /* 0x000000280000720c */ /* 0x000fe20003fa4070 */
[----:B------:R-:W-:Y:S01]  /*5ca0*/  IMAD.HI.U32 R3, R2, R15, RZ ;  /* 0x0000000f02037227 */ /* 0x000fe200078e00ff */
[----:B------:R-:W-:-:S02]  /*5cb0*/  ISETP.GE.AND P3, PT, R21, RZ, PT ;  /* 0x000000ff1500720c */ /* 0x000fc40003f66270 */
[----:B------:R-:W-:Y:S01]  /*5cc0*/  IABS R21, R37 ;  /* 0x0000002500157213 */ /* 0x000fe20000000000 */
[----:B------:R-:W-:Y:S01]  /*5cd0*/  IMAD.HI.U32 R9, R2, R23, RZ ;  /* 0x0000001702097227 */ /* 0x000fe200078e00ff */
[----:B------:R-:W-:Y:S02]  /*5ce0*/  @!P1 IADD3 R50, R50, -R0, RZ ;  /* 0x8000000032329210 */ /* 0x000fe40007ffe0ff */
[----:B------:R-:W-:Y:S01]  /*5cf0*/  ISETP.GE.AND P1, PT, R8, RZ, PT ;  /* 0x000000ff0800720c */ /* 0x000fe20003f26270 */
[--C-:B------:R-:W-:Y:S01]  /*5d00*/  @!P4 IMAD.IADD R6, R6, 0x1, -R0.reuse ;  /* 0x000000010606c824 */ /* 0x100fe200078e0a00 */
[----:B------:R-:W-:Y:S01]  /*5d10*/  ISETP.GT.U32.AND P4, PT, R0, R42, PT ;  /* 0x0000002a0000720c */ /* 0x000fe20003f84070 */
[----:B------:R-:W-:Y:S01]  /*5d20*/  IMAD.HI.U32 R8, R2, R21, RZ ;  /* 0x0000001502087227 */ /* 0x000fe200078e00ff */
[----:B------:R-:W-:Y:S02]  /*5d30*/  IADD3 R3, -R3, RZ, RZ ;  /* 0x000000ff03037210 */ /* 0x000fe40007ffe1ff */
[----:B------:R-:W-:Y:S01]  /*5d40*/  IABS R19, R43 ;  /* 0x0000002b00137213 */ /* 0x000fe20000000000 */
[----:B------:R-:W-:Y:S01]  /*5d50*/  @!P5 IMAD.IADD R40, R40, 0x1, -R0 ;  /* 0x000000012828d824 */ /* 0x000fe200078e0a00 */
[----:B------:R-:W-:Y:S01]  /*5d60*/  ISETP.GT.U32.AND P5, PT, R0, R38, PT ;  /* 0x000000260000720c */ /* 0x000fe20003fa4070 */
[----:B------:R-:W-:Y:S01]  /*5d70*/  IMAD.MOV R8, RZ, RZ, -R8 ;  /* 0x000000ffff087224 */ /* 0x000fe200078e0a08 */
[----:B------:R-:W-:Y:S01]  /*5d80*/  @!P6 IADD3 R50, -R50, RZ, RZ ;  /* 0x000000ff3232e210 */ /* 0x000fe20007ffe1ff */
[----:B------:R-:W-:-:S02]  /*5d90*/  IMAD.MOV R9, RZ, RZ, -R9 ;  /* 0x000000ffff097224 */ /* 0x000fc400078e0a09 */
[----:B------:R-:W-:Y:S01]  /*5da0*/  IMAD R36, R0, R8, R21 ;  /* 0x0000000800247224 */ /* 0x000fe200078e0215 */
[----:B------:R-:W-:Y:S01]  /*5db0*/  IABS R21, R45 ;  /* 0x0000002d00157213 */ /* 0x000fe20000000000 */
[----:B------:R-:W-:Y:S01]  /*5dc0*/  @!P4 IMAD.IADD R42, R42, 0x1, -R0 ;  /* 0x000000012a2ac824 */ /* 0x000fe200078e0a00 */
[----:B------:R-:W-:Y:S01]  /*5dd0*/  ISETP.GE.AND P4, PT, R24, RZ, PT ;  /* 0x000000ff1800720c */ /* 0x000fe20003f86270 */
[C---:B------:R-:W-:Y:S01]  /*5de0*/  IMAD R32, R0.reuse, R9, R23 ;  /* 0x0000000900207224 */ /* 0x040fe200078e0217 */
[----:B------:R-:W-:Y:S01]  /*5df0*/  IABS R23, R47 ;  /* 0x0000002f00177213 */ /* 0x000fe20000000000 */
[----:B------:R-:W-:Y:S01]  /*5e00*/  @!P2 IMAD.MOV R54, RZ, RZ, -R54 ;  /* 0x000000ffff36a224 */ /* 0x000fe200078e0a36 */
[C---:B------:R-:W-:Y:S01]  /*5e10*/  ISETP.GT.U32.AND P2, PT, R0.reuse, R6, PT ;  /* 0x000000060000720c */ /* 0x040fe20003f44070 */
[----:B------:R-:W-:Y:S01]  /*5e20*/  IMAD R5, R0, R3, R15 ;  /* 0x0000000300057224 */ /* 0x000fe200078e020f */
[----:B------:R-:W-:Y:S01]  /*5e30*/  @!P5 IADD3 R38, R38, -R0, RZ ;  /* 0x800000002626d210 */ /* 0x000fe20007ffe0ff */
[----:B------:R-:W-:Y:S01]  /*5e40*/  IMAD.HI.U32 R3, R2, R17, RZ ;  /* 0x0000001102037227 */ /* 0x000fe200078e00ff */
[----:B------:R-:W-:-:S03]  /*5e50*/  ISETP.GT.U32.AND P5, PT, R0, R36, PT ;  /* 0x000000240000720c */ /* 0x000fc60003fa4070 */
[----:B------:R-:W-:Y:S02]  /*5e60*/  IMAD.HI.U32 R8, R2, R19, RZ ;  /* 0x0000001302087227 */ /* 0x000fe400078e00ff */
[----:B------:R-:W-:Y:S02]  /*5e70*/  @!P4 IADD3 R4, -R4, RZ, RZ ;  /* 0x000000ff0404c210 */ /* 0x000fe40007ffe1ff */
[----:B------:R-:W-:Y:S01]  /*5e80*/  ISETP.GT.U32.AND P4, PT, R0, R32, PT ;  /* 0x000000200000720c */ /* 0x000fe20003f84070 */
[----:B------:R-:W-:-:S04]  /*5e90*/  IMAD.HI.U32 R15, R2, R23, RZ ;  /* 0x00000017020f7227 */ /* 0x000fc800078e00ff */
[----:B------:R-:W-:Y:S01]  /*5ea0*/  @!P1 IMAD.MOV R48, RZ, RZ, -R48 ;  /* 0x000000ffff309224 */ /* 0x000fe200078e0a30 */
[----:B------:R-:W-:Y:S01]  /*5eb0*/  ISETP.GT.U32.AND P1, PT, R0, R40, PT ;  /* 0x000000280000720c */ /* 0x000fe20003f24070 */
[----:B------:R-:W-:Y:S01]  /*5ec0*/  @!P5 IMAD.IADD R36, R36, 0x1, -R0 ;  /* 0x000000012424d824 */ /* 0x000fe200078e0a00 */
[C---:B------:R-:W-:Y:S01]  /*5ed0*/  ISETP.GT.U32.AND P5, PT, R0.reuse, R44, PT ;  /* 0x0000002c0000720c */ /* 0x040fe20003fa4070 */
[----:B------:R-:W-:Y:S01]  /*5ee0*/  IMAD.MOV R3, RZ, RZ, -R3 ;  /* 0x000000ffff037224 */ /* 0x000fe200078e0a03 */
[----:B------:R-:W-:Y:S01]  /*5ef0*/  IADD3 R15, -R15, RZ, RZ ;  /* 0x000000ff0f0f7210 */ /* 0x000fe20007ffe1ff */
[----:B------:R-:W-:Y:S01]  /*5f00*/  IMAD.MOV R8, RZ, RZ, -R8 ;  /* 0x000000ffff087224 */ /* 0x000fe200078e0a08 */
[C---:B------:R-:W-:Y:S01]  /*5f10*/  ISETP.GT.U32.AND P6, PT, R0.reuse, R36, PT ;  /* 0x000000240000720c */ /* 0x040fe20003fc4070 */
[C---:B------:R-:W-:Y:S02]  /*5f20*/  IMAD R34, R0.reuse, R3, R17 ;  /* 0x0000000300227224 */ /* 0x040fe400078e0211 */
[----:B------:R-:W-:Y:S01]  /*5f30*/  @!P0 IMAD.MOV R10, RZ, RZ, -R10 ;  /* 0x000000ffff0a8224 */ /* 0x000fe200078e0a0a */
[C---:B------:R-:W-:Y:S01]  /*5f40*/  ISETP.GT.U32.AND P0, PT, R0.reuse, R42, PT ;  /* 0x0000002a0000720c */ /* 0x040fe20003f04070 */
[----:B------:R-:W-:Y:S01]  /*5f50*/  IMAD R28, R0, R8, R19 ;  /* 0x00000008001c7224 */ /* 0x000fe200078e0213 */
[----:B------:R-:W-:Y:S01]  /*5f60*/  LOP3.LUT R8, R239, 0x60, RZ, 0xc0, !PT ;  /* 0x00000060ef087812 */ /* 0x000fe200078ec0ff */
[----:B------:R-:W-:Y:S01]  /*5f70*/  IMAD.HI.U32 R9, R2, R21, RZ ;  /* 0x0000001502097227 */ /* 0x000fe200078e00ff */
[----:B------:R-:W-:-:S03]  /*5f80*/  @!P1 IADD3 R40, R40, -R0, RZ ;  /* 0x8000000028289210 */ /* 0x000fc60007ffe0ff */
[--C-:B------:R-:W-:Y:S01]  /*5f90*/  @!P2 IMAD.IADD R6, R6, 0x1, -R0.reuse ;  /* 0x000000010606a824 */ /* 0x100fe200078e0a00 */
[C---:B------:R-:W-:Y:S01]  /*5fa0*/  ISETP.GT.U32.AND P2, PT, R0.reuse, R34, PT ;  /* 0x000000220000720c */ /* 0x040fe20003f44070 */
[----:B------:R-:W-:Y:S02]  /*5fb0*/  IMAD R26, R0, R15, R23 ;  /* 0x0000000f001a7224 */ /* 0x000fe400078e0217 */
[--C-:B------:R-:W-:Y:S01]  /*5fc0*/  @!P5 IMAD.IADD R44, R44, 0x1, -R0.reuse ;  /* 0x000000012c2cd824 */ /* 0x100fe200078e0a00 */
[----:B------:R-:W-:Y:S01]  /*5fd0*/  ISETP.GT.U32.AND P5, PT, R0, R28, PT ;  /* 0x0000001c0000720c */ /* 0x000fe20003fa4070 */
[----:B------:R-:W-:Y:S01]  /*5fe0*/  @!P4 IMAD.IADD R32, R32, 0x1, -R0 ;  /* 0x000000012020c824 */ /* 0x000fe200078e0a00 */
[----:B------:R-:W-:Y:S01]  /*5ff0*/  ISETP.GE.AND P4, PT, R29, RZ, PT ;  /* 0x000000ff1d00720c */ /* 0x000fe20003f86270 */
[----:B------:R-:W-:Y:S01]  /*6000*/  IMAD.MOV R9, RZ, RZ, -R9 ;  /* 0x000000ffff097224 */ /* 0x000fe200078e0a09 */
[C---:B------:R-:W-:Y:S01]  /*6010*/  ISETP.GT.U32.AND P1, PT, R0.reuse, R26, PT ;  /* 0x0000001a0000720c */ /* 0x040fe20003f24070 */
[----:B------:R-:W-:Y:S01]  /*6020*/  @!P3 IMAD.MOV R46, RZ, RZ, -R46 ;  /* 0x000000ffff2eb224 */ /* 0x000fe200078e0a2e */
[C---:B------:R-:W-:Y:S01]  /*6030*/  ISETP.GT.U32.AND P3, PT, R0.reuse, R38, PT ;  /* 0x000000260000720c */ /* 0x040fe20003f64070 */
[----:B------:R-:W-:-:S02]  /*6040*/  IMAD R30, R0, R9, R21 ;  /* 0x00000009001e7224 */ /* 0x000fc400078e0215 */
[----:B------:R-:W-:Y:S01]  /*6050*/  IMAD.HI.U32 R2, R2, R25, RZ ;  /* 0x0000001902027227 */ /* 0x000fe200078e00ff */
[----:B------:R-:W-:Y:S02]  /*6060*/  @!P2 IADD3 R34, R34, -R0, RZ ;  /* 0x800000002222a210 */ /* 0x000fe40007ffe0ff */
[----:B------:R-:W-:Y:S01]  /*6070*/  ISETP.GT.U32.AND P2, PT, R0, R5, PT ;  /* 0x000000050000720c */ /* 0x000fe20003f44070 */
[----:B------:R-:W-:Y:S01]  /*6080*/  @!P0 IMAD.IADD R42, R42, 0x1, -R0 ;  /* 0x000000012a2a8824 */ /* 0x000fe200078e0a00 */
[----:B------:R-:W-:Y:S01]  /*6090*/  ISETP.GT.U32.AND P0, PT, R0, R30, PT ;  /* 0x0000001e0000720c */ /* 0x000fe20003f04070 */
[----:B------:R-:W-:Y:S01]  /*60a0*/  IMAD.MOV R2, RZ, RZ, -R2 ;  /* 0x000000ffff027224 */ /* 0x000fe200078e0a02 */
[----:B------:R-:W-:Y:S01]  /*60b0*/  @!P4 IADD3 R44, -R44, RZ, RZ ;  /* 0x000000ff2c2cc210 */ /* 0x000fe20007ffe1ff */
[--C-:B------:R-:W-:Y:S01]  /*60c0*/  @!P5 IMAD.IADD R28, R28, 0x1, -R0.reuse ;  /* 0x000000011c1cd824 */ /* 0x100fe200078e0a00 */
[----:B------:R-:W-:Y:S01]  /*60d0*/  ISETP.GE.AND P5, PT, R31, RZ, PT ;  /* 0x000000ff1f00720c */ /* 0x000fe20003fa6270 */
[C---:B------:R-:W-:Y:S01]  /*60e0*/  IMAD R24, R0.reuse, R2, R25 ;  /* 0x0000000200187224 */ /* 0x040fe200078e0219 */
[----:B------:R-:W-:Y:S01]  /*60f0*/  ISETP.GT.U32.AND P4, PT, R0, R34, PT ;  /* 0x000000220000720c */ /* 0x000fe20003f84070 */
[--C-:B------:R-:W-:Y:S01]  /*6100*/  @!P1 IMAD.IADD R26, R26, 0x1, -R0.reuse ;  /* 0x000000011a1a9824 */ /* 0x100fe200078e0a00 */
[----:B------:R-:W-:Y:S01]  /*6110*/  ISETP.GE.AND P1, PT, R35, RZ, PT ;  /* 0x000000ff2300720c */ /* 0x000fe20003f26270 */
[--C-:B------:R-:W-:Y:S01]  /*6120*/  @!P3 IMAD.IADD R38, R38, 0x1, -R0.reuse ;  /* 0x000000012626b824 */ /* 0x100fe200078e0a00 */
[----:B------:R-:W-:Y:S01]  /*6130*/  ISETP.GT.U32.AND P3, PT, R0, R24, PT ;  /* 0x000000180000720c */ /* 0x000fe20003f64070 */
[--C-:B------:R-:W-:Y:S01]  /*6140*/  @!P6 IMAD.IADD R36, R36, 0x1, -R0.reuse ;  /* 0x000000012424e824 */ /* 0x100fe200078e0a00 */
[----:B------:R-:W-:Y:S01]  /*6150*/  ISETP.GE.AND P6, PT, R27, RZ, PT ;  /* 0x000000ff1b00720c */ /* 0x000fe20003fc6270 */
[--C-:B------:R-:W-:Y:S01]  /*6160*/  @!P0 IMAD.IADD R30, R30, 0x1, -R0.reuse ;  /* 0x000000011e1e8824 */ /* 0x100fe200078e0a00 */
[----:B------:R-:W-:Y:S01]  /*6170*/  ISETP.GE.AND P0, PT, R33, RZ, PT ;  /* 0x000000ff2100720c */ /* 0x000fe20003f06270 */
[----:B------:R-:W-:Y:S01]  /*6180*/  @!P2 IMAD.IADD R5, R5, 0x1, -R0 ;  /* 0x000000010505a824 */ /* 0x000fe200078e0a00 */
[C---:B------:R-:W-:Y:S01]  /*6190*/  ISETP.GT.U32.AND P2, PT, R0.reuse, R32, PT ;  /* 0x000000200000720c */ /* 0x040fe20003f44070 */
[----:B------:R-:W-:Y:S01]  /*61a0*/  @!P5 IMAD.MOV R42, RZ, RZ, -R42 ;  /* 0x000000ffff2ad224 */ /* 0x000fe200078e0a2a */
[----:B------:R-:W-:Y:S01]  /*61b0*/  ISETP.GT.U32.AND P5, PT, R0, R28, PT ;  /* 0x0000001c0000720c */ /* 0x000fe20003fa4070 */
[----:B------:R-:W-:Y:S01]  /*61c0*/  @!P4 IMAD.IADD R34, R34, 0x1, -R0 ;  /* 0x000000012222c824 */ /* 0x000fe200078e0a00 */
[----:B------:R-:W-:Y:S01]  /*61d0*/  ISETP.GE.AND P4, PT, R41, RZ, PT ;  /* 0x000000ff2900720c */ /* 0x000fe20003f86270 */
[----:B------:R-:W-:Y:S01]  /*61e0*/  @!P1 IMAD.MOV R38, RZ, RZ, -R38 ;  /* 0x000000ffff269224 */ /* 0x000fe200078e0a26 */
[----:B------:R-:W-:Y:S01]  /*61f0*/  ISETP.GT.U32.AND P1, PT, R0, R26, PT ;  /* 0x0000001a0000720c */ /* 0x000fe20003f24070 */
[----:B------:R-:W1:Y:S01]  /*6200*/  LDC.64 R2, c[0x0][0x238] ;  /* 0x00008e00ff027b82 */ /* 0x000e620000000a00 */
[----:B------:R-:W-:Y:S01]  /*6210*/  @!P3 IADD3 R24, R24, -R0, RZ ;  /* 0x800000001818b210 */ /* 0x000fe20007ffe0ff */
[----:B------:R-:W-:Y:S01]  /*6220*/  @!P6 IMAD.MOV R6, RZ, RZ, -R6 ;  /* 0x000000ffff06e224 */ /* 0x000fe200078e0a06 */
[----:B------:R-:W-:Y:S01]  /*6230*/  ISETP.GE.AND P3, PT, R37, RZ, PT ;  /* 0x000000ff2500720c */ /* 0x000fe20003f66270 */
[----:B------:R-:W-:Y:S01]  /*6240*/  @!P0 IMAD.MOV R40, RZ, RZ, -R40 ;  /* 0x000000ffff288224 */ /* 0x000fe200078e0a28 */
[C---:B------:R-:W-:Y:S01]  /*6250*/  ISETP.GT.U32.AND P6, PT, R0.reuse, R5, PT ;  /* 0x000000050000720c */ /* 0x040fe20003fc4070 */
[----:B------:R-:W-:Y:S01]  /*6260*/  IMAD.SHL.U32 R9, R239, 0x4, RZ ;  /* 0x00000004ef097824 */ /* 0x000fe200078e00ff */
[----:B------:R-:W-:Y:S01]  /*6270*/  ISETP.GT.U32.AND P0, PT, R0, R30, PT ;  /* 0x0000001e0000720c */ /* 0x000fe20003f04070 */
[----:B------:R-:W-:Y:S01]  /*6280*/  @!P2 IMAD.IADD R32, R32, 0x1, -R0 ;  /* 0x000000012020a824 */ /* 0x000fe200078e0a00 */
[----:B------:R-:W-:Y:S01]  /*6290*/  @!P5 IADD3 R28, R28, -R0, RZ ;  /* 0x800000001c1cd210 */ /* 0x000fe20007ffe0ff */
[----:B------:R-:W-:Y:S01]  /*62a0*/  @!P4 IMAD.MOV R34, RZ, RZ, -R34 ;  /* 0x000000ffff22c224 */ /* 0x000fe200078e0a22 */
[----:B------:R-:W-:Y:S01]  /*62b0*/  ISETP.GE.AND P5, PT, R43, RZ, PT ;  /* 0x000000ff2b00720c */ /* 0x000fe20003fa6270 */
[----:B------:R-:W-:Y:S01]  /*62c0*/  @!P1 IMAD.IADD R26, R26, 0x1, -R0 ;  /* 0x000000011a1a9824 */ /* 0x000fe200078e0a00 */
[----:B------:R-:W-:-:S02]  /*62d0*/  ISETP.GE.AND P4, PT, R7, RZ, PT ;  /* 0x000000ff0700720c */ /* 0x000fc40003f86270 */
[----:B------:R-:W-:Y:S02]  /*62e0*/  ISETP.GE.AND P1, PT, R47, RZ, PT ;  /* 0x000000ff2f00720c */ /* 0x000fe40003f26270 */
[----:B------:R-:W-:Y:S02]  /*62f0*/  @!P3 IADD3 R36, -R36, RZ, RZ ;  /* 0x000000ff2424b210 */ /* 0x000fe40007ffe1ff */
[----:B------:R-:W-:Y:S01]  /*6300*/  @!P6 IADD3 R5, R5, -R0, RZ ;  /* 0x800000000505e210 */ /* 0x000fe20007ffe0ff */
[----:B------:R-:W-:Y:S01]  /*6310*/  @!P0 IMAD.IADD R30, R30, 0x1, -R0 ;  /* 0x000000011e1e8824 */ /* 0x000fe200078e0a00 */
[----:B------:R-:W-:Y:S02]  /*6320*/  ISETP.GT.U32.AND P3, PT, R0, R24, PT ;  /* 0x000000180000720c */ /* 0x000fe40003f64070 */
[----:B------:R-:W-:Y:S01]  /*6330*/  ISETP.GE.AND P2, PT, R39, RZ, PT ;  /* 0x000000ff2700720c */ /* 0x000fe20003f46270 */
[----:B------:R-:W-:Y:S01]  /*6340*/  @!P5 IMAD.MOV R28, RZ, RZ, -R28 ;  /* 0x000000ffff1cd224 */ /* 0x000fe200078e0a1c */
[----:B------:R-:W-:Y:S01]  /*6350*/  ISETP.GE.AND P6, PT, R11, RZ, PT ;  /* 0x000000ff0b00720c */ /* 0x000fe20003fc6270 */
[----:B------:R-:W-:Y:S01]  /*6360*/  @!P4 IMAD.MOV R5, RZ, RZ, -R5 ;  /* 0x000000ffff05c224 */ /* 0x000fe200078e0a05 */
[----:B------:R-:W-:Y:S01]  /*6370*/  LOP3.LUT R9, R9, 0x7c, RZ, 0xc0, !PT ;  /* 0x0000007c09097812 */ /* 0x000fe200078ec0ff */
[----:B------:R-:W-:Y:S01]  /*6380*/  @!P1 IMAD.MOV R26, RZ, RZ, -R26 ;  /* 0x000000ffff1a9224 */ /* 0x000fe200078e0a1a */
[----:B------:R-:W-:-:S02]  /*6390*/  ISETP.GE.AND P0, PT, R45, RZ, PT ;  /* 0x000000ff2d00720c */ /* 0x000fc40003f06270 */
[----:B------:R-:W-:Y:S01]  /*63a0*/  ISETP.NE.AND P5, PT, R51, RZ, PT ;  /* 0x000000ff3300720c */ /* 0x000fe20003fa5270 */
[----:B------:R-:W-:Y:S01]  /*63b0*/  IMAD R8, R8, 0x200, R9 ;  /* 0x0000020008087824 */ /* 0x000fe200078e0209 */
[----:B------:R-:W-:Y:S01]  /*63c0*/  ISETP.GE.AND P1, PT, R12, RZ, PT ;  /* 0x000000ff0c00720c */ /* 0x000fe20003f26270 */
[----:B------:R-:W-:Y:S01]  /*63d0*/  @!P3 IMAD.IADD R24, R24, 0x1, -R0 ;  /* 0x000000011818b824 */ /* 0x000fe200078e0a00 */
[----:B------:R-:W-:Y:S01]  /*63e0*/  ISETP.GE.AND P3, PT, R49, RZ, PT ;  /* 0x000000ff3100720c */ /* 0x000fe20003f66270 */
[----:B------:R-:W-:Y:S01]  /*63f0*/  @!P2 IMAD.MOV R32, RZ, RZ, -R32 ;  /* 0x000000ffff20a224 */ /* 0x000fe200078e0a20 */
[----:B------:R2:W-:Y:S01]  /*6400*/  STL [R1+0xc44], R8 ;  /* 0x000c440801007387 */ /* 0x0005e20000100800 */
[----:B------:R-:W-:Y:S01]  /*6410*/  @!P6 IMAD.MOV R237, RZ, RZ, -R237 ;  /* 0x000000ffffede224 */ /* 0x000fe200078e0aed */
[----:B------:R-:W-:Y:S01]  /*6420*/  ISETP.NE.AND P2, PT, R53, RZ, PT ;  /* 0x000000ff3500720c */ /* 0x000fe20003f45270 */
[----:B-1----:R-:W-:Y:S01]  /*6430*/  IMAD R0, R55, R3, RZ ;  /* 0x0000000337007224 */ /* 0x002fe200078e02ff */
[----:B------:R-:W-:-:S02]  /*6440*/  SEL R211, R235, R80, !P5 ;  /* 0x00000050ebd37207 */ /* 0x000fc40006800000 */
[----:B------:R-:W-:Y:S02]  /*6450*/  @!P0 IADD3 R30, -R30, RZ, RZ ;  /* 0x000000ff1e1e8210 */ /* 0x000fe40007ffe1ff */
[----:B------:R-:W-:Y:S01]  /*6460*/  SEL R209, R235, R82, !P5 ;  /* 0x00000052ebd17207 */ /* 0x000fe20006800000 */
[----:B------:R-:W-:Y:S01]  /*6470*/  IMAD R211, R211, UR34, RZ ;  /* 0x00000022d3d37c24 */ /* 0x000fe2000f8e02ff */
[----:B--2---:R-:W-:Y:S01]  /*6480*/  SEL R8, R235, R5, !P5 ;  /* 0x00000005eb087207 */ /* 0x004fe20006800000 */
[----:B------:R-:W-:Y:S01]  /*6490*/  @!P1 IMAD.MOV R243, RZ, RZ, -R243 ;  /* 0x000000fffff39224 */ /* 0x000fe200078e0af3 */
[----:B------:R-:W-:Y:S01]  /*64a0*/  SEL R13, R236, R237, !P2 ;  /* 0x000000edec0d7207 */ /* 0x000fe20005000000 */
[----:B------:R-:W-:Y:S01]  /*64b0*/  IMAD R209, R209, UR34, RZ ;  /* 0x00000022d1d17c24 */ /* 0x000fe2000f8e02ff */
[----:B------:R-:W-:Y:S01]  /*64c0*/  LEA R234, P0, R0, UR4, 0x2 ;  /* 0x0000000400ea7c11 */ /* 0x000fe2000f8010ff */
[----:B------:R-:W-:Y:S01]  /*64d0*/  IMAD R8, R8, UR34, RZ ;  /* 0x0000002208087c24 */ /* 0x000fe2000f8e02ff */
[C---:B------:R-:W-:Y:S01]  /*64e0*/  SEL R207, R235.reuse, R84, !P5 ;  /* 0x00000054ebcf7207 */ /* 0x040fe20006800000 */
[----:B------:R1:W-:Y:S01]  /*64f0*/  STL.64 [R1+0x1000], R12 ;  /* 0x0010000c01007387 */ /* 0x0003e20000100a00 */
[C---:B------:R-:W-:Y:S01]  /*6500*/  SEL R9, R235.reuse, R14, !P5 ;  /* 0x0000000eeb097207 */ /* 0x040fe20006800000 */
[----:B------:R-:W-:Y:S01]  /*6510*/  @!P3 IMAD.MOV R24, RZ, RZ, -R24 ;  /* 0x000000ffff18b224 */ /* 0x000fe200078e0a18 */
[----:B------:R-:W-:Y:S01]  /*6520*/  SEL R205, R235, R86, !P5 ;  /* 0x00000056ebcd7207 */ /* 0x000fe20006800000 */
[----:B------:R-:W-:Y:S01]  /*6530*/  IMAD R207, R207, UR35, RZ ;  /* 0x00000023cfcf7c24 */ /* 0x000fe2000f8e02ff */
[----:B------:R-:W-:Y:S01]  /*6540*/  SEL R22, R235, R22, !P5 ;  /* 0x00000016eb167207 */ /* 0x000fe20006800000 */
[----:B------:R-:W-:Y:S01]  /*6550*/  IMAD R9, R9, UR32, RZ ;  /* 0x0000002009097c24 */ /* 0x000fe2000f8e02ff */
[----:B------:R-:W-:Y:S01]  /*6560*/  SEL R25, R235, R98, !P5 ;  /* 0x00000062eb197207 */ /* 0x000fe20006800000 */
[----:B------:R-:W-:Y:S01]  /*6570*/  IMAD R205, R205, UR36, RZ ;  /* 0x00000024cdcd7c24 */ /* 0x000fe2000f8e02ff */
[C---:B------:R-:W-:Y:S01]  /*6580*/  SEL R20, R235.reuse, R20, !P5 ;  /* 0x00000014eb147207 */ /* 0x040fe20006800000 */
[----:B------:R2:W-:Y:S01]  /*6590*/  STL [R1+0x1020], R13 ;  /* 0x0010200d01007387 */ /* 0x0005e20000100800 */
[C---:B------:R-:W-:Y:S01]  /*65a0*/  SEL R27, R235.reuse, R100, !P5 ;  /* 0x00000064eb1b7207 */ /* 0x040fe20006800000 */
[----:B------:R-:W-:Y:S01]  /*65b0*/  IMAD R22, R22, UR34, RZ ;  /* 0x0000002216167c24 */ /* 0x000fe2000f8e02ff */
[----:B------:R-:W-:Y:S01]  /*65c0*/  SEL R18, R235, R18, !P5 ;  /* 0x00000012eb127207 */ /* 0x000fe20006800000 */
[----:B------:R-:W-:Y:S01]  /*65d0*/  IMAD R25, R25, UR42, RZ ;  /* 0x0000002a19197c24 */ /* 0x000fe2000f8e02ff */
[----:B------:R-:W-:Y:S01]  /*65e0*/  LEA.HI.X.SX32 R0, R0, UR5, 0x2, P0 ;  /* 0x0000000500007c11 */ /* 0x000fe200080f16ff */
[----:B------:R-:W-:Y:S01]  /*65f0*/  IMAD R20, R20, UR34, RZ ;  /* 0x0000002214147c24 */ /* 0x000fe2000f8e02ff */
[----:B------:R-:W-:Y:S01]  /*6600*/  SEL R16, R235, R16, !P5 ;  /* 0x00000010eb107207 */ /* 0x000fe20006800000 */
[----:B------:R-:W-:Y:S01]  /*6610*/  STL [R1+0x101c], R211 ;  /* 0x00101cd301007387 */ /* 0x000fe20000100800 */
[----:B-1----:R-:W-:Y:S01]  /*6620*/  LEA R12, P0, R8, R234, 0x2 ;  /* 0x000000ea080c7211 */ /* 0x002fe200078010ff */
[----:B------:R-:W-:Y:S01]  /*6630*/  IMAD R27, R27, UR43, RZ ;  /* 0x0000002b1b1b7c24 */ /* 0x000fe2000f8e02ff */
[C---:B------:R-:W-:Y:S01]  /*6640*/  SEL R14, R235.reuse, R66, !P5 ;  /* 0x00000042eb0e7207 */ /* 0x040fe20006800000 */
[----:B------:R-:W-:Y:S01]  /*6650*/  IMAD R18, R18, UR34, RZ ;  /* 0x0000002212127c24 */ /* 0x000fe2000f8e02ff */
[----:B------:R-:W-:Y:S01]  /*6660*/  STL [R1+0x1018], R209 ;  /* 0x001018d101007387 */ /* 0x000fe20000100800 */
[----:B--2---:R-:W-:Y:S01]  /*6670*/  LEA.HI.X.SX32 R13, R8, R0, 0x2, P0 ;  /* 0x00000000080d7211 */ /* 0x004fe200000f16ff */
[----:B------:R-:W-:Y:S01]  /*6680*/  IMAD R16, R16, UR34, RZ ;  /* 0x0000002210107c24 */ /* 0x000fe2000f8e02ff */
[C---:B------:R-:W-:Y:S01]  /*6690*/  SEL R251, R235.reuse, R68, !P5 ;  /* 0x00000044ebfb7207 */ /* 0x040fe20006800000 */
[----:B------:R-:W-:Y:S01]  /*66a0*/  STL [R1+0x1014], R207 ;  /* 0x001014cf01007387 */ /* 0x000fe20000100800 */
[----:B------:R-:W-:Y:S01]  /*66b0*/  SEL R131, R235, R204, !P5 ;  /* 0x000000cceb837207 */ /* 0x000fe20006800000 */
[----:B------:R-:W-:Y:S01]  /*66c0*/  IMAD R14, R14, UR34, RZ ;  /* 0x000000220e0e7c24 */ /* 0x000fe2000f8e02ff */
[----:B------:R-:W-:Y:S01]  /*66d0*/  SEL R236, R236, R243, !P2 ;  /* 0x000000f3ecec7207 */ /* 0x000fe20005000000 */
[----:B------:R-:W-:Y:S01]  /*66e0*/  STL [R1+0x1010], R205 ;  /* 0x001010cd01007387 */ /* 0x000fe20000100800 */
[----:B------:R-:W-:Y:S01]  /*66f0*/  LEA R8, P3, R9, R234, 0x2 ;  /* 0x000000ea09087211 */ /* 0x000fe200078610ff */
[----:B------:R-:W-:Y:S01]  /*6700*/  IMAD R251, R251, UR34, RZ ;  /* 0x00000022fbfb7c24 */ /* 0x000fe2000f8e02ff */
[C---:B------:R-:W-:Y:S01]  /*6710*/  SEL R249, R235.reuse, R70, !P5 ;  /* 0x00000046ebf97207 */ /* 0x040fe20006800000 */
[----:B------:R-:W-:Y:S01]  /*6720*/  STL [R1+0x1008], R25 ;  /* 0x0010081901007387 */ /* 0x000fe20000100800 */
[C---:B------:R-:W-:Y:S01]  /*6730*/  SEL R247, R235.reuse, R72, !P5 ;  /* 0x00000048ebf77207 */ /* 0x040fe20006800000 */
[----:B------:R-:W-:Y:S01]  /*6740*/  ULDC UR4, c[0x0][0x240] ;  /* 0x0000900000047ab9 */ /* 0x000fe20000000800 */
[C---:B------:R-:W-:Y:S01]  /*6750*/  SEL R245, R235.reuse, R74, !P5 ;  /* 0x0000004aebf57207 */ /* 0x040fe20006800000 */
[----:B------:R-:W-:Y:S01]  /*6760*/  STL [R1+0x100c], R27 ;  /* 0x00100c1b01007387 */ /* 0x000fe20000100800 */
[----:B------:R-:W-:Y:S01]  /*6770*/  SEL R241, R235, R76, !P5 ;  /* 0x0000004cebf17207 */ /* 0x000fe20006800000 */
[----:B------:R-:W-:Y:S01]  /*6780*/  IMAD R249, R249, UR34, RZ ;  /* 0x00000022f9f97c24 */ /* 0x000fe2000f8e02ff */
[C---:B------:R-:W-:Y:S01]  /*6790*/  SEL R213, R235.reuse, R78, !P5 ;  /* 0x0000004eebd57207 */ /* 0x040fe20006800000 */
[----:B------:R1:W-:Y:S01]  /*67a0*/  STL.64 [R1+0x80], R12 ;  /* 0x0000800c01007387 */ /* 0x0003e20000100a00 */
[----:B------:R-:W-:Y:S01]  /*67b0*/  SEL R15, R235, R88, !P5 ;  /* 0x00000058eb0f7207 */ /* 0x000fe20006800000 */
[----:B------:R-:W-:Y:S01]  /*67c0*/  IMAD R247, R247, UR34, RZ ;  /* 0x00000022f7f77c24 */ /* 0x000fe2000f8e02ff */
        /* <DEDUP_REMOVED lines=44> */
[C---:B------:R-:W-:Y:S01]  /*6a90*/  SEL R65, R235.reuse, R138, !P5 ;  /* 0x0000008aeb417207 */ /* 0x040fe20006800000 */
[----:B------:R-:W-:Y:S01]  /*6aa0*/  ULDC UR5, c[0x0][0x240] ;  /* 0x0000900000057ab9 */ /* 0x000fe20000000800 */
        /* <DEDUP_REMOVED lines=166> */
[----:B------:R-:W-:Y:S01]  /*7510*/  LEA R204, P2, R22, R234, 0x2 ;  /* 0x000000ea16cc7211 */ /* 0x000fe200078410ff */
[----:B------:R-:W-:Y:S01]  /*7520*/  ULDC UR60, c[0x0][0x240] ;  /* 0x00009000003c7ab9 */ /* 0x000fe20000000800 */
[----:B------:R-:W-:Y:S01]  /*7530*/  SEL R235, R235, R24, !P5 ;  /* 0x00000018ebeb7207 */ /* 0x000fe20006800000 */
[----:B------:R-:W-:Y:S01]  /*7540*/  ULDC UR61, c[0x0][0x240] ;  /* 0x00009000003d7ab9 */ /* 0x000fe20000000800 */
[-C--:B------:R-:W-:Y:S01]  /*7550*/  LEA R26, P1, R20, R234.reuse, 0x2 ;  /* 0x000000ea141a7211 */ /* 0x080fe200078210ff */
[----:B------:R-:W-:Y:S01]  /*7560*/  ULDC UR6, c[0x0][0x240] ;  /* 0x0000900000067ab9 */ /* 0x000fe20000000800 */
[-C--:B------:R-:W-:Y:S01]  /*7570*/  LEA R24, P0, R18, R234.reuse, 0x2 ;  /* 0x000000ea12187211 */ /* 0x080fe200078010ff */
[----:B------:R-:W-:Y:S01]  /*7580*/  IMAD R167, R167, UR55, RZ ;  /* 0x00000037a7a77c24 */ /* 0x000fe2000f8e02ff */
[----:B-1----:R-:W-:Y:S01]  /*7590*/  LEA R12, P6, R16, R234, 0x2 ;  /* 0x000000ea100c7211 */ /* 0x002fe200078c10ff */
[----:B------:R-:W-:Y:S01]  /*75a0*/  IMAD R169, R169, UR56, RZ ;  /* 0x00000038a9a97c24 */ /* 0x000fe2000f8e02ff */
[-C--:B------:R-:W-:Y:S01]  /*75b0*/  LEA.HI.X.SX32 R9, R9, R0.reuse, 0x2, P3 ;  /* 0x0000000009097211 */ /* 0x080fe200018f16ff */
[----:B------:R-:W-:Y:S01]  /*75c0*/  IMAD R173, R173, UR58, RZ ;  /* 0x0000003aadad7c24 */ /* 0x000fe2000f8e02ff */
[----:B------:R-:W-:Y:S01]  /*75d0*/  LEA.HI.X.SX32 R205, R22, R0, 0x2, P2 ;  /* 0x0000000016cd7211 */ /* 0x000fe200010f16ff */
[----:B------:R-:W-:Y:S01]  /*75e0*/  IMAD R175, R175, UR59, RZ ;  /* 0x0000003bafaf7c24 */ /* 0x000fe2000f8e02ff */
[----:B------:R-:W-:Y:S01]  /*75f0*/  LEA R210, P5, R14, R234, 0x2 ;  /* 0x000000ea0ed27211 */ /* 0x000fe200078a10ff */
[----:B------:R-:W-:Y:S01]  /*7600*/  STL.64 [R1+0xfd8], R8 ;  /* 0x000fd80801007387 */ /* 0x000fe20000100a00 */
[-C--:B------:R-:W-:Y:S01]  /*7610*/  LEA.HI.X.SX32 R27, R20, R0.reuse, 0x2, P1 ;  /* 0x00000000141b7211 */ /* 0x080fe200008f16ff */
[----:B------:R-:W-:Y:S01]  /*7620*/  IMAD R177, R177, UR60, RZ ;  /* 0x0000003cb1b17c24 */ /* 0x000fe2000f8e02ff */
[-C--:B------:R-:W-:Y:S01]  /*7630*/  LEA.HI.X.SX32 R25, R18, R0.reuse, 0x2, P0 ;  /* 0x0000000012197211 */ /* 0x080fe200000f16ff */
[----:B------:R1:W-:Y:S01]  /*7640*/  STL.64 [R1+0x78], R204 ;  /* 0x000078cc01007387 */ /* 0x0003e20000100a00 */
[----:B------:R-:W-:Y:S01]  /*7650*/  LEA.HI.X.SX32 R13, R16, R0, 0x2, P6 ;  /* 0x00000000100d7211 */ /* 0x000fe200030f16ff */
[----:B------:R-:W-:Y:S01]  /*7660*/  IMAD R179, R179, UR61, RZ ;  /* 0x0000003db3b37c24 */ /* 0x000fe2000f8e02ff */
[----:B------:R-:W-:Y:S01]  /*7670*/  LEA R208, P4, R251, R234, 0x2 ;  /* 0x000000eafbd07211 */ /* 0x000fe200078810ff */
[----:B------:R2:W-:Y:S01]  /*7680*/  STL.64 [R1+0x70], R26 ;  /* 0x0000701a01007387 */ /* 0x0005e20000100a00 */
[-C--:B------:R-:W-:Y:S01]  /*7690*/  LEA.HI.X.SX32 R211, R14, R0.reuse, 0x2, P5 ;  /* 0x000000000ed37211 */ /* 0x080fe200028f16ff */
[----:B------:R-:W-:Y:S01]  /*76a0*/  IMAD R185, R185, UR6, RZ ;  /* 0x00000006b9b97c24 */ /* 0x000fe2000f8e02ff */
[----:B------:R-:W-:Y:S01]  /*76b0*/  LEA.HI.X.SX32 R209, R251, R0, 0x2, P4 ;  /* 0x00000000fbd17211 */ /* 0x000fe200020f16ff */
[----:B------:R3:W-:Y:S01]  /*76c0*/  STL.64 [R1+0x68], R24 ;  /* 0x0000681801007387 */ /* 0x0007e20000100a00 */
[-C--:B------:R-:W-:Y:S01]  /*76d0*/  LEA R206, P3, R249, R234.reuse, 0x2 ;  /* 0x000000eaf9ce7211 */ /* 0x080fe200078610ff */
[----:B------:R-:W4:Y:S01]  /*76e0*/  LDC R242, c[0x0][0x230] ;  /* 0x00008c00fff27b82 */ /* 0x000f220000000800 */
[----:B------:R-:W-:Y:S01]  /*76f0*/  ULDC UR4, c[0x0][0x240] ;  /* 0x0000900000047ab9 */ /* 0x000fe20000000800 */
[----:B------:R3:W-:Y:S01]  /*7700*/  STL.64 [R1+0x60], R12 ;  /* 0x0000600c01007387 */ /* 0x0007e20000100a00 */
[----:B-1----:R-:W-:Y:S01]  /*7710*/  LEA R204, P2, R247, R234, 0x2 ;  /* 0x000000eaf7cc7211 */ /* 0x002fe200078410ff */
[----:B------:R-:W-:Y:S01]  /*7720*/  ULDC UR5, c[0x0][0x240] ;  /* 0x0000900000057ab9 */ /* 0x000fe20000000800 */
[----:B------:R-:W-:Y:S01]  /*7730*/  LEA.HI.X.SX32 R207, R249, R0, 0x2, P3 ;  /* 0x00000000f9cf7211 */ /* 0x000fe200018f16ff */
[----:B------:R-:W-:Y:S01]  /*7740*/  ULDC UR7, c[0x0][0x240] ;  /* 0x0000900000077ab9 */ /* 0x000fe20000000800 */
[-C--:B--2---:R-:W-:Y:S01]  /*7750*/  LEA R26, P1, R245, R234.reuse, 0x2 ;  /* 0x000000eaf51a7211 */ /* 0x084fe200078210ff */
[----:B------:R-:W-:Y:S01]  /*7760*/  ULDC UR8, c[0x0][0x240] ;  /* 0x0000900000087ab9 */ /* 0x000fe20000000800 */
[----:B------:R-:W-:Y:S01]  /*7770*/  ULDC UR9, c[0x0][0x240] ;  /* 0x0000900000097ab9 */ /* 0x000fe20000000800 */
[-C--:B---3--:R-:W-:Y:S01]  /*7780*/  LEA R24, P0, R241, R234.reuse, 0x2 ;  /* 0x000000eaf1187211 */ /* 0x088fe200078010ff */
[----:B------:R-:W-:Y:S01]  /*7790*/  ULDC UR10, c[0x0][0x240] ;  /* 0x00009000000a7ab9 */ /* 0x000fe20000000800 */
[----:B------:R-:W-:Y:S01]  /*77a0*/  ULDC UR13, c[0x0][0x240] ;  /* 0x00009000000d7ab9 */ /* 0x000fe20000000800 */
[----:B------:R-:W-:Y:S01]  /*77b0*/  IMAD R181, R181, UR4, RZ ;  /* 0x00000004b5b57c24 */ /* 0x000fe2000f8e02ff */
[----:B------:R-:W2:Y:S01]  /*77c0*/  LDL.LU R13, [R1+0x1020] ;  /* 0x00102000010d7983 */ /* 0x000ea20000300800 */
[----:B------:R-:W-:Y:S01]  /*77d0*/  LEA R12, P6, R213, R234, 0x2 ;  /* 0x000000ead50c7211 */ /* 0x000fe200078c10ff */
[----:B------:R-:W-:Y:S01]  /*77e0*/  IMAD R183, R183, UR5, RZ ;  /* 0x00000005b7b77c24 */ /* 0x000fe2000f8e02ff */
[-C--:B------:R-:W-:Y:S01]  /*77f0*/  LEA.HI.X.SX32 R205, R247, R0.reuse, 0x2, P2 ;  /* 0x00000000f7cd7211 */ /* 0x080fe200010f16ff */
[----:B------:R1:W-:Y:S01]  /*7800*/  STL.64 [R1+0x58], R210 ;  /* 0x000058d201007387 */ /* 0x0003e20000100a00 */
[-C--:B------:R-:W-:Y:S01]  /*7810*/  LEA.HI.X.SX32 R27, R245, R0.reuse, 0x2, P1 ;  /* 0x00000000f51b7211 */ /* 0x080fe200008f16ff */
[----:B------:R-:W-:Y:S01]  /*7820*/  IMAD R187, R187, UR7, RZ ;  /* 0x00000007bbbb7c24 */ /* 0x000fe2000f8e02ff */
[----:B------:R-:W-:Y:S01]  /*7830*/  LEA.HI.X.SX32 R25, R241, R0, 0x2, P0 ;  /* 0x00000000f1197211 */ /* 0x000fe200000f16ff */
[----:B------:R-:W-:Y:S01]  /*7840*/  IMAD.MOV.U32 R240, RZ, RZ, R12 ;  /* 0x000000fffff07224 */ /* 0x000fe200078e000c */
[----:B------:R-:W-:Y:S01]  /*7850*/  MOV R249, R251 ;  /* 0x000000fb00f97202 */ /* 0x000fe20000000f00 */
[----:B------:R-:W-:Y:S01]  /*7860*/  IMAD.MOV.U32 R247, RZ, RZ, R9 ;  /* 0x000000fffff77224 */ /* 0x000fe200078e0009 */
[----:B------:R-:W3:Y:S01]  /*7870*/  LDC R238, c[0x0][0x230] ;  /* 0x00008c00ffee7b82 */ /* 0x000ee20000000800 */
[----:B------:R-:W-:Y:S01]  /*7880*/  IMAD R189, R189, UR8, RZ ;  /* 0x00000008bdbd7c24 */ /* 0x000fe2000f8e02ff */
[----:B------:R-:W-:Y:S01]  /*7890*/  ULDC UR11, c[0x0][0x240] ;  /* 0x00009000000b7ab9 */ /* 0x000fe20000000800 */
[----:B------:R-:W-:Y:S01]  /*78a0*/  IMAD R191, R191, UR9, RZ ;  /* 0x00000009bfbf7c24 */ /* 0x000fe2000f8e02ff */
[----:B------:R-:W-:Y:S01]  /*78b0*/  ULDC UR12, c[0x0][0x240] ;  /* 0x00009000000c7ab9 */ /* 0x000fe20000000800 */
[----:B-1----:R-:W4:Y:S01]  /*78c0*/  LDL.LU R211, [R1+0x101c] ;  /* 0x00101c0001d37983 */ /* 0x002f220000300800 */
[-C--:B------:R-:W-:Y:S01]  /*78d0*/  LEA R16, P0, R17, R234.reuse, 0x2 ;  /* 0x000000ea11107211 */ /* 0x080fe200078010ff */
[----:B------:R-:W-:Y:S01]  /*78e0*/  IMAD R193, R193, UR10, RZ ;  /* 0x0000000ac1c17c24 */ /* 0x000fe2000f8e02ff */
[----:B------:R-:W-:Y:S01]  /*78f0*/  LEA R14, P1, R15, R234, 0x2 ;  /* 0x000000ea0f0e7211 */ /* 0x000fe200078210ff */
[----:B------:R1:W-:Y:S01]  /*7900*/  STL.64 [R1+0x50], R208 ;  /* 0x000050d001007387 */ /* 0x0003e20000100a00 */
[----:B------:R-:W-:Y:S01]  /*7910*/  IMAD R199, R199, UR13, RZ ;  /* 0x0000000dc7c77c24 */ /* 0x000fe2000f8e02ff */
[----:B------:R-:W-:Y:S01]  /*7920*/  ULDC UR14, c[0x0][0x240] ;  /* 0x00009000000e7ab9 */ /* 0x000fe20000000800 */
[----:B------:R-:W-:Y:S01]  /*7930*/  ULDC UR15, c[0x0][0x240] ;  /* 0x00009000000f7ab9 */ /* 0x000fe20000000800 */
[----:B------:R-:W-:Y:S01]  /*7940*/  ULDC UR16, c[0x0][0x240] ;  /* 0x0000900000107ab9 */ /* 0x000fe20000000800 */
[----:B------:R-:W-:Y:S01]  /*7950*/  ULDC UR17, c[0x0][0x240] ;  /* 0x0000900000117ab9 */ /* 0x000fe20000000800 */
[----:B------:R-:W-:Y:S01]  /*7960*/  ULDC UR20, c[0x0][0x240] ;  /* 0x0000900000147ab9 */ /* 0x000fe20000000800 */
[----:B------:R-:W3:Y:S01]  /*7970*/  LDC R237, c[0x0][0x230] ;  /* 0x00008c00ffed7b82 */ /* 0x000ee20000000800 */
[----:B------:R-:W-:Y:S01]  /*7980*/  IMAD R195, R195, UR11, RZ ;  /* 0x0000000bc3c37c24 */ /* 0x000fe2000f8e02ff */
[----:B------:R-:W-:Y:S01]  /*7990*/  ULDC UR18, c[0x0][0x240] ;  /* 0x0000900000127ab9 */ /* 0x000fe20000000800 */
[----:B------:R-:W-:Y:S01]  /*79a0*/  IMAD R197, R197, UR12, RZ ;  /* 0x0000000cc5c57c24 */ /* 0x000fe2000f8e02ff */
[----:B------:R-:W-:Y:S01]  /*79b0*/  ULDC UR19, c[0x0][0x240] ;  /* 0x0000900000137ab9 */ /* 0x000fe20000000800 */
[----:B-1----:R-:W3:Y:S01]  /*79c0*/  LDL.LU R209, [R1+0x1018] ;  /* 0x0010180001d17983 */ /* 0x002ee20000300800 */
[----:B------:R-:W-:Y:S01]  /*79d0*/  ULDC UR21, c[0x0][0x240] ;  /* 0x0000900000157ab9 */ /* 0x000fe20000000800 */
[----:B------:R-:W-:Y:S01]  /*79e0*/  ULDC UR22, c[0x0][0x240] ;  /* 0x0000900000167ab9 */ /* 0x000fe20000000800 */
[----:B------:R-:W-:Y:S01]  /*79f0*/  ULDC UR23, c[0x0][0x240] ;  /* 0x0000900000177ab9 */ /* 0x000fe20000000800 */
[----:B------:R-:W-:Y:S01]  /*7a00*/  STL [R1+0x28], R12 ;  /* 0x0000280c01007387 */ /* 0x000fe20000100800 */
[----:B------:R-:W-:Y:S01]  /*7a10*/  ULDC UR24, c[0x0][0x240] ;  /* 0x0000900000187ab9 */ /* 0x000fe20000000800 */
[----:B------:R-:W1:Y:S01]  /*7a20*/  LDC R244, c[0x0][0x230] ;  /* 0x00008c00fff47b82 */ /* 0x000e620000000800 */
[----:B------:R-:W-:Y:S01]  /*7a30*/  ULDC UR25, c[0x0][0x240] ;  /* 0x0000900000197ab9 */ /* 0x000fe20000000800 */
[----:B------:R-:W1:Y:S01]  /*7a40*/  S2R R252, SR_TID.X ;  /* 0x0000000000fc7919 */ /* 0x000e620000002100 */
[----:B------:R-:W-:Y:S01]  /*7a50*/  ULDC UR26, c[0x0][0x240] ;  /* 0x00009000001a7ab9 */ /* 0x000fe20000000800 */
[----:B------:R-:W-:Y:S01]  /*7a60*/  ULDC UR27, c[0x0][0x240] ;  /* 0x00009000001b7ab9 */ /* 0x000fe20000000800 */
[----:B------:R-:W-:Y:S01]  /*7a70*/  ULDC UR28, c[0x0][0x240] ;  /* 0x00009000001c7ab9 */ /* 0x000fe20000000800 */
[----:B------:R-:W-:Y:S01]  /*7a80*/  ULDC UR29, c[0x0][0x240] ;  /* 0x00009000001d7ab9 */ /* 0x000fe20000000800 */
[----:B------:R-:W-:Y:S01]  /*7a90*/  ULDC UR30, c[0x0][0x240] ;  /* 0x00009000001e7ab9 */ /* 0x000fe20000000800 */
[----:B------:R-:W1:Y:S01]  /*7aa0*/  LDC R243, c[0x0][0x230] ;  /* 0x00008c00fff37b82 */ /* 0x000e620000000800 */
[----:B------:R-:W-:Y:S01]  /*7ab0*/  ULDC UR31, c[0x0][0x240] ;  /* 0x00009000001f7ab9 */ /* 0x000fe20000000800 */
[----:B------:R-:W-:Y:S01]  /*7ac0*/  ULDC UR4, c[0x0][0x234] ;  /* 0x00008d0000047ab9 */ /* 0x000fe20000000800 */
[----:B------:R-:W-:-:S05]  /*7ad0*/  ULDC.64 UR6, c[0x0][0x210] ;  /* 0x0000840000067ab9 */ /* 0x000fca0000000a00 */
[----:B------:R-:W1:Y:S08]  /*7ae0*/  S2UR UR5, SR_CgaCtaId ;  /* 0x00000000000579c3 */ /* 0x000e700000008800 */
[----:B------:R-:W1:Y:S01]  /*7af0*/  LDC R240, c[0x0][0x230] ;  /* 0x00008c00fff07b82 */ /* 0x000e620000000800 */
[----:B----4-:R-:W-:Y:S01]  /*7b00*/  LEA R8, P5, R211, R234, 0x2 ;  /* 0x000000ead3087211 */ /* 0x010fe200078a10ff */
[----:B------:R-:W-:Y:S01]  /*7b10*/  IMAD R201, R201, UR14, RZ ;  /* 0x0000000ec9c97c24 */ /* 0x000fe2000f8e02ff */
[----:B--2---:R-:W-:Y:S01]  /*7b20*/  MOV R241, R13 ;  /* 0x0000000d00f17202 */ /* 0x004fe20000000f00 */
[----:B------:R-:W-:-:S02]  /*7b30*/  IMAD R203, R203, UR15, RZ ;  /* 0x0000000fcbcb7c24 */ /* 0x000fc4000f8e02ff */
[----:B------:R-:W-:Y:S01]  /*7b40*/  STL [R1+0x20], R8 ;  /* 0x0000200801007387 */ /* 0x000fe20000100800 */
[-C--:B------:R-:W-:Y:S01]  /*7b50*/  LEA.HI.X.SX32 R17, R17, R0.reuse, 0x2, P0 ;  /* 0x0000000011117211 */ /* 0x080fe200000f16ff */
[----:B------:R-:W-:Y:S02]  /*7b60*/  IMAD R10, R10, UR16, RZ ;  /* 0x000000100a0a7c24 */ /* 0x000fe4000f8e02ff */
[----:B------:R2:W-:Y:S01]  /*7b70*/  STL.64 [R1+0x48], R206 ;  /* 0x000048ce01007387 */ /* 0x0005e20000100a00 */
[----:B------:R-:W-:Y:S01]  /*7b80*/  LEA.HI.X.SX32 R15, R15, R0, 0x2, P1 ;  /* 0x000000000f0f7211 */ /* 0x000fe200008f16ff */
[----:B------:R-:W-:Y:S02]  /*7b90*/  IMAD R5, R5, UR17, RZ ;  /* 0x0000001105057c24 */ /* 0x000fe4000f8e02ff */
[----:B------:R-:W-:Y:S02]  /*7ba0*/  IMAD R6, R6, UR20, RZ ;  /* 0x0000001406067c24 */ /* 0x000fe4000f8e02ff */
[----:B------:R-:W-:Y:S01]  /*7bb0*/  IMAD R3, R3, UR18, RZ ;  /* 0x0000001203037c24 */ /* 0x000fe2000f8e02ff */
[----:B---3--:R-:W-:Y:S01]  /*7bc0*/  LEA R250, P4, R209, R234, 0x2 ;  /* 0x000000ead1fa7211 */ /* 0x008fe200078810ff */
[----:B------:R-:W-:-:S02]  /*7bd0*/  IMAD R4, R4, UR19, RZ ;  /* 0x0000001304047c24 */ /* 0x000fc4000f8e02ff */
[----:B------:R-:W-:Y:S01]  /*7be0*/  IMAD R215, R215, UR21, RZ ;  /* 0x00000015d7d77c24 */ /* 0x000fe2000f8e02ff */
[----:B--2---:R-:W2:Y:S01]  /*7bf0*/  LDL.LU R207, [R1+0x1014] ;  /* 0x0010140001cf7983 */ /* 0x004ea20000300800 */
[----:B------:R-:W-:Y:S02]  /*7c00*/  IMAD R217, R217, UR22, RZ ;  /* 0x00000016d9d97c24 */ /* 0x000fe4000f8e02ff */
[----:B------:R-:W-:Y:S01]  /*7c10*/  IMAD R219, R219, UR23, RZ ;  /* 0x00000017dbdb7c24 */ /* 0x000fe2000f8e02ff */
[----:B------:R-:W-:Y:S01]  /*7c20*/  STL [R1+0x18], R250 ;  /* 0x000018fa01007387 */ /* 0x000fe20000100800 */
[----:B------:R-:W-:Y:S02]  /*7c30*/  IMAD R221, R221, UR24, RZ ;  /* 0x00000018dddd7c24 */ /* 0x000fe4000f8e02ff */
[----:B------:R-:W-:Y:S01]  /*7c40*/  IMAD R223, R223, UR25, RZ ;  /* 0x00000019dfdf7c24 */ /* 0x000fe2000f8e02ff */
[----:B------:R3:W-:Y:S01]  /*7c50*/  STL.64 [R1+0x40], R204 ;  /* 0x000040cc01007387 */ /* 0x0007e20000100a00 */
[----:B------:R-:W-:-:S02]  /*7c60*/  IMAD R225, R225, UR26, RZ ;  /* 0x0000001ae1e17c24 */ /* 0x000fc4000f8e02ff */
[----:B------:R-:W-:Y:S02]  /*7c70*/  IMAD R227, R227, UR27, RZ ;  /* 0x0000001be3e37c24 */ /* 0x000fe4000f8e02ff */
[----:B------:R-:W-:Y:S02]  /*7c80*/  IMAD R229, R229, UR28, RZ ;  /* 0x0000001ce5e57c24 */ /* 0x000fe4000f8e02ff */
[----:B------:R-:W-:Y:S02]  /*7c90*/  IMAD R231, R231, UR29, RZ ;  /* 0x0000001de7e77c24 */ /* 0x000fe4000f8e02ff */
[----:B------:R-:W-:Y:S02]  /*7ca0*/  IMAD R233, R233, UR30, RZ ;  /* 0x0000001ee9e97c24 */ /* 0x000fe4000f8e02ff */
[----:B------:R-:W-:Y:S01]  /*7cb0*/  IMAD R235, R235, UR31, RZ ;  /* 0x0000001febeb7c24 */ /* 0x000fe2000f8e02ff */
[----:B---3--:R-:W3:Y:S04]  /*7cc0*/  LDL.LU R205, [R1+0x1010] ;  /* 0x0010100001cd7983 */ /* 0x008ee80000300800 */
[----:B------:R4:W-:Y:S04]  /*7cd0*/  STL.64 [R1+0x38], R26 ;  /* 0x0000381a01007387 */ /* 0x0009e80000100a00 */
[----:B----4-:R-:W4:Y:S04]  /*7ce0*/  LDL.LU R27, [R1+0x100c] ;  /* 0x00100c00011b7983 */ /* 0x010f280000300800 */
[----:B------:R1:W-:Y:S04]  /*7cf0*/  STL.64 [R1+0x30], R24 ;  /* 0x0000301801007387 */ /* 0x0003e80000100a00 */
[----:B-1----:R-:W4:Y:S04]  /*7d00*/  LDL.LU R25, [R1+0x1008] ;  /* 0x0010080001197983 */ /* 0x002f280000300800 */
[----:B------:R-:W4:Y:S01]  /*7d10*/  LDL.LU.64 R12, [R1+0x1000] ;  /* 0x00100000010c7983 */ /* 0x000f220000300a00 */
[----:B------:R-:W-:Y:S01]  /*7d20*/  IMAD.MOV.U32 R248, RZ, RZ, R250 ;  /* 0x000000fffff87224 */ /* 0x000fe200078e00fa */
[-C--:B------:R-:W-:Y:S01]  /*7d30*/  LEA.HI.X.SX32 R241, R213, R0.reuse, 0x2, P6 ;  /* 0x00000000d5f17211 */ /* 0x080fe200030f16ff */
[----:B------:R-:W-:Y:S01]  /*7d40*/  IMAD.MOV.U32 R246, RZ, RZ, R8 ;  /* 0x000000fffff67224 */ /* 0x000fe200078e0008 */
[----:B------:R-:W-:-:S02]  /*7d50*/  LEA.HI.X.SX32 R247, R211, R0, 0x2, P5 ;  /* 0x00000000d3f77211 */ /* 0x000fc400028f16ff */
[----:B------:R-:W-:Y:S02]  /*7d60*/  LEA.HI.X.SX32 R249, R209, R0, 0x2, P4 ;  /* 0x00000000d1f97211 */ /* 0x000fe400020f16ff */
[-C--:B------:R-:W-:Y:S02]  /*7d70*/  LEA R18, P6, R19, R234.reuse, 0x2 ;  /* 0x000000ea13127211 */ /* 0x080fe400078c10ff */
[-C--:B------:R-:W-:Y:S02]  /*7d80*/  LEA R20, P5, R21, R234.reuse, 0x2 ;  /* 0x000000ea15147211 */ /* 0x080fe400078a10ff */
[-C--:B------:R-:W-:Y:S02]  /*7d90*/  LEA R22, P4, R23, R234.reuse, 0x2 ;  /* 0x000000ea17167211 */ /* 0x080fe400078810ff */
[----:B------:R-:W-:Y:S02]  /*7da0*/  LEA R30, P0, R31, R234, 0x2 ;  /* 0x000000ea1f1e7211 */ /* 0x000fe400078010ff */
[----:B------:R-:W-:-:S02]  /*7db0*/  LEA.HI.X.SX32 R19, R19, R0, 0x2, P6 ;  /* 0x0000000013137211 */ /* 0x000fc400030f16ff */
[-C--:B------:R-:W-:Y:S02]  /*7dc0*/  LEA.HI.X.SX32 R21, R21, R0.reuse, 0x2, P5 ;  /* 0x0000000015157211 */ /* 0x080fe400028f16ff */
[----:B------:R-:W-:Y:S02]  /*7dd0*/  LEA.HI.X.SX32 R23, R23, R0, 0x2, P4 ;  /* 0x0000000017177211 */ /* 0x000fe400020f16ff */
[-C--:B------:R-:W-:Y:S02]  /*7de0*/  LEA R28, P1, R29, R234.reuse, 0x2 ;  /* 0x000000ea1d1c7211 */ /* 0x080fe400078210ff */
[-C--:B------:R-:W-:Y:S02]  /*7df0*/  LEA R32, P6, R33, R234.reuse, 0x2 ;  /* 0x000000ea21207211 */ /* 0x080fe400078c10ff */
[-C--:B------:R-:W-:Y:S02]  /*7e00*/  LEA R34, P5, R35, R234.reuse, 0x2 ;  /* 0x000000ea23227211 */ /* 0x080fe400078a10ff */
[----:B------:R-:W-:-:S02]  /*7e10*/  LEA R36, P4, R37, R234, 0x2 ;  /* 0x000000ea25247211 */ /* 0x000fc400078810ff */
[----:B------:R-:W-:Y:S02]  /*7e20*/  LEA.HI.X.SX32 R31, R31, R0, 0x2, P0 ;  /* 0x000000001f1f7211 */ /* 0x000fe400000f16ff */
[----:B------:R-:W-:Y:S02]  /*7e30*/  LEA R44, P0, R45, R234, 0x2 ;  /* 0x000000ea2d2c7211 */ /* 0x000fe400078010ff */
[-C--:B------:R-:W-:Y:S02]  /*7e40*/  LEA.HI.X.SX32 R29, R29, R0.reuse, 0x2, P1 ;  /* 0x000000001d1d7211 */ /* 0x080fe400008f16ff */
[-C--:B------:R-:W-:Y:S02]  /*7e50*/  LEA.HI.X.SX32 R33, R33, R0.reuse, 0x2, P6 ;  /* 0x0000000021217211 */ /* 0x080fe400030f16ff */
[-C--:B------:R-:W-:Y:S02]  /*7e60*/  LEA.HI.X.SX32 R35, R35, R0.reuse, 0x2, P5 ;  /* 0x0000000023237211 */ /* 0x080fe400028f16ff */
[----:B------:R-:W-:-:S02]  /*7e70*/  LEA.HI.X.SX32 R37, R37, R0, 0x2, P4 ;  /* 0x0000000025257211 */ /* 0x000fc400020f16ff */
[-C--:B------:R-:W-:Y:S02]  /*7e80*/  LEA R42, P1, R43, R234.reuse, 0x2 ;  /* 0x000000ea2b2a7211 */ /* 0x080fe400078210ff */
[-C--:B------:R-:W-:Y:S02]  /*7e90*/  LEA R46, P6, R47, R234.reuse, 0x2 ;  /* 0x000000ea2f2e7211 */ /* 0x080fe400078c10ff */
[-C--:B------:R-:W-:Y:S02]  /*7ea0*/  LEA R48, P5, R49, R234.reuse, 0x2 ;  /* 0x000000ea31307211 */ /* 0x080fe400078a10ff */
[----:B------:R-:W-:Y:S02]  /*7eb0*/  LEA R50, P4, R51, R234, 0x2 ;  /* 0x000000ea33327211 */ /* 0x000fe400078810ff */
[----:B------:R-:W-:Y:S02]  /*7ec0*/  LEA.HI.X.SX32 R45, R45, R0, 0x2, P0 ;  /* 0x000000002d2d7211 */ /* 0x000fe400000f16ff */
[----:B------:R-:W-:-:S02]  /*7ed0*/  LEA R58, P0, R59, R234, 0x2 ;  /* 0x000000ea3b3a7211 */ /* 0x000fc400078010ff */
[-C--:B------:R-:W-:Y:S02]  /*7ee0*/  LEA.HI.X.SX32 R43, R43, R0.reuse, 0x2, P1 ;  /* 0x000000002b2b7211 */ /* 0x080fe400008f16ff */
[-C--:B------:R-:W-:Y:S02]  /*7ef0*/  LEA.HI.X.SX32 R47, R47, R0.reuse, 0x2, P6 ;  /* 0x000000002f2f7211 */ /* 0x080fe400030f16ff */
[-C--:B------:R-:W-:Y:S02]  /*7f00*/  LEA.HI.X.SX32 R49, R49, R0.reuse, 0x2, P5 ;  /* 0x0000000031317211 */ /* 0x080fe400028f16ff */
[----:B------:R-:W-:Y:S02]  /*7f10*/  LEA.HI.X.SX32 R51, R51, R0, 0x2, P4 ;  /* 0x0000000033337211 */ /* 0x000fe400020f16ff */
[-C--:B------:R-:W-:Y:S02]  /*7f20*/  LEA R56, P1, R57, R234.reuse, 0x2 ;  /* 0x000000ea39387211 */ /* 0x080fe400078210ff */
[----:B------:R-:W-:-:S02]  /*7f30*/  LEA R60, P6, R61, R234, 0x2 ;  /* 0x000000ea3d3c7211 */ /* 0x000fc400078c10ff */
[-C--:B------:R-:W-:Y:S02]  /*7f40*/  LEA R62, P5, R63, R234.reuse, 0x2 ;  /* 0x000000ea3f3e7211 */ /* 0x080fe400078a10ff */
[----:B------:R-:W-:Y:S02]  /*7f50*/  LEA R64, P4, R65, R234, 0x2 ;  /* 0x000000ea41407211 */ /* 0x000fe400078810ff */
[----:B------:R-:W-:Y:S02]  /*7f60*/  LEA.HI.X.SX32 R59, R59, R0, 0x2, P0 ;  /* 0x000000003b3b7211 */ /* 0x000fe400000f16ff */
[----:B------:R-:W-:Y:S02]  /*7f70*/  LEA R72, P0, R73, R234, 0x2 ;  /* 0x000000ea49487211 */ /* 0x000fe400078010ff */
[-C--:B------:R-:W-:Y:S02]  /*7f80*/  LEA.HI.X.SX32 R57, R57, R0.reuse, 0x2, P1 ;  /* 0x0000000039397211 */ /* 0x080fe400008f16ff */
        /* <DEDUP_REMOVED lines=58> */
[-C--:B------:R-:W-:Y:S02]  /*8330*/  LEA R156, P0, R157, R234.reuse, 0x2 ;  /* 0x000000ea9d9c7211 */ /* 0x080fe400078010ff */
[----:B--2---:R-:W-:-:S04]  /*8340*/  LEA R250, P3, R207, R234, 0x2 ;  /* 0x000000eacffa7211 */ /* 0x004fc800078610ff */
[----:B------:R-:W-:Y:S02]  /*8350*/  LEA.HI.X.SX32 R251, R207, R0, 0x2, P3 ;  /* 0x00000000cffb7211 */ /* 0x000fe400018f16ff */
[----:B---3--:R-:W-:-:S04]  /*8360*/  LEA R8, P2, R205, R234, 0x2 ;  /* 0x000000eacd087211 */ /* 0x008fc800078410ff */
[----:B------:R-:W-:Y:S02]  /*8370*/  LEA.HI.X.SX32 R9, R205, R0, 0x2, P2 ;  /* 0x00000000cd097211 */ /* 0x000fe400010f16ff */
[----:B----4-:R-:W-:-:S04]  /*8380*/  LEA R26, P2, R27, R234, 0x2 ;  /* 0x000000ea1b1a7211 */ /* 0x010fc800078410ff */
[----:B------:R-:W-:Y:S02]  /*8390*/  LEA.HI.X.SX32 R27, R27, R0, 0x2, P2 ;  /* 0x000000001b1b7211 */ /* 0x000fe400010f16ff */
[-C--:B------:R-:W-:Y:S02]  /*83a0*/  LEA R40, P2, R41, R234.reuse, 0x2 ;  /* 0x000000ea29287211 */ /* 0x080fe400078410ff */
[----:B------:R-:W-:-:S04]  /*83b0*/  LEA R24, P3, R25, R234, 0x2 ;  /* 0x000000ea19187211 */ /* 0x000fc800078610ff */
[----:B------:R-:W-:Y:S02]  /*83c0*/  LEA.HI.X.SX32 R25, R25, R0, 0x2, P3 ;  /* 0x0000000019197211 */ /* 0x000fe400018f16ff */
[----:B------:R-:W-:-:S04]  /*83d0*/  LEA R38, P3, R39, R234, 0x2 ;  /* 0x000000ea27267211 */ /* 0x000fc800078610ff */
[----:B------:R-:W-:Y:S02]  /*83e0*/  LEA.HI.X.SX32 R39, R39, R0, 0x2, P3 ;  /* 0x0000000027277211 */ /* 0x000fe400018f16ff */
[----:B------:R-:W-:Y:S02]  /*83f0*/  LEA R52, P3, R53, R234, 0x2 ;  /* 0x000000ea35347211 */ /* 0x000fe400078610ff */
[----:B------:R-:W-:Y:S02]  /*8400*/  LEA.HI.X.SX32 R41, R41, R0, 0x2, P2 ;  /* 0x0000000029297211 */ /* 0x000fe400010f16ff */
[----:B------:R-:W-:Y:S02]  /*8410*/  LEA R54, P2, R55, R234, 0x2 ;  /* 0x000000ea37367211 */ /* 0x000fe400078410ff */
[----:B------:R-:W-:Y:S02]  /*8420*/  LEA.HI.X.SX32 R53, R53, R0, 0x2, P3 ;  /* 0x0000000035357211 */ /* 0x000fe400018f16ff */
[----:B------:R-:W-:-:S02]  /*8430*/  LEA R66, P3, R67, R234, 0x2 ;  /* 0x000000ea43427211 */ /* 0x000fc400078610ff */
        /* <DEDUP_REMOVED lines=24> */
[-C--:B------:R-:W-:Y:S02]  /*85c0*/  LEA.HI.X.SX32 R139, R139, R0.reuse, 0x2, P2 ;  /* 0x000000008b8b7211 */ /* 0x080fe400010f16ff */
[-C--:B------:R-:W-:Y:S02]  /*85d0*/  LEA.HI.X.SX32 R141, R141, R0.reuse, 0x2, P1 ;  /* 0x000000008d8d7211 */ /* 0x080fe400008f16ff */
[-C--:B------:R-:W-:Y:S02]  /*85e0*/  LEA.HI.X.SX32 R145, R145, R0.reuse, 0x2, P6 ;  /* 0x0000000091917211 */ /* 0x080fe400030f16ff */
[-C--:B------:R-:W-:Y:S02]  /*85f0*/  LEA.HI.X.SX32 R147, R147, R0.reuse, 0x2, P5 ;  /* 0x0000000093937211 */ /* 0x080fe400028f16ff */
[----:B------:R-:W-:Y:S02]  /*8600*/  LEA.HI.X.SX32 R149, R149, R0, 0x2, P4 ;  /* 0x0000000095957211 */ /* 0x000fe400020f16ff */
[----:B------:R-:W-:-:S02]  /*8610*/  LEA R152, P2, R153, R234, 0x2 ;  /* 0x000000ea99987211 */ /* 0x000fc400078410ff */
[-C--:B------:R-:W-:Y:S02]  /*8620*/  LEA R154, P1, R155, R234.reuse, 0x2 ;  /* 0x000000ea9b9a7211 */ /* 0x080fe400078210ff */
[-C--:B------:R-:W-:Y:S02]  /*8630*/  LEA R158, P6, R159, R234.reuse, 0x2 ;  /* 0x000000ea9f9e7211 */ /* 0x080fe400078c10ff */
[-C--:B------:R-:W-:Y:S02]  /*8640*/  LEA R160, P5, R161, R234.reuse, 0x2 ;  /* 0x000000eaa1a07211 */ /* 0x080fe400078a10ff */
[----:B------:R-:W-:Y:S02]  /*8650*/  LEA R162, P4, R163, R234, 0x2 ;  /* 0x000000eaa3a27211 */ /* 0x000fe400078810ff */
[-C--:B------:R-:W-:Y:S02]  /*8660*/  LEA.HI.X.SX32 R151, R151, R0.reuse, 0x2, P3 ;  /* 0x0000000097977211 */ /* 0x080fe400018f16ff */
[----:B------:R-:W-:-:S02]  /*8670*/  LEA.HI.X.SX32 R157, R157, R0, 0x2, P0 ;  /* 0x000000009d9d7211 */ /* 0x000fc400000f16ff */
[-C--:B------:R-:W-:Y:S02]  /*8680*/  LEA R164, P3, R165, R234.reuse, 0x2 ;  /* 0x000000eaa5a47211 */ /* 0x080fe400078610ff */
[----:B------:R-:W-:Y:S02]  /*8690*/  LEA R170, P0, R171, R234, 0x2 ;  /* 0x000000eaabaa7211 */ /* 0x000fe400078010ff */
[-C--:B------:R-:W-:Y:S02]  /*86a0*/  LEA.HI.X.SX32 R153, R153, R0.reuse, 0x2, P2 ;  /* 0x0000000099997211 */ /* 0x080fe400010f16ff */
[-C--:B------:R-:W-:Y:S02]  /*86b0*/  LEA.HI.X.SX32 R155, R155, R0.reuse, 0x2, P1 ;  /* 0x000000009b9b7211 */ /* 0x080fe400008f16ff */
[-C--:B------:R-:W-:Y:S02]  /*86c0*/  LEA.HI.X.SX32 R159, R159, R0.reuse, 0x2, P6 ;  /* 0x000000009f9f7211 */ /* 0x080fe400030f16ff */
[----:B------:R-:W-:-:S02]  /*86d0*/  LEA.HI.X.SX32 R161, R161, R0, 0x2, P5 ;  /* 0x00000000a1a17211 */ /* 0x000fc400028f16ff */
[----:B------:R-:W-:Y:S02]  /*86e0*/  LEA.HI.X.SX32 R163, R163, R0, 0x2, P4 ;  /* 0x00000000a3a37211 */ /* 0x000fe400020f16ff */
[-C--:B------:R-:W-:Y:S02]  /*86f0*/  LEA R166, P2, R167, R234.reuse, 0x2 ;  /* 0x000000eaa7a67211 */ /* 0x080fe400078410ff */
[-C--:B------:R-:W-:Y:S02]  /*8700*/  LEA R168, P1, R169, R234.reuse, 0x2 ;  /* 0x000000eaa9a87211 */ /* 0x080fe400078210ff */
[-C--:B------:R-:W-:Y:S02]  /*8710*/  LEA R172, P6, R173, R234.reuse, 0x2 ;  /* 0x000000eaadac7211 */ /* 0x080fe400078c10ff */
[-C--:B------:R-:W-:Y:S02]  /*8720*/  LEA R174, P5, R175, R234.reuse, 0x2 ;  /* 0x000000eaafae7211 */ /* 0x080fe400078a10ff */
[----:B------:R-:W-:-:S02]  /*8730*/  LEA R176, P4, R177, R234, 0x2 ;  /* 0x000000eab1b07211 */ /* 0x000fc400078810ff */
[-C--:B------:R-:W-:Y:S02]  /*8740*/  LEA.HI.X.SX32 R165, R165, R0.reuse, 0x2, P3 ;  /* 0x00000000a5a57211 */ /* 0x080fe400018f16ff */
[----:B------:R-:W-:Y:S02]  /*8750*/  LEA.HI.X.SX32 R171, R171, R0, 0x2, P0 ;  /* 0x00000000abab7211 */ /* 0x000fe400000f16ff */
[-C--:B------:R-:W-:Y:S02]  /*8760*/  LEA R178, P3, R179, R234.reuse, 0x2 ;  /* 0x000000eab3b27211 */ /* 0x080fe400078610ff */
[----:B------:R-:W-:Y:S02]  /*8770*/  LEA R184, P0, R185, R234, 0x2 ;  /* 0x000000eab9b87211 */ /* 0x000fe400078010ff */
[-C--:B------:R-:W-:Y:S02]  /*8780*/  LEA.HI.X.SX32 R167, R167, R0.reuse, 0x2, P2 ;  /* 0x00000000a7a77211 */ /* 0x080fe400010f16ff */
[----:B------:R-:W-:-:S02]  /*8790*/  LEA.HI.X.SX32 R169, R169, R0, 0x2, P1 ;  /* 0x00000000a9a97211 */ /* 0x000fc400008f16ff */
[-C--:B------:R-:W-:Y:S02]  /*87a0*/  LEA.HI.X.SX32 R173, R173, R0.reuse, 0x2, P6 ;  /* 0x00000000adad7211 */ /* 0x080fe400030f16ff */
[-C--:B------:R-:W-:Y:S02]  /*87b0*/  LEA.HI.X.SX32 R175, R175, R0.reuse, 0x2, P5 ;  /* 0x00000000afaf7211 */ /* 0x080fe400028f16ff */
[----:B------:R-:W-:Y:S02]  /*87c0*/  LEA.HI.X.SX32 R177, R177, R0, 0x2, P4 ;  /* 0x00000000b1b17211 */ /* 0x000fe400020f16ff */
[-C--:B------:R-:W-:Y:S02]  /*87d0*/  LEA R180, P2, R181, R234.reuse, 0x2 ;  /* 0x000000eab5b47211 */ /* 0x080fe400078410ff */
[-C--:B------:R-:W-:Y:S02]  /*87e0*/  LEA R182, P1, R183, R234.reuse, 0x2 ;  /* 0x000000eab7b67211 */ /* 0x080fe400078210ff */
[----:B------:R-:W-:-:S02]  /*87f0*/  LEA R186, P6, R187, R234, 0x2 ;  /* 0x000000eabbba7211 */ /* 0x000fc400078c10ff */
[-C--:B------:R-:W-:Y:S02]  /*8800*/  LEA R188, P5, R189, R234.reuse, 0x2 ;  /* 0x000000eabdbc7211 */ /* 0x080fe400078a10ff */
[----:B------:R-:W-:Y:S02]  /*8810*/  LEA R190, P4, R191, R234, 0x2 ;  /* 0x000000eabfbe7211 */ /* 0x000fe400078810ff */
[-C--:B------:R-:W-:Y:S02]  /*8820*/  LEA.HI.X.SX32 R179, R179, R0.reuse, 0x2, P3 ;  /* 0x00000000b3b37211 */ /* 0x080fe400018f16ff */
[----:B------:R-:W-:Y:S02]  /*8830*/  LEA.HI.X.SX32 R185, R185, R0, 0x2, P0 ;  /* 0x00000000b9b97211 */ /* 0x000fe400000f16ff */
[-C--:B------:R-:W-:Y:S02]  /*8840*/  LEA R192, P3, R193, R234.reuse, 0x2 ;  /* 0x000000eac1c07211 */ /* 0x080fe400078610ff */
        /* <DEDUP_REMOVED lines=27> */
[----:B------:R-:W-:Y:S01]  /*8a00*/  LEA R220, P3, R221, R234, 0x2 ;  /* 0x000000eadddc7211 */ /* 0x000fe200078610ff */
[----:B------:R-:W1:Y:S01]  /*8a10*/  LDC R6, c[0x0][0x230] ;  /* 0x00008c00ff067b82 */ /* 0x000e620000000800 */
[-C--:B------:R-:W-:Y:S02]  /*8a20*/  LEA.HI.X.SX32 R209, R3, R0.reuse, 0x2, P2 ;  /* 0x0000000003d17211 */ /* 0x080fe400010f16ff */
[-C--:B------:R-:W-:Y:S02]  /*8a30*/  LEA.HI.X.SX32 R211, R4, R0.reuse, 0x2, P1 ;  /* 0x0000000004d37211 */ /* 0x080fe400008f16ff */
[----:B------:R-:W-:-:S02]  /*8a40*/  LEA.HI.X.SX32 R215, R215, R0, 0x2, P6 ;  /* 0x00000000d7d77211 */ /* 0x000fc400030f16ff */
[-C--:B------:R-:W-:Y:S02]  /*8a50*/  LEA.HI.X.SX32 R217, R217, R0.reuse, 0x2, P5 ;  /* 0x00000000d9d97211 */ /* 0x080fe400028f16ff */
[----:B------:R-:W-:Y:S01]  /*8a60*/  LEA.HI.X.SX32 R219, R219, R0, 0x2, P4 ;  /* 0x00000000dbdb7211 */ /* 0x000fe200020f16ff */
[----:B------:R-:W-:Y:S01]  /*8a70*/  VIADD R5, R242, 0xfffffffd ;  /* 0xfffffffdf2057836 */ /* 0x000fe20000000000 */
[-C--:B------:R-:W-:Y:S02]  /*8a80*/  LEA R222, P2, R223, R234.reuse, 0x2 ;  /* 0x000000eadfde7211 */ /* 0x080fe400078410ff */
[----:B------:R-:W-:Y:S02]  /*8a90*/  LEA R226, P0, R227, R234, 0x2 ;  /* 0x000000eae3e27211 */ /* 0x000fe400078010ff */
[----:B------:R-:W-:Y:S01]  /*8aa0*/  LEA.HI.X.SX32 R221, R221, R0, 0x2, P3 ;  /* 0x00000000dddd7211 */ /* 0x000fe200018f16ff */
[----:B------:R2:W-:Y:S01]  /*8ab0*/  STL [R1+0x2c], R241 ;  /* 0x00002cf101007387 */ /* 0x0005e20000100800 */
[-C--:B------:R-:W-:Y:S01]  /*8ac0*/  LEA R224, P1, R225, R234.reuse, 0x2 ;  /* 0x000000eae1e07211 */ /* 0x080fe200078210ff */
[----:B------:R-:W-:Y:S01]  /*8ad0*/  VIADD R3, R237, 0xffffffff ;  /* 0xffffffffed037836 */ /* 0x000fe20000000000 */
[-C--:B------:R-:W-:Y:S01]  /*8ae0*/  LEA R228, P6, R229, R234.reuse, 0x2 ;  /* 0x000000eae5e47211 */ /* 0x080fe200078c10ff */
[----:B------:R-:W-:Y:S01]  /*8af0*/  IMAD R13, R13, UR4, RZ ;  /* 0x000000040d0d7c24 */ /* 0x000fe2000f8e02ff */
[-C--:B------:R-:W-:Y:S01]  /*8b00*/  LEA R230, P5, R231, R234.reuse, 0x2 ;  /* 0x000000eae7e67211 */ /* 0x080fe200078a10ff */
[----:B------:R-:W-:Y:S01]  /*8b10*/  IMAD.SHL.U32 R10, R239, 0x10, RZ ;  /* 0x00000010ef0a7824 */ /* 0x000fe200078e00ff */
[-C--:B------:R-:W-:Y:S01]  /*8b20*/  LEA R232, P4, R233, R234.reuse, 0x2 ;  /* 0x000000eae9e87211 */ /* 0x080fe200078810ff */
[----:B------:R-:W-:Y:S01]  /*8b30*/  ULDC.64 UR60, c[0x0][0x208] ;  /* 0x00008200003c7ab9 */ /* 0x000fe20000000a00 */
[----:B------:R-:W-:Y:S01]  /*8b40*/  LEA R234, P3, R235, R234, 0x2 ;  /* 0x000000eaebea7211 */ /* 0x000fe200078610ff */
[----:B--2---:R-:W2:Y:S01]  /*8b50*/  LDC R241, c[0x0][0x230] ;  /* 0x00008c00fff17b82 */ /* 0x004ea20000000800 */
[----:B------:R-:W-:-:S02]  /*8b60*/  LEA.HI.X.SX32 R223, R223, R0, 0x2, P2 ;  /* 0x00000000dfdf7211 */ /* 0x000fc400010f16ff */
[-C--:B------:R-:W-:Y:S02]  /*8b70*/  LEA.HI.X.SX32 R225, R225, R0.reuse, 0x2, P1 ;  /* 0x00000000e1e17211 */ /* 0x080fe400008f16ff */
[-C--:B------:R-:W-:Y:S02]  /*8b80*/  LEA.HI.X.SX32 R227, R227, R0.reuse, 0x2, P0 ;  /* 0x00000000e3e37211 */ /* 0x080fe400000f16ff */
[-C--:B------:R-:W-:Y:S01]  /*8b90*/  LEA.HI.X.SX32 R229, R229, R0.reuse, 0x2, P6 ;  /* 0x00000000e5e57211 */ /* 0x080fe200030f16ff */
[----:B------:R-:W3:Y:S01]  /*8ba0*/  LDC R242, c[0x0][0x230] ;  /* 0x00008c00fff27b82 */ /* 0x000ee20000000800 */
[-C--:B------:R-:W-:Y:S02]  /*8bb0*/  LEA.HI.X.SX32 R231, R231, R0.reuse, 0x2, P5 ;  /* 0x00000000e7e77211 */ /* 0x080fe400028f16ff */
[-C--:B------:R-:W-:Y:S02]  /*8bc0*/  LEA.HI.X.SX32 R233, R233, R0.reuse, 0x2, P4 ;  /* 0x00000000e9e97211 */ /* 0x080fe400020f16ff */
[----:B------:R-:W-:Y:S01]  /*8bd0*/  LEA.HI.X.SX32 R235, R235, R0, 0x2, P3 ;  /* 0x00000000ebeb7211 */ /* 0x000fe200018f16ff */
[----:B------:R-:W-:Y:S01]  /*8be0*/  VIADD R0, R238, 0xfffffffe ;  /* 0xfffffffeee007836 */ /* 0x000fe20000000000 */
[----:B------:R-:W-:-:S02]  /*8bf0*/  ISETP.GE.U32.AND P2, PT, R5, 0x7fffff7e, PT ;  /* 0x7fffff7e0500780c */ /* 0x000fc40003f46070 */
[----:B------:R-:W4:Y:S02]  /*8c00*/  LDC R5, c[0x0][0x230] ;  /* 0x00008c00ff057b82 */ /* 0x000f240000000800 */
[----:B------:R-:W-:Y:S01]  /*8c10*/  ISETP.GE.U32.AND P1, PT, R0, 0x7fffff7f, PT ;  /* 0x7fffff7f0000780c */ /* 0x000fe20003f26070 */
[----:B------:R-:W-:Y:S01]  /*8c20*/  IMAD R0, R236, UR4, RZ ;  /* 0x00000004ec007c24 */ /* 0x000fe2000f8e02ff */
[----:B------:R-:W-:Y:S01]  /*8c30*/  ISETP.GE.U32.AND P0, PT, R3, 0x7fffff80, PT ;  /* 0x7fffff800300780c */ /* 0x000fe20003f06070 */
[----:B------:R-:W-:Y:S01]  /*8c40*/  UMOV UR4, 0x400 ;  /* 0x0000040000047882 */ /* 0x000fe20000000000 */
[----:B------:R-:W-:Y:S01]  /*8c50*/  VIADD R3, R244, 0xffffffdf ;  /* 0xffffffdff4037836 */ /* 0x000fe20000000000 */
[----:B------:R-:W-:Y:S01]  /*8c60*/  IADD3 R4, R243, -0x4, RZ ;  /* 0xfffffffcf3047810 */ /* 0x000fe20007ffe0ff */
[----:B------:R-:W-:Y:S01]  /*8c70*/  ULEA UR32, UR5, UR4, 0x18 ;  /* 0x0000000405207291 */ /* 0x000fe2000f8ec03f */
[----:B------:R-:W-:Y:S01]  /*8c80*/  STL [R1+0x24], R247 ;  /* 0x000024f701007387 */ /* 0x000fe20000100800 */
[----:B------:R-:W-:Y:S01]  /*8c90*/  LEA R236, P5, R13, UR6, 0x2 ;  /* 0x000000060dec7c11 */ /* 0x000fe2000f8a10ff */
[----:B------:R-:W-:Y:S01]  /*8ca0*/  ULDC UR4, c[0x0][0x230] ;  /* 0x00008c0000047ab9 */ /* 0x000fe20000000800 */
[----:B------:R-:W-:Y:S01]  /*8cb0*/  ISETP.GE.U32.AND P4, PT, R3, 0x7fffff60, PT ;  /* 0x7fffff600300780c */ /* 0x000fe20003f86070 */
[----:B------:R-:W-:Y:S01]  /*8cc0*/  STL [R1+0x1c], R249 ;  /* 0x00001cf901007387 */ /* 0x000fe20000100800 */
[----:B------:R-:W-:Y:S01]  /*8cd0*/  ISETP.GE.U32.AND P3, PT, R4, 0x7fffff7d, PT ;  /* 0x7fffff7d0400780c */ /* 0x000fe20003f66070 */
[----:B-1----:R-:W-:Y:S01]  /*8ce0*/  VIADD R3, R6, 0xffffffde ;  /* 0xffffffde06037836 */ /* 0x002fe20000000000 */
[----:B------:R-:W-:Y:S01]  /*8cf0*/  LOP3.LUT R10, R10, 0x70, RZ, 0xc0, !PT ;  /* 0x000000700a0a7812 */ /* 0x000fe200078ec0ff */
[----:B------:R-:W-:Y:S01]  /*8d00*/  STL.64 [R1+0x10], R250 ;  /* 0x000010fa01007387 */ /* 0x000fe20000100a00 */
[----:B------:R-:W-:Y:S01]  /*8d10*/  LOP3.LUT R252, R252, 0x7f, RZ, 0xc0, !PT ;  /* 0x0000007ffcfc7812 */ /* 0x000fe200078ec0ff */
[----:B------:R-:W-:Y:S01]  /*8d20*/  IMAD.U32 R6, RZ, RZ, UR32 ;  /* 0x00000020ff067e24 */ /* 0x000fe2000f8e00ff */
[----:B------:R-:W1:Y:S01]  /*8d30*/  LDC R4, c[0x0][0x230] ;  /* 0x00008c00ff047b82 */ /* 0x000e620000000800 */
[----:B------:R-:W-:Y:S01]  /*8d40*/  STL.64 [R1+0x8], R8 ;  /* 0x0000080801007387 */ /* 0x000fe20000100a00 */
[----:B------:R-:W-:-:S02]  /*8d50*/  LEA.HI.X.SX32 R237, R13, UR7, 0x2, P5 ;  /* 0x000000070ded7c11 */ /* 0x000fc4000a8f16ff */
[----:B------:R-:W-:Y:S01]  /*8d60*/  LEA R238, P5, R0, UR6, 0x2 ;  /* 0x0000000600ee7c11 */ /* 0x000fe2000f8a10ff */
[----:B------:R2:W-:Y:S01]  /*8d70*/  STL.64 [R1+0xfe0], R8 ;  /* 0x000fe00801007387 */ /* 0x0005e20000100a00 */
[----:B------:R-:W-:Y:S02]  /*8d80*/  IMAD R10, R252, 0x80, R10 ;  /* 0x00000080fc0a7824 */ /* 0x000fe400078e020a */
[----:B------:R-:W3:Y:S01]  /*8d90*/  LDC R13, c[0x0][0x230] ;  /* 0x00008c00ff0d7b82 */ /* 0x000ee20000000800 */
[----:B------:R4:W-:Y:S01]  /*8da0*/  STL.64 [R1+0xff8], R24 ;  /* 0x000ff81801007387 */ /* 0x0009e20000100a00 */
[----:B------:R-:W-:-:S03]  /*8db0*/  LEA.HI.X.SX32 R239, R0, UR7, 0x2, P5 ;  /* 0x0000000700ef7c11 */ /* 0x000fc6000a8f16ff */
[----:B------:R-:W-:Y:S01]  /*8dc0*/  STL.64 [R1+0xfe8], R26 ;  /* 0x000fe81a01007387 */ /* 0x000fe20000100a00 */
[----:B------:R-:W-:Y:S01]  /*8dd0*/  IADD3 R0, R240, -0x23, RZ ;  /* 0xffffffddf0007810 */ /* 0x000fe20007ffe0ff */
[----:B------:R-:W-:Y:S01]  /*8de0*/  VIADD R244, R10, UR32 ;  /* 0x000000200af47c36 */ /* 0x000fe20008000000 */
[----:B------:R-:W-:Y:S01]  /*8df0*/  ISETP.GE.U32.AND P5, PT, R3, 0x7fffff5f, PT ;  /* 0x7fffff5f0300780c */ /* 0x000fe20003fa6070 */
[----:B------:R-:W-:Y:S01]  /*8e00*/  STL.64 [R1+0xff0], R28 ;  /* 0x000ff01c01007387 */ /* 0x000fe20000100a00 */
[----:B--2---:R-:W-:Y:S01]  /*8e10*/  IMAD.WIDE R8, R2, 0x4, R238 ;  /* 0x0000000402087825 */ /* 0x004fe200078e02ee */
[----:B------:R-:W2:Y:S02]  /*8e20*/  LDC R240, c[0x0][0x230] ;  /* 0x00008c00fff07b82 */ /* 0x000ea40000000800 */
[----:B------:R4:W-:Y:S02]  /*8e30*/  STL [R1+0xc58], R6 ;  /* 0x000c580601007387 */ /* 0x0009e40000100800 */
[----:B----4-:R-:W-:Y:S01]  /*8e40*/  VIADD R3, R5, 0xffffffbf ;  /* 0xffffffbf05037836 */ /* 0x010fe20000000000 */
[----:B------:R-:W-:-:S02]  /*8e50*/  ISETP.GE.U32.AND P6, PT, R0, 0x7fffff5e, PT ;  /* 0x7fffff5e0000780c */ /* 0x000fc40003fc6070 */
[----:B------:R-:W-:Y:S01]  /*8e60*/  IADD3 R0, R241, -0x24, RZ ;  /* 0xffffffdcf1007810 */ /* 0x000fe20007ffe0ff */
[----:B------:R-:W-:Y:S01]  /*8e70*/  @!PT LDS RZ, [RZ] ;  /* 0x00000000fffff984 */ /* 0x000fe20000000800 */
[----:B------:R-:W-:Y:S01]  /*8e80*/  @!PT LDS RZ, [RZ] ;  /* 0x00000000fffff984 */ /* 0x000fe20000000800 */
[----:B------:R-:W-:Y:S01]  /*8e90*/  @!PT LDS RZ, [RZ] ;  /* 0x00000000fffff984 */ /* 0x000fe20000000800 */
[----:B------:R-:W-:Y:S01]  /*8ea0*/  LDGSTS.E [R244], desc[UR60][R236.64], !P0 ;  /* 0x00000000ecf47fae */ /* 0x000fe2000c12187c */
[----:B------:R-:W4:Y:S01]  /*8eb0*/  LDC R5, c[0x0][0x230] ;  /* 0x00008c00ff057b82 */ /* 0x000f220000000800 */
[--C-:B------:R-:W-:Y:S02]  /*8ec0*/  IMAD.WIDE R24, R2, 0x4, R236.reuse ;  /* 0x0000000402187825 */ /* 0x100fe400078e02ec */
[----:B------:R-:W-:Y:S05]  /*8ed0*/  LDGSTS.E [R244+0x4000], desc[UR60][R238.64], !P0 ;  /* 0x04000000eef47fae */ /* 0x000fea000c12187c */
[----:B------:R-:W3:Y:S01]  /*8ee0*/  LDC R6, c[0x0][0x230] ;  /* 0x00008c00ff067b82 */ /* 0x000ee20000000800 */
[----:B------:R-:W-:Y:S01]  /*8ef0*/  ISETP.GE.U32.AND P0, PT, R0, 0x7fffff5d, PT ;  /* 0x7fffff5d0000780c */ /* 0x000fe20003f06070 */
[----:B------:R-:W-:Y:S01]  /*8f00*/  IMAD.SHL.U32 R0, R2, 0x2, RZ ;  /* 0x0000000202007824 */ /* 0x000fe200078e00ff */
[----:B------:R1:W-:Y:S04]  /*8f10*/  STL.64 [R1+0x370], R24 ;  /* 0x0003701801007387 */ /* 0x0003e80000100a00 */
[----:B------:R1:W-:Y:S01]  /*8f20*/  LDGSTS.E [R244+0x4], desc[UR60][R24.64], !P1 ;  /* 0x0000400018f47fae */ /* 0x0003e2000c92187c */
[----:B------:R-:W2:Y:S03]  /*8f30*/  LDC R241, c[0x0][0x230] ;  /* 0x00008c00fff17b82 */ /* 0x000ea60000000800 */
[----:B------:R1:W-:Y:S04]  /*8f40*/  STL.64 [R1+0x368], R8 ;  /* 0x0003680801007387 */ /* 0x0003e80000100a00 */
[----:B------:R1:W-:Y:S01]  /*8f50*/  LDGSTS.E [R244+0x4004], desc[UR60][R8.64], !P1 ;  /* 0x0400400008f47fae */ /* 0x0003e2000c92187c */
[----:B------:R-:W-:Y:S01]  /*8f60*/  ISETP.GE.U32.AND P1, PT, R3, 0x7fffff40, PT ;  /* 0x7fffff400300780c */ /* 0x000fe20003f26070 */
[----:B-1----:R-:W-:-:S04]  /*8f70*/  IMAD.WIDE R24, R0, 0x4, R236 ;  /* 0x0000000400187825 */ /* 0x002fc800078e02ec */
[----:B------:R-:W-:Y:S02]  /*8f80*/  VIADD R3, R4, 0xffffffbe ;  /* 0xffffffbe04037836 */ /* 0x000fe40000000000 */
[----:B------:R-:W-:Y:S01]  /*8f90*/  IMAD.WIDE R8, R0, 0x4, R238 ;  /* 0x0000000400087825 */ /* 0x000fe200078e02ee */
[----:B------:R1:W-:Y:S03]  /*8fa0*/  STL.64 [R1+0x360], R24 ;  /* 0x0003601801007387 */ /* 0x0003e60000100a00 */
[----:B------:R-:W-:Y:S01]  /*8fb0*/  IMAD R0, R2, 0x3, RZ ;  /* 0x0000000302007824 */ /* 0x000fe200078e02ff */
[----:B------:R1:W-:Y:S04]  /*8fc0*/  LDGSTS.E [R244+0x8], desc[UR60][R24.64], !P2 ;  /* 0x0000800018f47fae */ /* 0x0003e8000d12187c */
[----:B------:R4:W-:Y:S04]  /*8fd0*/  STL.64 [R1+0x358], R8 ;  /* 0x0003580801007387 */ /* 0x0009e80000100a00 */
[----:B------:R4:W-:Y:S01]  /*8fe0*/  LDGSTS.E [R244+0x4008], desc[UR60][R8.64], !P2 ;  /* 0x0400800008f47fae */ /* 0x0009e2000d12187c */
[----:B------:R-:W-:Y:S01]  /*8ff0*/  ISETP.GE.U32.AND P2, PT, R3, 0x7fffff3f, PT ;  /* 0x7fffff3f0300780c */ /* 0x000fe20003f46070 */
[----:B-1----:R-:W-:Y:S01]  /*9000*/  IMAD.WIDE R24, R0, 0x4, R236 ;  /* 0x0000000400187825 */ /* 0x002fe200078e02ec */
[----:B---3--:R-:W-:-:S02]  /*9010*/  IADD3 R3, R6, -0x43, RZ ;  /* 0xffffffbd06037810 */ /* 0x008fc40007ffe0ff */
[----:B------:R-:W1:Y:S02]  /*9020*/  LDC R6, c[0x0][0x230] ;  /* 0x00008c00ff067b82 */ /* 0x000e640000000800 */
[----:B------:R3:W-:Y:S01]  /*9030*/  LDGSTS.E [R244+0xc], desc[UR60][R24.64], !P3 ;  /* 0x0000c00018f47fae */ /* 0x0007e2000d92187c */
[----:B----4-:R-:W-:-:S04]  /*9040*/  IMAD.WIDE R8, R0, 0x4, R238 ;  /* 0x0000000400087825 */ /* 0x010fc800078e02ee */
[----:B------:R-:W-:Y:S01]  /*9050*/  IMAD.SHL.U32 R0, R2, 0x20, RZ ;  /* 0x0000002002007824 */ /* 0x000fe200078e00ff */
[----:B------:R4:W-:Y:S01]  /*9060*/  LDGSTS.E [R244+0x400c], desc[UR60][R8.64], !P3 ;  /* 0x0400c00008f47fae */ /* 0x0009e2000d92187c */
[----:B------:R-:W-:Y:S02]  /*9070*/  ISETP.GE.U32.AND P3, PT, R3, 0x7fffff3e, PT ;  /* 0x7fffff3e0300780c */ /* 0x000fe40003f66070 */
[----:B------:R-:W-:-:S04]  /*9080*/  IMAD.WIDE R28, R0, 0x4, R236 ;  /* 0x00000004001c7825 */ /* 0x000fc800078e02ec */
[----:B------:R-:W-:Y:S01]  /*9090*/  IMAD.WIDE R26, R0, 0x4, R238 ;  /* 0x00000004001a7825 */ /* 0x000fe200078e02ee */
[----:B------:R3:W-:Y:S03]  /*90a0*/  STL.64 [R1+0x350], R24 ;  /* 0x0003501801007387 */ /* 0x0007e60000100a00 */
[----:B------:R-:W-:Y:S01]  /*90b0*/  IMAD R3, R2, 0x21, RZ ;  /* 0x0000002102037824 */ /* 0x000fe200078e02ff */
[----:B------:R2:W-:Y:S01]  /*90c0*/  LDGSTS.E [R244+0x8000], desc[UR60][R28.64], !P4 ;  /* 0x080000001cf47fae */ /* 0x0005e2000e12187c */
[----:B------:R-:W-:-:S03]  /*90d0*/  VIADD R0, R5, 0xffffffbc ;  /* 0xffffffbc05007836 */ /* 0x000fc60000000000 */
[----:B------:R4:W-:Y:S01]  /*90e0*/  STL.64 [R1+0x348], R8 ;  /* 0x0003480801007387 */ /* 0x0009e20000100a00 */
[----:B---3--:R-:W-:-:S03]  /*90f0*/  IMAD.WIDE R24, R3, 0x4, R236 ;  /* 0x0000000403187825 */ /* 0x008fc600078e02ec */
[----:B------:R3:W-:Y:S01]  /*9100*/  LDGSTS.E [R244+0xc000], desc[UR60][R26.64], !P4 ;  /* 0x0c0000001af47fae */ /* 0x0007e2000e12187c */
[----:B------:R-:W-:Y:S01]  /*9110*/  ISETP.GE.U32.AND P4, PT, R0, 0x7fffff3d, PT ;  /* 0x7fffff3d0000780c */ /* 0x000fe20003f86070 */
[----:B------:R-:W-:Y:S02]  /*9120*/  VIADD R0, R13, 0xffffff9f ;  /* 0xffffff9f0d007836 */ /* 0x000fe40000000000 */
[----:B------:R1:W-:Y:S01]  /*9130*/  LDGSTS.E [R244+0x8004], desc[UR60][R24.64], !P5 ;  /* 0x0800400018f47fae */ /* 0x0003e2000e92187c */
[----:B------:R-:W1:Y:S01]  /*9140*/  LDC R13, c[0x0][0x230] ;  /* 0x00008c00ff0d7b82 */ /* 0x000e620000000800 */
[----:B----4-:R-:W-:-:S05]  /*9150*/  IMAD.WIDE R8, R3, 0x4, R238 ;  /* 0x0000000403087825 */ /* 0x010fca00078e02ee */
[----:B------:R4:W-:Y:S01]  /*9160*/  LDGSTS.E [R244+0xc004], desc[UR60][R8.64], !P5 ;  /* 0x0c00400008f47fae */ /* 0x0009e2000e92187c */
[----:B------:R-:W-:Y:S01]  /*9170*/  ISETP.GE.U32.AND P5, PT, R0, 0x7fffff20, PT ;  /* 0x7fffff200000780c */ /* 0x000fe20003fa6070 */
[C---:B------:R-:W-:Y:S02]  /*9180*/  IMAD R0, R2.reuse, 0x22, RZ ;  /* 0x0000002202007824 */ /* 0x040fe400078e02ff */
[C---:B------:R-:W-:Y:S01]  /*9190*/  IMAD R3, R2.reuse, 0x23, RZ ;  /* 0x0000002302037824 */ /* 0x040fe200078e02ff */
[----:B------:R2:W-:Y:S04]  /*91a0*/  STL.64 [R1+0x2b8], R28 ;  /* 0x0002b81c01007387 */ /* 0x0005e80000100a00 */
[----:B------:R3:W-:Y:S01]  /*91b0*/  STL.64 [R1+0x2b0], R26 ;  /* 0x0002b01a01007387 */ /* 0x0007e20000100a00 */
[----:B------:R-:W-:-:S03]  /*91c0*/  SHF.L.U32 R4, R2, 0x6, RZ ;  /* 0x0000000602047819 */ /* 0x000fc600000006ff */
[----:B------:R1:W-:Y:S01]  /*91d0*/  STL.64 [R1+0x2a8], R24 ;  /* 0x0002a81801007387 */ /* 0x0003e20000100a00 */
[----:B--2---:R-:W-:-:S03]  /*91e0*/  IMAD.WIDE R28, R0, 0x4, R236 ;  /* 0x00000004001c7825 */ /* 0x004fc600078e02ec */
[----:B------:R4:W-:Y:S01]  /*91f0*/  STL.64 [R1+0x2a0], R8 ;  /* 0x0002a00801007387 */ /* 0x0009e20000100a00 */
[----:B---3--:R-:W-:-:S03]  /*9200*/  IMAD.WIDE R26, R0, 0x4, R238 ;  /* 0x00000004001a7825 */ /* 0x008fc600078e02ee */
[----:B------:R-:W-:Y:S01]  /*9210*/  STL.64 [R1+0x298], R28 ;  /* 0x0002981c01007387 */ /* 0x000fe20000100a00 */
[----:B-1----:R-:W-:-:S03]  /*9220*/  IMAD.WIDE R24, R3, 0x4, R236 ;  /* 0x0000000403187825 */ /* 0x002fc600078e02ec */
[----:B------:R-:W-:Y:S01]  /*9230*/  LDGSTS.E [R244+0x8008], desc[UR60][R28.64], !P6 ;  /* 0x080080001cf47fae */ /* 0x000fe2000f12187c */
[----:B----4-:R-:W-:-:S03]  /*9240*/  IMAD.WIDE R8, R3, 0x4, R238 ;  /* 0x0000000403087825 */ /* 0x010fc600078e02ee */
[----:B------:R-:W-:Y:S04]  /*9250*/  STL.64 [R1+0x290], R26 ;  /* 0x0002901a01007387 */ /* 0x000fe80000100a00 */
[----:B------:R-:W-:Y:S01]  /*9260*/  LDGSTS.E [R244+0xc008], desc[UR60][R26.64], !P6 ;  /* 0x0c0080001af47fae */ /* 0x000fe2000f12187c */
[----:B------:R-:W-:Y:S02]  /*9270*/  VIADD R5, R240, 0xffffff9e ;  /* 0xffffff9ef0057836 */ /* 0x000fe40000000000 */
[----:B------:R-:W-:Y:S01]  /*9280*/  VIADD R0, R241, 0xffffff9d ;  /* 0xffffff9df1007836 */ /* 0x000fe20000000000 */
[----:B------:R1:W-:Y:S01]  /*9290*/  STL.64 [R1+0x288], R24 ;  /* 0x0002881801007387 */ /* 0x0003e20000100a00 */
[----:B------:R-:W-:-:S03]  /*92a0*/  VIADD R3, R6, 0xffffff9c ;  /* 0xffffff9c06037836 */ /* 0x000fc60000000000 */
[----:B------:R1:W-:Y:S01]  /*92b0*/  LDGSTS.E [R244+0x800c], desc[UR60][R24.64], !P0 ;  /* 0x0800c00018f47fae */ /* 0x0003e2000c12187c */
[----:B------:R-:W-:Y:S01]  /*92c0*/  ISETP.GE.U32.AND P6, PT, R5, 0x7fffff1f, PT ;  /* 0x7fffff1f0500780c */ /* 0x000fe20003fc6070 */
[----:B------:R-:W2:Y:S02]  /*92d0*/  LDC R6, c[0x0][0x230] ;  /* 0x00008c00ff067b82 */ /* 0x000ea40000000800 */
[----:B------:R3:W-:Y:S04]  /*92e0*/  STL.64 [R1+0x280], R8 ;  /* 0x0002800801007387 */ /* 0x0007e80000100a00 */
[----:B------:R3:W-:Y:S01]  /*92f0*/  LDGSTS.E [R244+0xc00c], desc[UR60][R8.64], !P0 ;  /* 0x0c00c00008f47fae */ /* 0x0007e2000c12187c */
[----:B------:R-:W-:Y:S01]  /*9300*/  LOP3.LUT R245, R10, 0x10, RZ, 0x3c, !PT ;  /* 0x000000100af57812 */ /* 0x000fe200078e3cff */
[----:B------:R-:W4:Y:S01]  /*9310*/  LDC R5, c[0x0][0x230] ;  /* 0x00008c00ff057b82 */ /* 0x000f220000000800 */
[----:B-1----:R-:W-:Y:S01]  /*9320*/  IMAD.WIDE R24, R4, 0x4, R236 ;  /* 0x0000000404187825 */ /* 0x002fe200078e02ec */
[----:B------:R-:W-:-:S02]  /*9330*/  ISETP.GE.U32.AND P0, PT, R0, 0x7fffff1e, PT ;  /* 0x7fffff1e0000780c */ /* 0x000fc40003f06070 */
[C---:B------:R-:W-:Y:S02]  /*9340*/  LOP3.LUT R246, R10.reuse, 0x20, RZ, 0x3c, !PT ;  /* 0x000000200af67812 */ /* 0x040fe400078e3cff */
[----:B------:R-:W-:Y:S02]  /*9350*/  LOP3.LUT R247, R10, 0x30, RZ, 0x3c, !PT ;  /* 0x000000300af77812 */ /* 0x000fe400078e3cff */
[----:B------:R-:W1:Y:S01]  /*9360*/  LDC R240, c[0x0][0x230] ;  /* 0x00008c00fff07b82 */ /* 0x000e620000000800 */
[----:B---3--:R-:W-:Y:S01]  /*9370*/  IMAD.WIDE R8, R4, 0x4, R238 ;  /* 0x0000000404087825 */ /* 0x008fe200078e02ee */
[----:B------:R3:W-:Y:S03]  /*9380*/  LDGSTS.E [R244+0x10000], desc[UR60][R24.64], !P1 ;  /* 0x1000000018f47fae */ /* 0x0007e6000c92187c */
[----:B------:R-:W-:Y:S01]  /*9390*/  IMAD R0, R2, 0x41, RZ ;  /* 0x0000004102007824 */ /* 0x000fe200078e02ff */
[----:B------:R3:W-:Y:S02]  /*93a0*/  STL.64 [R1+0x1f8], R24 ;  /* 0x0001f81801007387 */ /* 0x0007e40000100a00 */
[----:B------:R-:W2:Y:S02]  /*93b0*/  LDC R4, c[0x0][0x230] ;  /* 0x00008c00ff047b82 */ /* 0x000ea40000000800 */
[----:B------:R3:W-:Y:S04]  /*93c0*/  STL.64 [R1+0x1f0], R8 ;  /* 0x0001f00801007387 */ /* 0x0007e80000100a00 */
[----:B------:R3:W-:Y:S01]  /*93d0*/  LDGSTS.E [R244+0x14000], desc[UR60][R8.64], !P1 ;  /* 0x1400000008f47fae */ /* 0x0007e2000c92187c */
[----:B------:R-:W-:Y:S01]  /*93e0*/  ISETP.GE.U32.AND P1, PT, R3, 0x7fffff1d, PT ;  /* 0x7fffff1d0300780c */ /* 0x000fe20003f26070 */
[----:B------:R-:W1:Y:S01]  /*93f0*/  LDC R241, c[0x0][0x230] ;  /* 0x00008c00fff17b82 */ /* 0x000e620000000800 */
[----:B---3--:R-:W-:Y:S01]  /*9400*/  IMAD.WIDE R24, R0, 0x4, R236 ;  /* 0x0000000400187825 */ /* 0x008fe200078e02ec */
[----:B------:R-:W-:-:S03]  /*9410*/  IADD3 R3, R13, -0x5, RZ ;  /* 0xfffffffb0d037810 */ /* 0x000fc60007ffe0ff */
[----:B------:R-:W-:Y:S01]  /*9420*/  IMAD.WIDE R8, R0, 0x4, R238 ;  /* 0x0000000400087825 */ /* 0x000fe200078e02ee */
[----:B------:R3:W-:Y:S02]  /*9430*/  STL.64 [R1+0x1e8], R24 ;  /* 0x0001e81801007387 */ /* 0x0007e40000100a00 */
[----:B------:R-:W1:Y:S01]  /*9440*/  LDC R13, c[0x0][0x230] ;  /* 0x00008c00ff0d7b82 */ /* 0x000e620000000800 */
[----:B------:R-:W-:Y:S01]  /*9450*/  IMAD R0, R2, 0x42, RZ ;  /* 0x0000004202007824 */ /* 0x000fe200078e02ff */
[----:B------:R3:W-:Y:S04]  /*9460*/  LDGSTS.E [R244+0x10004], desc[UR60][R24.64], !P2 ;  /* 0x1000400018f47fae */ /* 0x0007e8000d12187c */
[----:B------:R4:W-:Y:S04]  /*9470*/  STL.64 [R1+0x1e0], R8 ;  /* 0x0001e00801007387 */ /* 0x0009e80000100a00 */
[----:B------:R4:W-:Y:S01]  /*9480*/  LDGSTS.E [R244+0x14004], desc[UR60][R8.64], !P2 ;  /* 0x1400400008f47fae */ /* 0x0009e2000d12187c */
[----:B------:R-:W-:Y:S01]  /*9490*/  ISETP.GE.U32.AND P2, PT, R3, 0x7fffff7c, PT ;  /* 0x7fffff7c0300780c */ /* 0x000fe20003f46070 */
[----:B------:R-:W-:-:S02]  /*94a0*/  VIADD R3, R242, 0xfffffffa ;  /* 0xfffffffaf2037836 */ /* 0x000fc40000000000 */
[C---:B---3--:R-:W-:Y:S01]  /*94b0*/  IMAD.WIDE R24, R0.reuse, 0x4, R236 ;  /* 0x0000000400187825 */ /* 0x048fe200078e02ec */
[----:B------:R-:W-:Y:S01]  /*94c0*/  IADD3 R245, R245, UR32, RZ ;  /* 0x00000020f5f57c10 */ /* 0x000fe2000fffe0ff */
[----:B------:R-:W3:Y:S02]  /*94d0*/  LDC R242, c[0x0][0x230] ;  /* 0x00008c00fff27b82 */ /* 0x000ee40000000800 */
[----:B----4-:R-:W-:Y:S01]  /*94e0*/  IMAD.WIDE R8, R0, 0x4, R238 ;  /* 0x0000000400087825 */ /* 0x010fe200078e02ee */
[----:B------:R4:W-:Y:S03]  /*94f0*/  STL.64 [R1+0x1d8], R24 ;  /* 0x0001d81801007387 */ /* 0x0009e60000100a00 */
[----:B------:R-:W-:Y:S01]  /*9500*/  IMAD R0, R2, 0x43, RZ ;  /* 0x0000004302007824 */ /* 0x000fe200078e02ff */
[----:B------:R4:W-:Y:S04]  /*9510*/  LDGSTS.E [R244+0x10008], desc[UR60][R24.64], !P3 ;  /* 0x1000800018f47fae */ /* 0x0009e8000d92187c */
[----:B------:R1:W-:Y:S04]  /*9520*/  STL.64 [R1+0x1d0], R8 ;  /* 0x0001d00801007387 */ /* 0x0003e80000100a00 */
[----:B------:R1:W-:Y:S01]  /*9530*/  LDGSTS.E [R244+0x14008], desc[UR60][R8.64], !P3 ;  /* 0x1400800008f47fae */ /* 0x0003e2000d92187c */
[----:B------:R-:W-:Y:S01]  /*9540*/  ISETP.GE.U32.AND P3, PT, R3, 0x7fffff7b, PT ;  /* 0x7fffff7b0300780c */ /* 0x000fe20003f66070 */
[----:B--2---:R-:W-:-:S02]  /*9550*/  VIADD R3, R4, 0xfffffff9 ;  /* 0xfffffff904037836 */ /* 0x004fc40000000000 */
[C---:B----4-:R-:W-:Y:S01]  /*9560*/  IMAD.WIDE R24, R0.reuse, 0x4, R236 ;  /* 0x0000000400187825 */ /* 0x050fe200078e02ec */
[----:B------:R-:W2:Y:S03]  /*9570*/  LDC R4, c[0x0][0x230] ;  /* 0x00008c00ff047b82 */ /* 0x000ea60000000800 */
[----:B-1----:R-:W-:Y:S01]  /*9580*/  IMAD.WIDE R8, R0, 0x4, R238 ;  /* 0x0000000400087825 */ /* 0x002fe200078e02ee */
[----:B------:R1:W-:Y:S03]  /*9590*/  STL.64 [R1+0x1c8], R24 ;  /* 0x0001c81801007387 */ /* 0x0003e60000100a00 */
[----:B------:R-:W-:Y:S01]  /*95a0*/  IMAD R0, R2, 0x60, RZ ;  /* 0x0000006002007824 */ /* 0x000fe200078e02ff */
[----:B------:R1:W-:Y:S04]  /*95b0*/  LDGSTS.E [R244+0x1000c], desc[UR60][R24.64], !P4 ;  /* 0x1000c00018f47fae */ /* 0x0003e8000e12187c */
[----:B------:R4:W-:Y:S04]  /*95c0*/  STL.64 [R1+0x1c0], R8 ;  /* 0x0001c00801007387 */ /* 0x0009e80000100a00 */
[----:B------:R4:W-:Y:S01]  /*95d0*/  LDGSTS.E [R244+0x1400c], desc[UR60][R8.64], !P4 ;  /* 0x1400c00008f47fae */ /* 0x0009e2000e12187c */
[----:B------:R-:W-:Y:S01]  /*95e0*/  ISETP.GE.U32.AND P4, PT, R3, 0x7fffff7a, PT ;  /* 0x7fffff7a0300780c */ /* 0x000fe20003f86070 */
[----:B------:R-:W-:-:S02]  /*95f0*/  VIADD R3, R5, 0xfffffff8 ;  /* 0xfffffff805037836 */ /* 0x000fc40000000000 */
[C---:B-1----:R-:W-:Y:S01]  /*9600*/  IMAD.WIDE R24, R0.reuse, 0x4, R236 ;  /* 0x0000000400187825 */ /* 0x042fe200078e02ec */
[----:B------:R-:W1:Y:S03]  /*9610*/  LDC R5, c[0x0][0x230] ;  /* 0x00008c00ff057b82 */ /* 0x000e660000000800 */
[----:B----4-:R-:W-:Y:S01]  /*9620*/  IMAD.WIDE R8, R0, 0x4, R238 ;  /* 0x0000000400087825 */ /* 0x010fe200078e02ee */
[----:B------:R4:W-:Y:S03]  /*9630*/  STL.64 [R1+0x138], R24 ;  /* 0x0001381801007387 */ /* 0x0009e60000100a00 */
[----:B------:R-:W-:Y:S01]  /*9640*/  IMAD R0, R2, 0x61, RZ ;  /* 0x0000006102007824 */ /* 0x000fe200078e02ff */
[----:B------:R4:W-:Y:S04]  /*9650*/  LDGSTS.E [R244+0x18000], desc[UR60][R24.64], !P5 ;  /* 0x1800000018f47fae */ /* 0x0009e8000e92187c */
[----:B------:R3:W-:Y:S04]  /*9660*/  STL.64 [R1+0x130], R8 ;  /* 0x0001300801007387 */ /* 0x0007e80000100a00 */
[----:B------:R3:W-:Y:S01]  /*9670*/  LDGSTS.E [R244+0x1c000], desc[UR60][R8.64], !P5 ;  /* 0x1c00000008f47fae */ /* 0x0007e2000e92187c */
[----:B------:R-:W-:Y:S01]  /*9680*/  ISETP.GE.U32.AND P5, PT, R3, 0x7fffff79, PT ;  /* 0x7fffff790300780c */ /* 0x000fe20003fa6070 */
[----:B----4-:R-:W-:Y:S01]  /*9690*/  IMAD.WIDE R24, R0, 0x4, R236 ;  /* 0x0000000400187825 */ /* 0x010fe200078e02ec */
[----:B------:R-:W-:-:S02]  /*96a0*/  IADD3 R3, R6, -0x25, RZ ;  /* 0xffffffdb06037810 */ /* 0x000fc40007ffe0ff */
[----:B------:R-:W4:Y:S02]  /*96b0*/  LDC R6, c[0x0][0x230] ;  /* 0x00008c00ff067b82 */ /* 0x000f240000000800 */
[----:B------:R2:W-:Y:S01]  /*96c0*/  LDGSTS.E [R244+0x18004], desc[UR60][R24.64], !P6 ;  /* 0x1800400018f47fae */ /* 0x0005e2000f12187c */
[----:B---3--:R-:W-:-:S03]  /*96d0*/  IMAD.WIDE R8, R0, 0x4, R238 ;  /* 0x0000000400087825 */ /* 0x008fc600078e02ee */
[----:B------:R2:W-:Y:S01]  /*96e0*/  STL.64 [R1+0x128], R24 ;  /* 0x0001281801007387 */ /* 0x0005e20000100a00 */
[----:B------:R-:W-:-:S03]  /*96f0*/  IMAD R0, R2, 0x62, RZ ;  /* 0x0000006202007824 */ /* 0x000fc600078e02ff */
[----:B------:R3:W-:Y:S01]  /*9700*/  LDGSTS.E [R244+0x1c004], desc[UR60][R8.64], !P6 ;  /* 0x1c00400008f47fae */ /* 0x0007e2000f12187c */
[----:B------:R-:W-:Y:S01]  /*9710*/  ISETP.GE.U32.AND P6, PT, R3, 0x7fffff5c, PT ;  /* 0x7fffff5c0300780c */ /* 0x000fe20003fc6070 */
[----:B------:R-:W-:Y:S02]  /*9720*/  VIADD R3, R13, 0xffffffda ;  /* 0xffffffda0d037836 */ /* 0x000fe40000000000 */
[----:B------:R3:W-:Y:S01]  /*9730*/  STL.64 [R1+0x120], R8 ;  /* 0x0001200801007387 */ /* 0x0007e20000100a00 */
[----:B------:R-:W4:Y:S01]  /*9740*/  LDC R13, c[0x0][0x230] ;  /* 0x00008c00ff0d7b82 */ /* 0x000f220000000800 */
[----:B--2---:R-:W-:-:S04]  /*9750*/  IMAD.WIDE R24, R0, 0x4, R236 ;  /* 0x0000000400187825 */ /* 0x004fc800078e02ec */
[----:B---3--:R-:W-:Y:S01]  /*9760*/  IMAD.WIDE R8, R0, 0x4, R238 ;  /* 0x0000000400087825 */ /* 0x008fe200078e02ee */
[----:B------:R2:W-:Y:S03]  /*9770*/  STL.64 [R1+0x118], R24 ;  /* 0x0001181801007387 */ /* 0x0005e60000100a00 */
[----:B------:R-:W-:Y:S01]  /*9780*/  IMAD R0, R2, 0x63, RZ ;  /* 0x0000006302007824 */ /* 0x000fe200078e02ff */
[----:B------:R2:W-:Y:S04]  /*9790*/  LDGSTS.E [R244+0x18008], desc[UR60][R24.64], !P0 ;  /* 0x1800800018f47fae */ /* 0x0005e8000c12187c */
[----:B------:R3:W-:Y:S04]  /*97a0*/  STL.64 [R1+0x110], R8 ;  /* 0x0001100801007387 */ /* 0x0007e80000100a00 */
[----:B------:R3:W-:Y:S01]  /*97b0*/  LDGSTS.E [R244+0x1c008], desc[UR60][R8.64], !P0 ;  /* 0x1c00800008f47fae */ /* 0x0007e2000c12187c */
[----:B------:R-:W-:Y:S01]  /*97c0*/  ISETP.GE.U32.AND P0, PT, R3, 0x7fffff5b, PT ;  /* 0x7fffff5b0300780c */ /* 0x000fe20003f06070 */
[----:B------:R-:W-:-:S02]  /*97d0*/  VIADD R3, R4, 0xffffffd9 ;  /* 0xffffffd904037836 */ /* 0x000fc40000000000 */
[C---:B--2---:R-:W-:Y:S01]  /*97e0*/  IMAD.WIDE R24, R0.reuse, 0x4, R236 ;  /* 0x0000000400187825 */ /* 0x044fe200078e02ec */
[----:B------:R-:W2:Y:S03]  /*97f0*/  LDC R4, c[0x0][0x230] ;  /* 0x00008c00ff047b82 */ /* 0x000ea60000000800 */
[----:B---3--:R-:W-:Y:S01]  /*9800*/  IMAD.WIDE R8, R0, 0x4, R238 ;  /* 0x0000000400087825 */ /* 0x008fe200078e02ee */
[----:B------:R3:W-:Y:S03]  /*9810*/  STL.64 [R1+0x108], R24 ;  /* 0x0001081801007387 */ /* 0x0007e60000100a00 */
[----:B------:R-:W-:Y:S01]  /*9820*/  IMAD.SHL.U32 R0, R2, 0x4, RZ ;  /* 0x0000000402007824 */ /* 0x000fe200078e00ff */
[----:B------:R3:W-:Y:S04]  /*9830*/  LDGSTS.E [R244+0x1800c], desc[UR60][R24.64], !P1 ;  /* 0x1800c00018f47fae */ /* 0x0007e8000c92187c */
[----:B------:R4:W-:Y:S04]  /*9840*/  STL.64 [R1+0x100], R8 ;  /* 0x0001000801007387 */ /* 0x0009e80000100a00 */
[----:B------:R4:W-:Y:S01]  /*9850*/  LDGSTS.E [R244+0x1c00c], desc[UR60][R8.64], !P1 ;  /* 0x1c00c00008f47fae */ /* 0x0009e2000c92187c */
[----:B------:R-:W-:Y:S01]  /*9860*/  ISETP.GE.U32.AND P1, PT, R3, 0x7fffff5a, PT ;  /* 0x7fffff5a0300780c */ /* 0x000fe20003f26070 */
[----:B-1----:R-:W-:-:S02]  /*9870*/  VIADD R3, R5, 0xffffffd8 ;  /* 0xffffffd805037836 */ /* 0x002fc40000000000 */
[C---:B---3--:R-:W-:Y:S01]  /*9880*/  IMAD.WIDE R24, R0.reuse, 0x4, R236 ;  /* 0x0000000400187825 */ /* 0x048fe200078e02ec */
[----:B------:R-:W1:Y:S03]  /*9890*/  LDC R5, c[0x0][0x230] ;  /* 0x00008c00ff057b82 */ /* 0x000e660000000800 */
[----:B----4-:R-:W-:Y:S01]  /*98a0*/  IMAD.WIDE R8, R0, 0x4, R238 ;  /* 0x0000000400087825 */ /* 0x010fe200078e02ee */
[----:B------:R3:W-:Y:S03]  /*98b0*/  STL.64 [R1+0x340], R24 ;  /* 0x0003401801007387 */ /* 0x0007e60000100a00 */
[----:B------:R-:W-:Y:S01]  /*98c0*/  IMAD R0, R2, 0x5, RZ ;  /* 0x0000000502007824 */ /* 0x000fe200078e02ff */
[----:B------:R3:W-:Y:S04]  /*98d0*/  LDGSTS.E [R245], desc[UR60][R24.64], !P2 ;  /* 0x0000000018f57fae */ /* 0x0007e8000d12187c */
[----:B------:R4:W-:Y:S04]  /*98e0*/  STL.64 [R1+0x338], R8 ;  /* 0x0003380801007387 */ /* 0x0009e80000100a00 */
[----:B------:R4:W-:Y:S01]  /*98f0*/  LDGSTS.E [R245+0x4000], desc[UR60][R8.64], !P2 ;  /* 0x0400000008f57fae */ /* 0x0009e2000d12187c */
[----:B------:R-:W-:Y:S01]  /*9900*/  ISETP.GE.U32.AND P2, PT, R3, 0x7fffff59, PT ;  /* 0x7fffff590300780c */ /* 0x000fe20003f46070 */
[----:B------:R-:W-:-:S02]  /*9910*/  VIADD R3, R6, 0xffffffbb ;  /* 0xffffffbb06037836 */ /* 0x000fc40000000000 */
[C---:B---3--:R-:W-:Y:S01]  /*9920*/  IMAD.WIDE R24, R0.reuse, 0x4, R236 ;  /* 0x0000000400187825 */ /* 0x048fe200078e02ec */
[----:B------:R-:W3:Y:S04]  /*9930*/  LDC R6, c[0x0][0x230] ;  /* 0x00008c00ff067b82 */ /* 0x000ee80000000800 */
[----:B------:R2:W-:Y:S01]  /*9940*/  LDGSTS.E [R245+0x4], desc[UR60][R24.64], !P3 ;  /* 0x0000400018f57fae */ /* 0x0005e2000d92187c */
[----:B----4-:R-:W-:-:S03]  /*9950*/  IMAD.WIDE R8, R0, 0x4, R238 ;  /* 0x0000000400087825 */ /* 0x010fc600078e02ee */
[----:B------:R2:W-:Y:S01]  /*9960*/  STL.64 [R1+0x330], R24 ;  /* 0x0003301801007387 */ /* 0x0005e20000100a00 */
[----:B------:R-:W-:-:S03]  /*9970*/  IMAD R0, R2, 0x6, RZ ;  /* 0x0000000602007824 */ /* 0x000fc600078e02ff */
[----:B------:R4:W-:Y:S01]  /*9980*/  LDGSTS.E [R245+0x4004], desc[UR60][R8.64], !P3 ;  /* 0x0400400008f57fae */ /* 0x0009e2000d92187c */
[----:B------:R-:W-:Y:S01]  /*9990*/  ISETP.GE.U32.AND P3, PT, R3, 0x7fffff3c, PT ;  /* 0x7fffff3c0300780c */ /* 0x000fe20003f66070 */
[----:B------:R-:W-:Y:S02]  /*99a0*/  VIADD R3, R13, 0xffffffba ;  /* 0xffffffba0d037836 */ /* 0x000fe40000000000 */
[----:B------:R4:W-:Y:S01]  /*99b0*/  STL.64 [R1+0x328], R8 ;  /* 0x0003280801007387 */ /* 0x0009e20000100a00 */
[----:B------:R-:W3:Y:S01]  /*99c0*/  LDC R13, c[0x0][0x230] ;  /* 0x00008c00ff0d7b82 */ /* 0x000ee20000000800 */
[----:B--2---:R-:W-:-:S04]  /*99d0*/  IMAD.WIDE R24, R0, 0x4, R236 ;  /* 0x0000000400187825 */ /* 0x004fc800078e02ec */
[----:B----4-:R-:W-:Y:S01]  /*99e0*/  IMAD.WIDE R8, R0, 0x4, R238 ;  /* 0x0000000400087825 */ /* 0x010fe200078e02ee */
[----:B------:R2:W-:Y:S03]  /*99f0*/  STL.64 [R1+0x320], R24 ;  /* 0x0003201801007387 */ /* 0x0005e60000100a00 */
[----:B------:R-:W-:Y:S01]  /*9a00*/  IMAD R0, R2, 0x7, RZ ;  /* 0x0000000702007824 */ /* 0x000fe200078e02ff */
[----:B------:R2:W-:Y:S04]  /*9a10*/  LDGSTS.E [R245+0x8], desc[UR60][R24.64], !P4 ;  /* 0x0000800018f57fae */ /* 0x0005e8000e12187c */
[----:B------:R4:W-:Y:S04]  /*9a20*/  STL.64 [R1+0x318], R8 ;  /* 0x0003180801007387 */ /* 0x0009e80000100a00 */
[----:B------:R4:W-:Y:S01]  /*9a30*/  LDGSTS.E [R245+0x4008], desc[UR60][R8.64], !P4 ;  /* 0x0400800008f57fae */ /* 0x0009e2000e12187c */
[----:B------:R-:W-:Y:S01]  /*9a40*/  ISETP.GE.U32.AND P4, PT, R3, 0x7fffff3b, PT ;  /* 0x7fffff3b0300780c */ /* 0x000fe20003f86070 */
[----:B--2---:R-:W-:Y:S01]  /*9a50*/  IMAD.WIDE R24, R0, 0x4, R236 ;  /* 0x0000000400187825 */ /* 0x004fe200078e02ec */
[----:B------:R-:W-:-:S02]  /*9a60*/  IADD3 R3, R4, -0x47, RZ ;  /* 0xffffffb904037810 */ /* 0x000fc40007ffe0ff */
[----:B------:R-:W2:Y:S01]  /*9a70*/  LDC R4, c[0x0][0x230] ;  /* 0x00008c00ff047b82 */ /* 0x000ea20000000800 */
[----:B----4-:R-:W-:Y:S01]  /*9a80*/  IMAD.WIDE R8, R0, 0x4, R238 ;  /* 0x0000000400087825 */ /* 0x010fe200078e02ee */
[----:B------:R4:W-:Y:S03]  /*9a90*/  STL.64 [R1+0x310], R24 ;  /* 0x0003101801007387 */ /* 0x0009e60000100a00 */
[----:B------:R-:W-:Y:S01]  /*9aa0*/  IMAD R0, R2, 0x24, RZ ;  /* 0x0000002402007824 */ /* 0x000fe200078e02ff */
[----:B------:R4:W-:Y:S04]  /*9ab0*/  LDGSTS.E [R245+0xc], desc[UR60][R24.64], !P5 ;  /* 0x0000c00018f57fae */ /* 0x0009e8000e92187c */
[----:B------:R3:W-:Y:S04]  /*9ac0*/  STL.64 [R1+0x308], R8 ;  /* 0x0003080801007387 */ /* 0x0007e80000100a00 */
[----:B------:R3:W-:Y:S01]  /*9ad0*/  LDGSTS.E [R245+0x400c], desc[UR60][R8.64], !P5 ;  /* 0x0400c00008f57fae */ /* 0x0007e2000e92187c */
[----:B------:R-:W-:Y:S01]  /*9ae0*/  ISETP.GE.U32.AND P5, PT, R3, 0x7fffff3a, PT ;  /* 0x7fffff3a0300780c */ /* 0x000fe20003fa6070 */
[----:B-1----:R-:W-:-:S02]  /*9af0*/  VIADD R3, R5, 0xffffffb8 ;  /* 0xffffffb805037836 */ /* 0x002fc40000000000 */
[C---:B----4-:R-:W-:Y:S01]  /*9b00*/  IMAD.WIDE R24, R0.reuse, 0x4, R236 ;  /* 0x0000000400187825 */ /* 0x050fe200078e02ec */
[----:B------:R-:W1:Y:S03]  /*9b10*/  LDC R5, c[0x0][0x230] ;  /* 0x00008c00ff057b82 */ /* 0x000e660000000800 */
        /* <DEDUP_REMOVED lines=89> */
[----:B------:R-:W3:Y:S03]  /*a0b0*/  LDC R6, c[0x0][0x230] ;  /* 0x00008c00ff067b82 */ /* 0x000ee60000000800 */
[----:B----4-:R-:W-:Y:S01]  /*a0c0*/  IMAD.WIDE R8, R0, 0x4, R238 ;  /* 0x0000000400087825 */ /* 0x010fe200078e02ee */
[----:B------:R4:W-:Y:S03]  /*a0d0*/  STL.64 [R1+0xe8], R24 ;  /* 0x0000e81801007387 */ /* 0x0009e60000100a00 */
[----:B------:R-:W-:Y:S01]  /*a0e0*/  IMAD R0, R2, 0x66, RZ ;  /* 0x0000006602007824 */ /* 0x000fe200078e02ff */
[----:B------:R4:W-:Y:S04]  /*a0f0*/  LDGSTS.E [R245+0x18004], desc[UR60][R24.64], !P1 ;  /* 0x1800400018f57fae */ /* 0x0009e8000c92187c */
[----:B------:R2:W-:Y:S04]  /*a100*/  STL.64 [R1+0xe0], R8 ;  /* 0x0000e00801007387 */ /* 0x0005e80000100a00 */
[----:B------:R2:W-:Y:S01]  /*a110*/  LDGSTS.E [R245+0x1c004], desc[UR60][R8.64], !P1 ;  /* 0x1c00400008f57fae */ /* 0x0005e2000c92187c */
[----:B------:R-:W-:Y:S01]  /*a120*/  ISETP.GE.U32.AND P1, PT, R3, 0x7fffff58, PT ;  /* 0x7fffff580300780c */ /* 0x000fe20003f26070 */
[----:B------:R-:W-:-:S02]  /*a130*/  VIADD R3, R13, 0xffffffd6 ;  /* 0xffffffd60d037836 */ /* 0x000fc40000000000 */
[C---:B----4-:R-:W-:Y:S01]  /*a140*/  IMAD.WIDE R24, R0.reuse, 0x4, R236 ;  /* 0x0000000400187825 */ /* 0x050fe200078e02ec */
[----:B------:R-:W4:Y:S03]  /*a150*/  LDC R13, c[0x0][0x230] ;  /* 0x00008c00ff0d7b82 */ /* 0x000f260000000800 */
[----:B--2---:R-:W-:Y:S01]  /*a160*/  IMAD.WIDE R8, R0, 0x4, R238 ;  /* 0x0000000400087825 */ /* 0x004fe200078e02ee */
        /* <DEDUP_REMOVED lines=9> */
[----:B-1----:R-:W-:Y:S01]  /*a200*/  IMAD.WIDE R8, R0, 0x4, R238 ;  /* 0x0000000400087825 */ /* 0x002fe200078e02ee */
[----:B------:R-:W-:Y:S01]  /*a210*/  SHF.L.U32 R0, R2, 0x3, RZ ;  /* 0x0000000302007819 */ /* 0x000fe200000006ff */
[----:B------:R1:W-:Y:S02]  /*a220*/  STL.64 [R1+0xc8], R24 ;  /* 0x0000c81801007387 */ /* 0x0003e40000100a00 */
[----:B------:R-:W-:Y:S02]  /*a230*/  VIADD R246, R246, UR32 ;  /* 0x00000020f6f67c36 */ /* 0x000fe40008000000 */
[----:B------:R1:W-:Y:S04]  /*a240*/  LDGSTS.E [R245+0x1800c], desc[UR60][R24.64], !P3 ;  /* 0x1800c00018f57fae */ /* 0x0003e8000d92187c */
[----:B------:R3:W-:Y:S04]  /*a250*/  STL.64 [R1+0xc0], R8 ;  /* 0x0000c00801007387 */ /* 0x0007e80000100a00 */
[----:B------:R3:W-:Y:S01]  /*a260*/  LDGSTS.E [R245+0x1c00c], desc[UR60][R8.64], !P3 ;  /* 0x1c00c00008f57fae */ /* 0x0007e2000d92187c */
[----:B------:R-:W-:Y:S01]  /*a270*/  ISETP.GE.U32.AND P3, PT, R3, 0x7fffff56, PT ;  /* 0x7fffff560300780c */ /* 0x000fe20003f66070 */
[----:B------:R-:W-:-:S02]  /*a280*/  VIADD R3, R5, 0xffffffd4 ;  /* 0xffffffd405037836 */ /* 0x000fc40000000000 */
[C---:B-1----:R-:W-:Y:S01]  /*a290*/  IMAD.WIDE R24, R0.reuse, 0x4, R236 ;  /* 0x0000000400187825 */ /* 0x042fe200078e02ec */
[----:B------:R-:W1:Y:S03]  /*a2a0*/  LDC R5, c[0x0][0x230] ;  /* 0x00008c00ff057b82 */ /* 0x000e660000000800 */
[----:B---3--:R-:W-:Y:S01]  /*a2b0*/  IMAD.WIDE R8, R0, 0x4, R238 ;  /* 0x0000000400087825 */ /* 0x008fe200078e02ee */
[----:B------:R3:W-:Y:S03]  /*a2c0*/  STL.64 [R1+0x300], R24 ;  /* 0x0003001801007387 */ /* 0x0007e60000100a00 */
[----:B------:R-:W-:Y:S01]  /*a2d0*/  IMAD R0, R2, 0x9, RZ ;  /* 0x0000000902007824 */ /* 0x000fe200078e02ff */
[----:B------:R3:W-:Y:S04]  /*a2e0*/  LDGSTS.E [R246], desc[UR60][R24.64], !P4 ;  /* 0x0000000018f67fae */ /* 0x0007e8000e12187c */
[----:B------:R4:W-:Y:S04]  /*a2f0*/  STL.64 [R1+0x2f8], R8 ;  /* 0x0002f80801007387 */ /* 0x0009e80000100a00 */
[----:B------:R4:W-:Y:S01]  /*a300*/  LDGSTS.E [R246+0x4000], desc[UR60][R8.64], !P4 ;  /* 0x0400000008f67fae */ /* 0x0009e2000e12187c */
[----:B------:R-:W-:Y:S01]  /*a310*/  ISETP.GE.U32.AND P4, PT, R3, 0x7fffff55, PT ;  /* 0x7fffff550300780c */ /* 0x000fe20003f86070 */
[----:B---3--:R-:W-:Y:S01]  /*a320*/  IMAD.WIDE R24, R0, 0x4, R236 ;  /* 0x0000000400187825 */ /* 0x008fe200078e02ec */
[----:B------:R-:W-:-:S02]  /*a330*/  IADD3 R3, R6, -0x49, RZ ;  /* 0xffffffb706037810 */ /* 0x000fc40007ffe0ff */
[----:B------:R-:W3:Y:S02]  /*a340*/  LDC R6, c[0x0][0x230] ;  /* 0x00008c00ff067b82 */ /* 0x000ee40000000800 */
        /* <DEDUP_REMOVED lines=143> */
[----:B------:R4:W-:Y:S01]  /*ac40*/  LDGSTS.E [R246+0x1800c], desc[UR60][R24.64], !P5 ;  /* 0x1800c00018f67fae */ /* 0x0009e2000e92187c */
[----:B------:R-:W-:-:S03]  /*ac50*/  VIADD R247, R247, UR32 ;  /* 0x00000020f7f77c36 */ /* 0x000fc60008000000 */
[----:B------:R3:W-:Y:S04]  /*ac60*/  STL.64 [R1], R8 ;  /* 0x0000000801007387 */ /* 0x0007e80000100a00 */
[----:B------:R3:W-:Y:S01]  /*ac70*/  LDGSTS.E [R246+0x1c00c], desc[UR60][R8.64], !P5 ;  /* 0x1c00c00008f67fae */ /* 0x0007e2000e92187c */
[----:B------:R-:W-:Y:S01]  /*ac80*/  ISETP.GE.U32.AND P5, PT, R3, 0x7fffff52, PT ;  /* 0x7fffff520300780c */ /* 0x000fe20003fa6070 */
[C---:B----4-:R-:W-:Y:S01]  /*ac90*/  IMAD.WIDE R24, R0.reuse, 0x4, R236 ;  /* 0x0000000400187825 */ /* 0x050fe200078e02ec */
[----:B-1----:R-:W-:Y:S02]  /*aca0*/  IADD3 R3, R5, -0x30, RZ ;  /* 0xffffffd005037810 */ /* 0x002fe40007ffe0ff */
[----:B------:R-:W1:Y:S01]  /*acb0*/  LDC R5, c[0x0][0x230] ;  /* 0x00008c00ff057b82 */ /* 0x000e620000000800 */
[----:B---3--:R-:W-:Y:S01]  /*acc0*/  IMAD.WIDE R8, R0, 0x4, R238 ;  /* 0x0000000400087825 */ /* 0x008fe200078e02ee */
        /* <DEDUP_REMOVED lines=37> */
[----:B-1----:R-:W-:-:S02]  /*af20*/  IADD3 R3, R5, -0x50, RZ ;  /* 0xffffffb005037810 */ /* 0x002fc40007ffe0ff */
[----:B------:R-:W1:Y:S01]  /*af30*/  LDC R5, c[0x0][0x230] ;  /* 0x00008c00ff057b82 */ /* 0x000e620000000800 */
        /* <DEDUP_REMOVED lines=99> */
[----:B--2---:R-:W-:Y:S01]  /*b570*/  IMAD.WIDE R24, R0, 0x4, R236 ;  /* 0x0000000400187825 */ /* 0x004fe200078e02ec */
[----:B------:R-:W-:-:S03]  /*b580*/  LOP3.LUT R248, R10, 0x40, RZ, 0x3c, !PT ;  /* 0x000000400af87812 */ /* 0x000fc600078e3cff */
        /* <DEDUP_REMOVED lines=12> */
[----:B------:R-:W-:Y:S01]  /*b650*/  IMAD.SHL.U32 R0, R2, 0x10, RZ ;  /* 0x0000001002007824 */ /* 0x000fe200078e00ff */
[----:B------:R4:W-:Y:S01]  /*b660*/  LDGSTS.E [R247+0x1800c], desc[UR60][R24.64], !P0 ;  /* 0x1800c00018f77fae */ /* 0x0009e2000c12187c */
[----:B------:R-:W-:-:S03]  /*b670*/  VIADD R248, R248, UR32 ;  /* 0x00000020f8f87c36 */ /* 0x000fc60008000000 */
[----:B------:R3:W-:Y:S04]  /*b680*/  STL.64 [R1+0x3b0], R8 ;  /* 0x0003b00801007387 */ /* 0x0007e80000100a00 */
[----:B------:R3:W-:Y:S01]  /*b690*/  LDGSTS.E [R247+0x1c00c], desc[UR60][R8.64], !P0 ;  /* 0x1c00c00008f77fae */ /* 0x0007e2000c12187c */
[----:B------:R-:W-:Y:S01]  /*b6a0*/  ISETP.GE.U32.AND P0, PT, R3, 0x7fffff4e, PT ;  /* 0x7fffff4e0300780c */ /* 0x000fe20003f06070 */
[----:B-1----:R-:W-:Y:S02]  /*b6b0*/  VIADD R3, R5, 0xffffffcc ;  /* 0xffffffcc05037836 */ /* 0x002fe40000000000 */
[C---:B----4-:R-:W-:Y:S01]  /*b6c0*/  IMAD.WIDE R24, R0.reuse, 0x4, R236 ;  /* 0x0000000400187825 */ /* 0x050fe200078e02ec */
        /* <DEDUP_REMOVED lines=16> */
[----:B------:R-:W-:Y:S02]  /*b7d0*/  ISETP.GE.U32.AND P2, PT, R3, 0x7fffff30, PT ;  /* 0x7fffff300300780c */ /* 0x000fe40003f46070 */
[----:B------:R-:W-:Y:S01]  /*b7e0*/  IADD3 R3, R13, -0x52, RZ ;  /* 0xffffffae0d037810 */ /* 0x000fe20007ffe0ff */
        /* <DEDUP_REMOVED lines=366> */
[----:B------:R-:W4:Y:S04]  /*ced0*/  LDC R13, c[0x0][0x230] ;  /* 0x00008c00ff0d7b82 */ /* 0x000f280000000800 */
[----:B------:R1:W-:Y:S01]  /*cee0*/  LDGSTS.E [R250+0x8008], desc[UR60][R24.64], !P4 ;  /* 0x0800800018fa7fae */ /* 0x0003e2000e12187c */
[----:B--2---:R-:W-:-:S04]  /*cef0*/  IMAD.WIDE R8, R0, 0x4, R238 ;  /* 0x0000000400087825 */ /* 0x004fc800078e02ee */
[C---:B------:R-:W-:Y:S01]  /*cf00*/  IMAD R0, R2.reuse, 0x3b, RZ ;  /* 0x0000003b02007824 */ /* 0x040fe200078e02ff */
[----:B------:R2:W-:Y:S01]  /*cf10*/  LDGSTS.E [R250+0xc008], desc[UR60][R8.64], !P4 ;  /* 0x0c00800008fa7fae */ /* 0x0005e2000e12187c */
[----:B------:R-:W-:Y:S01]  /*cf20*/  ISETP.GE.U32.AND P4, PT, R3, 0x7fffff07, PT ;  /* 0x7fffff070300780c */ /* 0x000fe20003f86070 */
[----:B------:R-:W-:Y:S02]  /*cf30*/  IMAD R3, R2, 0x58, RZ ;  /* 0x0000005802037824 */ /* 0x000fe400078e02ff */
[C---:B------:R-:W-:Y:S01]  /*cf40*/  IMAD.WIDE R28, R0.reuse, 0x4, R236 ;  /* 0x00000004001c7825 */ /* 0x040fe200078e02ec */
[----:B------:R1:W-:Y:S03]  /*cf50*/  STL.64 [R1+0x748], R24 ;  /* 0x0007481801007387 */ /* 0x0003e60000100a00 */
[----:B------:R-:W-:Y:S01]  /*cf60*/  IMAD.WIDE R26, R0, 0x4, R238 ;  /* 0x00000004001a7825 */ /* 0x000fe200078e02ee */
[----:B------:R2:W-:Y:S03]  /*cf70*/  STL.64 [R1+0x740], R8 ;  /* 0x0007400801007387 */ /* 0x0005e60000100a00 */
[----:B------:R-:W-:Y:S01]  /*cf80*/  VIADD R0, R4, 0xffffff85 ;  /* 0xffffff8504007836 */ /* 0x000fe20000000000 */
[----:B------:R3:W-:Y:S01]  /*cf90*/  LDGSTS.E [R250+0x800c], desc[UR60][R28.64], !P5 ;  /* 0x0800c0001cfa7fae */ /* 0x0007e2000e92187c */
[----:B------:R-:W4:Y:S01]  /*cfa0*/  LDC R4, c[0x0][0x230] ;  /* 0x00008c00ff047b82 */ /* 0x000f220000000800 */
[----:B-1----:R-:W-:-:S02]  /*cfb0*/  IMAD.WIDE R24, R3, 0x4, R236 ;  /* 0x0000000403187825 */ /* 0x002fc400078e02ec */
[----:B------:R1:W-:Y:S01]  /*cfc0*/  LDGSTS.E [R250+0xc00c], desc[UR60][R26.64], !P5 ;  /* 0x0c00c0001afa7fae */ /* 0x0003e2000e92187c */
[----:B------:R-:W-:Y:S01]  /*cfd0*/  ISETP.GE.U32.AND P5, PT, R0, 0x7fffff06, PT ;  /* 0x7fffff060000780c */ /* 0x000fe20003fa6070 */
[----:B--2---:R-:W-:Y:S01]  /*cfe0*/  IMAD.WIDE R8, R3, 0x4, R238 ;  /* 0x0000000403087825 */ /* 0x004fe200078e02ee */
[----:B------:R-:W-:Y:S01]  /*cff0*/  IADD3 R0, R5, -0x7c, RZ ;  /* 0xffffff8405007810 */ /* 0x000fe20007ffe0ff */
[----:B------:R2:W-:Y:S01]  /*d000*/  LDGSTS.E [R250+0x10000], desc[UR60][R24.64], !P6 ;  /* 0x1000000018fa7fae */ /* 0x0005e2000f12187c */
[----:B------:R-:W4:Y:S03]  /*d010*/  LDC R5, c[0x0][0x230] ;  /* 0x00008c00ff057b82 */ /* 0x000f260000000800 */
[----:B------:R2:W-:Y:S01]  /*d020*/  LDGSTS.E [R250+0x14000], desc[UR60][R8.64], !P6 ;  /* 0x1400000008fa7fae */ /* 0x0005e2000f12187c */
[----:B------:R-:W-:Y:S01]  /*d030*/  ISETP.GE.U32.AND P6, PT, R0, 0x7fffff05, PT ;  /* 0x7fffff050000780c */ /* 0x000fe20003fc6070 */
[----:B------:R-:W-:-:S02]  /*d040*/  IMAD R0, R2, 0x59, RZ ;  /* 0x0000005902007824 */ /* 0x000fc400078e02ff */
[----:B------:R3:W-:Y:S01]  /*d050*/  STL.64 [R1+0x738], R28 ;  /* 0x0007381c01007387 */ /* 0x0007e20000100a00 */
[----:B------:R-:W-:-:S03]  /*d060*/  IMAD R3, R2, 0x5a, RZ ;  /* 0x0000005a02037824 */ /* 0x000fc600078e02ff */
[----:B------:R1:W-:Y:S01]  /*d070*/  STL.64 [R1+0x730], R26 ;  /* 0x0007301a01007387 */ /* 0x0003e20000100a00 */
[----:B---3--:R-:W-:-:S04]  /*d080*/  IMAD.WIDE R28, R0, 0x4, R236 ;  /* 0x00000004001c7825 */ /* 0x008fc800078e02ec */
[----:B-1----:R-:W-:Y:S01]  /*d090*/  IMAD.WIDE R26, R0, 0x4, R238 ;  /* 0x00000004001a7825 */ /* 0x002fe200078e02ee */
[----:B------:R2:W-:Y:S03]  /*d0a0*/  STL.64 [R1+0x728], R24 ;  /* 0x0007281801007387 */ /* 0x0005e60000100a00 */
[----:B------:R-:W-:Y:S01]  /*d0b0*/  VIADD R0, R6, 0xffffffe3 ;  /* 0xffffffe306007836 */ /* 0x000fe20000000000 */
[----:B------:R-:W-:Y:S01]  /*d0c0*/  LDGSTS.E [R250+0x10004], desc[UR60][R28.64], !P0 ;  /* 0x100040001cfa7fae */ /* 0x000fe2000c12187c */
[----:B------:R-:W1:Y:S03]  /*d0d0*/  LDC R6, c[0x0][0x230] ;  /* 0x00008c00ff067b82 */ /* 0x000e660000000800 */
[----:B------:R3:W-:Y:S01]  /*d0e0*/  STL.64 [R1+0x720], R8 ;  /* 0x0007200801007387 */ /* 0x0007e20000100a00 */
[----:B--2---:R-:W-:-:S03]  /*d0f0*/  IMAD.WIDE R24, R3, 0x4, R236 ;  /* 0x0000000403187825 */ /* 0x004fc600078e02ec */
[----:B------:R-:W-:Y:S01]  /*d100*/  LDGSTS.E [R250+0x14004], desc[UR60][R26.64], !P0 ;  /* 0x140040001afa7fae */ /* 0x000fe2000c12187c */
[----:B------:R-:W-:Y:S01]  /*d110*/  ISETP.GE.U32.AND P0, PT, R0, 0x7fffff64, PT ;  /* 0x7fffff640000780c */ /* 0x000fe20003f06070 */
[----:B------:R-:W-:Y:S02]  /*d120*/  IMAD R0, R2, 0x5b, RZ ;  /* 0x0000005b02007824 */ /* 0x000fe400078e02ff */
[----:B------:R-:W-:Y:S01]  /*d130*/  STL.64 [R1+0x718], R28 ;  /* 0x0007181c01007387 */ /* 0x000fe20000100a00 */
[----:B---3--:R-:W-:-:S03]  /*d140*/  IMAD.WIDE R8, R3, 0x4, R238 ;  /* 0x0000000403087825 */ /* 0x008fc600078e02ee */
[----:B------:R-:W-:Y:S01]  /*d150*/  STL.64 [R1+0x710], R26 ;  /* 0x0007101a01007387 */ /* 0x000fe20000100a00 */
[----:B----4-:R-:W-:-:S03]  /*d160*/  VIADD R3, R13, 0xffffffe2 ;  /* 0xffffffe20d037836 */ /* 0x010fc60000000000 */
[----:B------:R2:W-:Y:S01]  /*d170*/  STL.64 [R1+0x708], R24 ;  /* 0x0007081801007387 */ /* 0x0005e20000100a00 */
[----:B------:R-:W3:Y:S03]  /*d180*/  LDC R13, c[0x0][0x230] ;  /* 0x00008c00ff0d7b82 */ /* 0x000ee60000000800 */
[----:B------:R2:W-:Y:S04]  /*d190*/  LDGSTS.E [R250+0x10008], desc[UR60][R24.64], !P1 ;  /* 0x1000800018fa7fae */ /* 0x0005e8000c92187c */
[----:B------:R4:W-:Y:S04]  /*d1a0*/  STL.64 [R1+0x700], R8 ;  /* 0x0007000801007387 */ /* 0x0009e80000100a00 */
[----:B------:R4:W-:Y:S01]  /*d1b0*/  LDGSTS.E [R250+0x14008], desc[UR60][R8.64], !P1 ;  /* 0x1400800008fa7fae */ /* 0x0009e2000c92187c */
[----:B------:R-:W-:Y:S01]  /*d1c0*/  ISETP.GE.U32.AND P1, PT, R3, 0x7fffff63, PT ;  /* 0x7fffff630300780c */ /* 0x000fe20003f26070 */
[----:B------:R-:W-:-:S02]  /*d1d0*/  VIADD R3, R4, 0xffffffe1 ;  /* 0xffffffe104037836 */ /* 0x000fc40000000000 */
[----:B--2---:R-:W-:-:S05]  /*d1e0*/  IMAD.WIDE R24, R0, 0x4, R236 ;  /* 0x0000000400187825 */ /* 0x004fca00078e02ec */
[----:B------:R2:W-:Y:S01]  /*d1f0*/  LDGSTS.E [R250+0x1000c], desc[UR60][R24.64], !P2 ;  /* 0x1000c00018fa7fae */ /* 0x0005e2000d12187c */
[----:B----4-:R-:W-:-:S04]  /*d200*/  IMAD.WIDE R8, R0, 0x4, R238 ;  /* 0x0000000400087825 */ /* 0x010fc800078e02ee */
[C---:B------:R-:W-:Y:S01]  /*d210*/  IMAD R0, R2.reuse, 0x78, RZ ;  /* 0x0000007802007824 */ /* 0x040fe200078e02ff */
[----:B------:R4:W-:Y:S01]  /*d220*/  LDGSTS.E [R250+0x1400c], desc[UR60][R8.64], !P2 ;  /* 0x1400c00008fa7fae */ /* 0x0009e2000d12187c */
[----:B------:R-:W-:Y:S01]  /*d230*/  ISETP.GE.U32.AND P2, PT, R3, 0x7fffff62, PT ;  /* 0x7fffff620300780c */ /* 0x000fe20003f46070 */
[----:B------:R-:W-:Y:S02]  /*d240*/  IMAD R3, R2, 0x79, RZ ;  /* 0x0000007902037824 */ /* 0x000fe400078e02ff */
[C---:B------:R-:W-:Y:S01]  /*d250*/  IMAD.WIDE R28, R0.reuse, 0x4, R236 ;  /* 0x00000004001c7825 */ /* 0x040fe200078e02ec */
[----:B------:R2:W-:Y:S03]  /*d260*/  STL.64 [R1+0x6f8], R24 ;  /* 0x0006f81801007387 */ /* 0x0005e60000100a00 */
[----:B------:R-:W-:Y:S01]  /*d270*/  IMAD.WIDE R26, R0, 0x4, R238 ;  /* 0x00000004001a7825 */ /* 0x000fe200078e02ee */
[----:B------:R4:W-:Y:S01]  /*d280*/  STL.64 [R1+0x6f0], R8 ;  /* 0x0006f00801007387 */ /* 0x0009e20000100a00 */
[----:B------:R-:W-:-:S02]  /*d290*/  IADD3 R4, R5, -0x20, RZ ;  /* 0xffffffe005047810 */ /* 0x000fc40007ffe0ff */
[----:B------:R-:W-:Y:S01]  /*d2a0*/  VIADD R0, R240, 0xffffffc3 ;  /* 0xffffffc3f0007836 */ /* 0x000fe20000000000 */
[----:B------:R3:W-:Y:S01]  /*d2b0*/  LDGSTS.E [R250+0x18000], desc[UR60][R28.64], !P3 ;  /* 0x180000001cfa7fae */ /* 0x0007e2000d92187c */
[----:B------:R-:W3:Y:S01]  /*d2c0*/  LDC R5, c[0x0][0x230] ;  /* 0x00008c00ff057b82 */ /* 0x000ee20000000800 */
[C---:B--2---:R-:W-:Y:S02]  /*d2d0*/  IMAD.WIDE R24, R3.reuse, 0x4, R236 ;  /* 0x0000000403187825 */ /* 0x044fe400078e02ec */
[----:B------:R2:W-:Y:S02]  /*d2e0*/  LDGSTS.E [R250+0x1c000], desc[UR60][R26.64], !P3 ;  /* 0x1c0000001afa7fae */ /* 0x0005e4000d92187c */
[----:B----4-:R-:W-:Y:S02]  /*d2f0*/  IMAD.WIDE R8, R3, 0x4, R238 ;  /* 0x0000000403087825 */ /* 0x010fe400078e02ee */
[----:B------:R4:W-:Y:S01]  /*d300*/  LDGSTS.E [R250+0x18004], desc[UR60][R24.64], !P4 ;  /* 0x1800400018fa7fae */ /* 0x0009e2000e12187c */
[----:B------:R-:W4:Y:S03]  /*d310*/  LDC R240, c[0x0][0x230] ;  /* 0x00008c00fff07b82 */ /* 0x000f260000000800 */
[----:B------:R4:W-:Y:S01]  /*d320*/  LDGSTS.E [R250+0x1c004], desc[UR60][R8.64], !P4 ;  /* 0x1c00400008fa7fae */ /* 0x0009e2000e12187c */
[----:B------:R-:W-:Y:S01]  /*d330*/  ISETP.GE.U32.AND P4, PT, R0, 0x7fffff44, PT ;  /* 0x7fffff440000780c */ /* 0x000fe20003f86070 */
[----:B------:R-:W-:-:S02]  /*d340*/  IMAD R0, R2, 0x7a, RZ ;  /* 0x0000007a02007824 */ /* 0x000fc400078e02ff */
[----:B------:R-:W-:Y:S01]  /*d350*/  IMAD R3, R2, 0x7b, RZ ;  /* 0x0000007b02037824 */ /* 0x000fe200078e02ff */
[----:B------:R3:W-:Y:S01]  /*d360*/  STL.64 [R1+0x6e8], R28 ;  /* 0x0006e81c01007387 */ /* 0x0007e20000100a00 */
[----:B------:R-:W-:-:S03]  /*d370*/  ISETP.GE.U32.AND P3, PT, R4, 0x7fffff61, PT ;  /* 0x7fffff610400780c */ /* 0x000fc60003f66070 */
[----:B------:R2:W-:Y:S01]  /*d380*/  STL.64 [R1+0x6e0], R26 ;  /* 0x0006e01a01007387 */ /* 0x0005e20000100a00 */
[----:B-1----:R-:W-:Y:S01]  /*d390*/  VIADD R4, R6, 0xffffffc2 ;  /* 0xffffffc206047836 */ /* 0x002fe20000000000 */
[----:B------:R-:W-:Y:S01]  /*d3a0*/  LOP3.LUT R251, R10, 0x70, RZ, 0x3c, !PT ;  /* 0x000000700afb7812 */ /* 0x000fe200078e3cff */
[----:B------:R-:W1:Y:S01]  /*d3b0*/  LDC R6, c[0x0][0x230] ;  /* 0x00008c00ff067b82 */ /* 0x000e620000000800 */
[----:B------:R4:W-:Y:S01]  /*d3c0*/  STL.64 [R1+0x6d8], R24 ;  /* 0x0006d81801007387 */ /* 0x0009e20000100a00 */
[----:B---3--:R-:W-:-:S03]  /*d3d0*/  IMAD.WIDE R28, R0, 0x4, R236 ;  /* 0x00000004001c7825 */ /* 0x008fc600078e02ec */
[----:B------:R3:W-:Y:S01]  /*d3e0*/  STL.64 [R1+0x6d0], R8 ;  /* 0x0006d00801007387 */ /* 0x0007e20000100a00 */
[----:B--2---:R-:W-:-:S03]  /*d3f0*/  IMAD.WIDE R26, R0, 0x4, R238 ;  /* 0x00000004001a7825 */ /* 0x004fc600078e02ee */
[----:B------:R2:W-:Y:S01]  /*d400*/  LDGSTS.E [R250+0x18008], desc[UR60][R28.64], !P5 ;  /* 0x180080001cfa7fae */ /* 0x0005e2000e92187c */
[----:B----4-:R-:W-:-:S03]  /*d410*/  IMAD.WIDE R24, R3, 0x4, R236 ;  /* 0x0000000403187825 */ /* 0x010fc600078e02ec */
[----:B------:R4:W-:Y:S01]  /*d420*/  LDGSTS.E [R250+0x1c008], desc[UR60][R26.64], !P5 ;  /* 0x1c0080001afa7fae */ /* 0x0009e2000e92187c */
[----:B------:R-:W-:-:S03]  /*d430*/  VIADD R0, R13, 0xffffffc1 ;  /* 0xffffffc10d007836 */ /* 0x000fc60000000000 */
[----:B------:R4:W-:Y:S01]  /*d440*/  LDGSTS.E [R250+0x1800c], desc[UR60][R24.64], !P6 ;  /* 0x1800c00018fa7fae */ /* 0x0009e2000f12187c */
[----:B---3--:R-:W-:Y:S01]  /*d450*/  IMAD.WIDE R8, R3, 0x4, R238 ;  /* 0x0000000403087825 */ /* 0x008fe200078e02ee */
[----:B------:R-:W-:Y:S01]  /*d460*/  ISETP.GE.U32.AND P5, PT, R4, 0x7fffff43, PT ;  /* 0x7fffff430400780c */ /* 0x000fe20003fa6070 */
[----:B------:R-:W3:Y:S03]  /*d470*/  LDC R13, c[0x0][0x230] ;  /* 0x00008c00ff0d7b82 */ /* 0x000ee60000000800 */
[----:B------:R1:W-:Y:S01]  /*d480*/  LDGSTS.E [R250+0x1c00c], desc[UR60][R8.64], !P6 ;  /* 0x1c00c00008fa7fae */ /* 0x0003e2000f12187c */
[----:B------:R-:W-:Y:S01]  /*d490*/  ISETP.GE.U32.AND P6, PT, R0, 0x7fffff42, PT ;  /* 0x7fffff420000780c */ /* 0x000fe20003fc6070 */
[----:B------:R-:W-:-:S03]  /*d4a0*/  IMAD R0, R2, 0x1c, RZ ;  /* 0x0000001c02007824 */ /* 0x000fc600078e02ff */
[----:B------:R-:W3:Y:S01]  /*d4b0*/  LDC R4, c[0x0][0x230] ;  /* 0x00008c00ff047b82 */ /* 0x000ee20000000800 */
[----:B------:R2:W-:Y:S01]  /*d4c0*/  STL.64 [R1+0x6c8], R28 ;  /* 0x0006c81c01007387 */ /* 0x0005e20000100a00 */
[----:B------:R-:W-:Y:S01]  /*d4d0*/  IADD3 R251, R251, UR32, RZ ;  /* 0x00000020fbfb7c10 */ /* 0x000fe2000fffe0ff */
[----:B------:R-:W-:Y:S02]  /*d4e0*/  IMAD R3, R2, 0x1d, RZ ;  /* 0x0000001d02037824 */ /* 0x000fe400078e02ff */
[----:B------:R4:W-:Y:S01]  /*d4f0*/  STL.64 [R1+0x6c0], R26 ;  /* 0x0006c01a01007387 */ /* 0x0009e20000100a00 */
[----:B--2---:R-:W-:-:S04]  /*d500*/  IMAD.WIDE R28, R0, 0x4, R236 ;  /* 0x00000004001c7825 */ /* 0x004fc800078e02ec */
[----:B----4-:R-:W-:Y:S01]  /*d510*/  IMAD.WIDE R26, R0, 0x4, R238 ;  /* 0x00000004001a7825 */ /* 0x010fe200078e02ee */
[----:B------:R2:W-:Y:S03]  /*d520*/  STL.64 [R1+0x6b8], R24 ;  /* 0x0006b81801007387 */ /* 0x0005e60000100a00 */
[----:B------:R-:W-:Y:S01]  /*d530*/  VIADD R0, R5, 0xffffffc0 ;  /* 0xffffffc005007836 */ /* 0x000fe20000000000 */
[----:B------:R4:W-:Y:S01]  /*d540*/  LDGSTS.E [R251], desc[UR60][R28.64], !P0 ;  /* 0x000000001cfb7fae */ /* 0x0009e2000c12187c */
[----:B------:R-:W3:Y:S03]  /*d550*/  LDC R5, c[0x0][0x230] ;  /* 0x00008c00ff057b82 */ /* 0x000ee60000000800 */
[----:B------:R1:W-:Y:S01]  /*d560*/  STL.64 [R1+0x6b0], R8 ;  /* 0x0006b00801007387 */ /* 0x0003e20000100a00 */
[----:B--2---:R-:W-:-:S03]  /*d570*/  IMAD.WIDE R24, R3, 0x4, R236 ;  /* 0x0000000403187825 */ /* 0x004fc600078e02ec */
[----:B------:R2:W-:Y:S01]  /*d580*/  LDGSTS.E [R251+0x4000], desc[UR60][R26.64], !P0 ;  /* 0x040000001afb7fae */ /* 0x0005e2000c12187c */
[----:B------:R-:W-:Y:S01]  /*d590*/  ISETP.GE.U32.AND P0, PT, R0, 0x7fffff41, PT ;  /* 0x7fffff410000780c */ /* 0x000fe20003f06070 */
[----:B------:R-:W-:Y:S02]  /*d5a0*/  VIADD R0, R240, 0xffffffa3 ;  /* 0xffffffa3f0007836 */ /* 0x000fe40000000000 */
[----:B------:R3:W-:Y:S01]  /*d5b0*/  LDGSTS.E [R251+0x4], desc[UR60][R24.64], !P1 ;  /* 0x0000400018fb7fae */ /* 0x0007e2000c92187c */
[----:B------:R-:W3:Y:S01]  /*d5c0*/  LDC R240, c[0x0][0x230] ;  /* 0x00008c00fff07b82 */ /* 0x000ee20000000800 */
[----:B-1----:R-:W-:-:S05]  /*d5d0*/  IMAD.WIDE R8, R3, 0x4, R238 ;  /* 0x0000000403087825 */ /* 0x002fca00078e02ee */
[----:B------:R1:W-:Y:S01]  /*d5e0*/  LDGSTS.E [R251+0x4004], desc[UR60][R8.64], !P1 ;  /* 0x0400400008fb7fae */ /* 0x0003e2000c92187c */
[----:B------:R-:W-:Y:S01]  /*d5f0*/  ISETP.GE.U32.AND P1, PT, R0, 0x7fffff24, PT ;  /* 0x7fffff240000780c */ /* 0x000fe20003f26070 */
[C---:B------:R-:W-:Y:S02]  /*d600*/  IMAD R0, R2.reuse, 0x1e, RZ ;  /* 0x0000001e02007824 */ /* 0x040fe400078e02ff */
[----:B------:R4:W-:Y:S01]  /*d610*/  STL.64 [R1+0x770], R28 ;  /* 0x0007701c01007387 */ /* 0x0009e20000100a00 */
[----:B------:R-:W-:-:S03]  /*d620*/  IMAD R3, R2, 0x1f, RZ ;  /* 0x0000001f02037824 */ /* 0x000fc600078e02ff */
[----:B------:R2:W-:Y:S01]  /*d630*/  STL.64 [R1+0x778], R26 ;  /* 0x0007781a01007387 */ /* 0x0005e20000100a00 */
[----:B----4-:R-:W-:-:S04]  /*d640*/  IMAD.WIDE R28, R0, 0x4, R236 ;  /* 0x00000004001c7825 */ /* 0x010fc800078e02ec */
[----:B--2---:R-:W-:Y:S01]  /*d650*/  IMAD.WIDE R26, R0, 0x4, R238 ;  /* 0x00000004001a7825 */ /* 0x004fe200078e02ee */
[----:B------:R2:W-:Y:S03]  /*d660*/  STL.64 [R1+0x780], R24 ;  /* 0x0007801801007387 */ /* 0x0005e60000100a00 */
[----:B---3--:R-:W-:Y:S01]  /*d670*/  VIADD R0, R4, 0xffffffa2 ;  /* 0xffffffa204007836 */ /* 0x008fe20000000000 */
[----:B------:R-:W-:Y:S04]  /*d680*/  LDGSTS.E [R251+0x8], desc[UR60][R28.64], !P2 ;  /* 0x000080001cfb7fae */ /* 0x000fe8000d12187c */
[----:B------:R1:W-:Y:S01]  /*d690*/  STL.64 [R1+0x788], R8 ;  /* 0x0007880801007387 */ /* 0x0003e20000100a00 */
[----:B--2---:R-:W-:-:S03]  /*d6a0*/  IMAD.WIDE R24, R3, 0x4, R236 ;  /* 0x0000000403187825 */ /* 0x004fc600078e02ec */
[----:B------:R-:W-:Y:S01]  /*d6b0*/  LDGSTS.E [R251+0x4008], desc[UR60][R26.64], !P2 ;  /* 0x040080001afb7fae */ /* 0x000fe2000d12187c */
[----:B------:R-:W-:Y:S01]  /*d6c0*/  ISETP.GE.U32.AND P2, PT, R0, 0x7fffff23, PT ;  /* 0x7fffff230000780c */ /* 0x000fe20003f46070 */
[----:B------:R-:W-:Y:S02]  /*d6d0*/  IMAD R0, R2, 0x3c, RZ ;  /* 0x0000003c02007824 */ /* 0x000fe400078e02ff */
[----:B------:R-:W-:Y:S01]  /*d6e0*/  STL.64 [R1+0x790], R28 ;  /* 0x0007901c01007387 */ /* 0x000fe20000100a00 */
[----:B-1----:R-:W-:Y:S01]  /*d6f0*/  IMAD.WIDE R8, R3, 0x4, R238 ;  /* 0x0000000403087825 */ /* 0x002fe200078e02ee */
[----:B------:R-:W-:Y:S02]  /*d700*/  IADD3 R3, R6, -0x5f, RZ ;  /* 0xffffffa106037810 */ /* 0x000fe40007ffe0ff */
[----:B------:R-:W-:Y:S01]  /*d710*/  STL.64 [R1+0x798], R26 ;  /* 0x0007981a01007387 */ /* 0x000fe20000100a00 */
[----:B------:R-:W1:Y:S03]  /*d720*/  LDC R6, c[0x0][0x230] ;  /* 0x00008c00ff067b82 */ /* 0x000e660000000800 */
[----:B------:R2:W-:Y:S04]  /*d730*/  STL.64 [R1+0x7a0], R24 ;  /* 0x0007a01801007387 */ /* 0x0005e80000100a00 */
[----:B------:R2:W-:Y:S04]  /*d740*/  LDGSTS.E [R251+0xc], desc[UR60][R24.64], !P3 ;  /* 0x0000c00018fb7fae */ /* 0x0005e8000d92187c */
[----:B------:R3:W-:Y:S04]  /*d750*/  STL.64 [R1+0x7a8], R8 ;  /* 0x0007a80801007387 */ /* 0x0007e80000100a00 */
[----:B------:R3:W-:Y:S01]  /*d760*/  LDGSTS.E [R251+0x400c], desc[UR60][R8.64], !P3 ;  /* 0x0400c00008fb7fae */ /* 0x0007e2000d92187c */
[----:B------:R-:W-:Y:S01]  /*d770*/  ISETP.GE.U32.AND P3, PT, R3, 0x7fffff22, PT ;  /* 0x7fffff220300780c */ /* 0x000fe20003f66070 */
[----:B------:R-:W-:-:S02]  /*d780*/  VIADD R3, R5, 0xffffffa0 ;  /* 0xffffffa005037836 */ /* 0x000fc40000000000 */
[----:B--2---:R-:W-:-:S05]  /*d790*/  IMAD.WIDE R24, R0, 0x4, R236 ;  /* 0x0000000400187825 */ /* 0x004fca00078e02ec */
[----:B------:R2:W-:Y:S01]  /*d7a0*/  LDGSTS.E [R251+0x8000], desc[UR60][R24.64], !P4 ;  /* 0x0800000018fb7fae */ /* 0x0005e2000e12187c */
[----:B---3--:R-:W-:-:S04]  /*d7b0*/  IMAD.WIDE R8, R0, 0x4, R238 ;  /* 0x0000000400087825 */ /* 0x008fc800078e02ee */
        /* <DEDUP_REMOVED lines=9> */
[----:B------:R-:W-:Y:S01]  /*d850*/  LDGSTS.E [R251+0x8004], desc[UR60][R28.64], !P5 ;  /* 0x080040001cfb7fae */ /* 0x000fe2000e92187c */
[----:B--2---:R-:W-:-:S03]  /*d860*/  IMAD.WIDE R24, R3, 0x4, R236 ;  /* 0x0000000403187825 */ /* 0x004fc600078e02ec */
[----:B------:R2:W-:Y:S01]  /*d870*/  LDGSTS.E [R251+0xc004], desc[UR60][R26.64], !P5 ;  /* 0x0c0040001afb7fae */ /* 0x0005e2000e92187c */
[----:B---3--:R-:W-:-:S03]  /*d880*/  IMAD.WIDE R8, R3, 0x4, R238 ;  /* 0x0000000403087825 */ /* 0x008fc600078e02ee */
[----:B------:R3:W-:Y:S04]  /*d890*/  LDGSTS.E [R251+0x8008], desc[UR60][R24.64], !P6 ;  /* 0x0800800018fb7fae */ /* 0x0007e8000f12187c */
[----:B------:R4:W-:Y:S01]  /*d8a0*/  LDGSTS.E [R251+0xc008], desc[UR60][R8.64], !P6 ;  /* 0x0c00800008fb7fae */ /* 0x0009e2000f12187c */
[----:B------:R-:W-:Y:S01]  /*d8b0*/  ISETP.GE.U32.AND P6, PT, R0, 0x7fffff03, PT ;  /* 0x7fffff030000780c */ /* 0x000fe20003fc6070 */
[C---:B------:R-:W-:Y:S02]  /*d8c0*/  IMAD R0, R2.reuse, 0x3f, RZ ;  /* 0x0000003f02007824 */ /* 0x040fe400078e02ff */
[----:B------:R-:W-:Y:S01]  /*d8d0*/  STL.64 [R1+0x7c0], R28 ;  /* 0x0007c01c01007387 */ /* 0x000fe20000100a00 */
[----:B------:R-:W-:Y:S02]  /*d8e0*/  VIADD R4, R13, 0xffffff83 ;  /* 0xffffff830d047836 */ /* 0x000fe40000000000 */
[----:B------:R-:W-:Y:S01]  /*d8f0*/  IMAD R3, R2, 0x5c, RZ ;  /* 0x0000005c02037824 */ /* 0x000fe200078e02ff */
[----:B------:R2:W-:Y:S01]  /*d900*/  STL.64 [R1+0x7c8], R26 ;  /* 0x0007c81a01007387 */ /* 0x0005e20000100a00 */
[----:B------:R-:W-:Y:S01]  /*d910*/  VIADD R5, R241, 0xffffff80 ;  /* 0xffffff80f1057836 */ /* 0x000fe20000000000 */
[----:B------:R-:W1:Y:S02]  /*d920*/  LDC R13, c[0x0][0x230] ;  /* 0x00008c00ff0d7b82 */ /* 0x000e640000000800 */
[----:B------:R3:W-:Y:S01]  /*d930*/  STL.64 [R1+0x7d0], R24 ;  /* 0x0007d01801007387 */ /* 0x0007e20000100a00 */
[----:B------:R-:W-:-:S03]  /*d940*/  ISETP.GE.U32.AND P5, PT, R4, 0x7fffff04, PT ;  /* 0x7fffff040400780c */ /* 0x000fc60003fa6070 */
[----:B------:R4:W-:Y:S01]  /*d950*/  STL.64 [R1+0x7d8], R8 ;  /* 0x0007d80801007387 */ /* 0x0009e20000100a00 */
[----:B--2---:R-:W-:-:S04]  /*d960*/  IMAD.WIDE R26, R0, 0x4, R236 ;  /* 0x00000004001a7825 */ /* 0x004fc800078e02ec */
[----:B---3--:R-:W-:Y:S01]  /*d970*/  IMAD.WIDE R24, R0, 0x4, R238 ;  /* 0x0000000400187825 */ /* 0x008fe200078e02ee */
[----:B------:R2:W-:Y:S03]  /*d980*/  LDGSTS.E [R251+0x800c], desc[UR60][R26.64], !P0 ;  /* 0x0800c0001afb7fae */ /* 0x0005e6000c12187c */
[----:B----4-:R-:W-:Y:S01]  /*d990*/  VIADD R8, R242, 0x7f ;  /* 0x0000007ff2087836 */ /* 0x010fe20000000000 */
[----:B------:R3:W-:Y:S01]  /*d9a0*/  LDGSTS.E [R251+0xc00c], desc[UR60][R24.64], !P0 ;  /* 0x0c00c00018fb7fae */ /* 0x0007e2000c12187c */
[----:B------:R-:W-:-:S04]  /*d9b0*/  IMAD.WIDE R240, R3, 0x4, R236 ;  /* 0x0000000403f07825 */ /* 0x000fc800078e02ec */
[----:B------:R-:W-:Y:S02]  /*d9c0*/  IMAD R4, R2, 0x5d, RZ ;  /* 0x0000005d02047824 */ /* 0x000fe400078e02ff */
[----:B------:R-:W-:Y:S01]  /*d9d0*/  IMAD.WIDE R28, R3, 0x4, R238 ;  /* 0x00000004031c7825 */ /* 0x000fe200078e02ee */
[----:B------:R-:W-:Y:S01]  /*d9e0*/  ISETP.GT.AND P0, PT, R8, 0x7f, PT ;  /* 0x0000007f0800780c */ /* 0x000fe20003f04270 */
[----:B------:R2:W-:Y:S04]  /*d9f0*/  STL.64 [R1+0x7e0], R26 ;  /* 0x0007e01a01007387 */ /* 0x0005e80000100a00 */
[----:B------:R3:W-:Y:S01]  /*da00*/  STL.64 [R1+0x808], R24 ;  /* 0x0008081801007387 */ /* 0x0007e20000100a00 */
[----:B------:R-:W-:-:S03]  /*da10*/  SEL R0, RZ, 0x4, !P0 ;  /* 0x00000004ff007807 */ /* 0x000fc60004000000 */
[----:B------:R4:W-:Y:S01]  /*da20*/  LDGSTS.E [R251+0x10000], desc[UR60][R240.64], !P1 ;  /* 0x10000000f0fb7fae */ /* 0x0009e2000c92187c */
[----:B--2---:R-:W-:-:S03]  /*da30*/  IMAD.WIDE R26, R4, 0x4, R236 ;  /* 0x00000004041a7825 */ /* 0x004fc600078e02ec */
[----:B------:R-:W-:Y:S01]  /*da40*/  LDGSTS.E [R251+0x14000], desc[UR60][R28.64], !P1 ;  /* 0x140000001cfb7fae */ /* 0x000fe2000c92187c */
[----:B------:R-:W-:Y:S01]  /*da50*/  ISETP.GE.AND P1, PT, R252, UR4, PT ;  /* 0x00000004fc007c0c */ /* 0x000fe2000bf26270 */
[----:B---3--:R-:W-:Y:S02]  /*da60*/  IMAD.WIDE R24, R4, 0x4, R238 ;  /* 0x0000000404187825 */ /* 0x008fe400078e02ee */
[----:B------:R-:W-:Y:S01]  /*da70*/  LDGSTS.E [R251+0x10004], desc[UR60][R26.64], !P2 ;  /* 0x100040001afb7fae */ /* 0x000fe2000d12187c */
[----:B------:R-:W-:Y:S02]  /*da80*/  SEL R3, R0, RZ, !P1 ;  /* 0x000000ff00037207 */ /* 0x000fe40004800000 */
[----:B------:R-:W-:Y:S01]  /*da90*/  ISETP.GE.U32.AND P1, PT, R5, 0x7fffff01, PT ;  /* 0x7fffff010500780c */ /* 0x000fe20003f26070 */
[----:B------:R2:W-:Y:S01]  /*daa0*/  LDGSTS.E [R251+0x14004], desc[UR60][R24.64], !P2 ;  /* 0x1400400018fb7fae */ /* 0x0005e2000d12187c */
[----:B------:R-:W-:Y:S01]  /*dab0*/  ISETP.GE.AND P2, PT, R252, R5, PT ;  /* 0x00000005fc00720c */ /* 0x000fe20003f46270 */
[----:B------:R-:W-:Y:S01]  /*dac0*/  IMAD R4, R2, 0x5e, RZ ;  /* 0x0000005e02047824 */ /* 0x000fe200078e02ff */
[----:B------:R-:W3:Y:S01]  /*dad0*/  LDC R5, c[0x0][0x230] ;  /* 0x00008c00ff057b82 */ /* 0x000ee20000000800 */
[----:B------:R4:W-:Y:S01]  /*dae0*/  STL.64 [R1+0x868], R240 ;  /* 0x000868f001007387 */ /* 0x0009e20000100a00 */
[----:B------:R-:W-:-:S03]  /*daf0*/  SEL R0, RZ, 0x4, P2 ;  /* 0x00000004ff007807 */ /* 0x000fc60001000000 */
[----:B------:R-:W-:Y:S01]  /*db00*/  STL.64 [R1+0x860], R28 ;  /* 0x0008601c01007387 */ /* 0x000fe20000100a00 */
[----:B------:R-:W-:Y:S02]  /*db10*/  ISETP.GT.AND P2, PT, R8, 0xff, PT ;  /* 0x000000ff0800780c */ /* 0x000fe40003f44270 */
[----:B-1----:R-:W-:Y:S01]  /*db20*/  IADD3 R6, R6, -0x7f, RZ ;  /* 0xffffff8106067810 */ /* 0x002fe20007ffe0ff */
[----:B------:R-:W-:Y:S01]  /*db30*/  STL.64 [R1+0x858], R26 ;  /* 0x0008581a01007387 */ /* 0x000fe20000100a00 */
[----:B------:R-:W-:Y:S01]  /*db40*/  IMAD.WIDE R8, R4, 0x4, R238 ;  /* 0x0000000404087825 */ /* 0x000fe200078e02ee */
[----:B------:R-:W1:Y:S02]  /*db50*/  LDC R252, c[0x0][0x230] ;  /* 0x00008c00fffc7b82 */ /* 0x000e640000000800 */
[----:B------:R2:W-:Y:S01]  /*db60*/  STL.64 [R1+0x850], R24 ;  /* 0x0008501801007387 */ /* 0x0005e20000100a00 */
[----:B------:R-:W-:-:S05]  /*db70*/  SEL R0, R0, RZ, P2 ;  /* 0x000000ff00007207 */ /* 0x000fca0001000000 */
[----:B----4-:R-:W4:Y:S01]  /*db80*/  LDC R240, c[0x0][0x230] ;  /* 0x00008c00fff07b82 */ /* 0x010f220000000800 */
[----:B--2---:R-:W-:-:S04]  /*db90*/  IMAD.WIDE R24, R4, 0x4, R236 ;  /* 0x0000000404187825 */ /* 0x004fc800078e02ec */
[----:B------:R-:W-:Y:S01]  /*dba0*/  IMAD R4, R2, 0x5f, RZ ;  /* 0x0000005f02047824 */ /* 0x000fe200078e02ff */
[----:B------:R2:W-:Y:S04]  /*dbb0*/  STL.64 [R1+0x848], R24 ;  /* 0x0008481801007387 */ /* 0x0005e80000100a00 */
[----:B------:R2:W-:Y:S04]  /*dbc0*/  LDGSTS.E [R251+0x10008], desc[UR60][R24.64], !P3 ;  /* 0x1000800018fb7fae */ /* 0x0005e8000d92187c */
[----:B------:R3:W-:Y:S04]  /*dbd0*/  STL.64 [R1+0x840], R8 ;  /* 0x0008400801007387 */ /* 0x0007e80000100a00 */
[----:B------:R3:W-:Y:S01]  /*dbe0*/  LDGSTS.E [R251+0x14008], desc[UR60][R8.64], !P3 ;  /* 0x1400800008fb7fae */ /* 0x0007e2000d92187c */
[----:B------:R-:W-:Y:S01]  /*dbf0*/  ISETP.NE.U32.AND P3, PT, R3, RZ, PT ;  /* 0x000000ff0300720c */ /* 0x000fe20003f65070 */
[----:B------:R-:W-:-:S02]  /*dc00*/  VIADD R3, R13, 0xffffff7f ;  /* 0xffffff7f0d037836 */ /* 0x000fc40000000000 */
[----:B--2---:R-:W-:Y:S01]  /*dc10*/  IMAD.WIDE R24, R4, 0x4, R236 ;  /* 0x0000000404187825 */ /* 0x004fe200078e02ec */
[----:B------:R-:W-:Y:S01]  /*dc20*/  ISETP.NE.U32.AND P2, PT, R0, RZ, PT ;  /* 0x000000ff0000720c */ /* 0x000fe20003f45070 */
[----:B------:R-:W2:Y:S02]  /*dc30*/  LDC R13, c[0x0][0x230] ;  /* 0x00008c00ff0d7b82 */ /* 0x000ea40000000800 */
[----:B---3--:R-:W-:Y:S01]  /*dc40*/  IMAD.WIDE R8, R4, 0x4, R238 ;  /* 0x0000000404087825 */ /* 0x008fe200078e02ee */
[----:B------:R3:W-:Y:S05]  /*dc50*/  LDGSTS.E [R251+0x1000c], desc[UR60][R24.64], !P4 ;  /* 0x1000c00018fb7fae */ /* 0x0007ea000e12187c */
[----:B------:R-:W1:Y:S01]  /*dc60*/  LDC R4, c[0x0][0x230] ;  /* 0x00008c00ff047b82 */ /* 0x000e620000000800 */
[C---:B------:R-:W-:Y:S01]  /*dc70*/  IMAD R0, R2.reuse, 0x7c, RZ ;  /* 0x0000007c02007824 */ /* 0x040fe200078e02ff */
[----:B------:R3:W-:Y:S04]  /*dc80*/  STL.64 [R1+0x838], R24 ;  /* 0x0008381801007387 */ /* 0x0007e80000100a00 */
[----:B------:R4:W-:Y:S01]  /*dc90*/  LDGSTS.E [R251+0x1400c], desc[UR60][R8.64], !P4 ;  /* 0x1400c00008fb7fae */ /* 0x0009e2000e12187c */
[----:B------:R-:W-:Y:S01]  /*dca0*/  ISETP.GE.U32.AND P4, PT, R3, 0x7fffff00, PT ;  /* 0x7fffff000300780c */ /* 0x000fe20003f86070 */
[----:B------:R-:W-:-:S02]  /*dcb0*/  IMAD R3, R2, 0x7d, RZ ;  /* 0x0000007d02037824 */ /* 0x000fc400078e02ff */
[----:B------:R4:W-:Y:S01]  /*dcc0*/  STL.64 [R1+0x830], R8 ;  /* 0x0008300801007387 */ /* 0x0009e20000100a00 */
[----:B------:R-:W-:-:S03]  /*dcd0*/  IMAD.WIDE R28, R0, 0x4, R236 ;  /* 0x00000004001c7825 */ /* 0x000fc600078e02ec */
[----:B------:R-:W2:Y:S01]  /*dce0*/  LDL R243, [R1+0xc44] ;  /* 0x000c440001f37983 */ /* 0x000ea20000100800 */
[----:B------:R-:W-:Y:S01]  /*dcf0*/  IMAD.WIDE R26, R0, 0x4, R238 ;  /* 0x00000004001a7825 */ /* 0x000fe200078e02ee */
[----:B------:R-:W-:-:S03]  /*dd00*/  IADD3 R0, R5, -0x82, RZ ;  /* 0xffffff7e05007810 */ /* 0x000fc60007ffe0ff */
[C---:B---3--:R-:W-:Y:S01]  /*dd10*/  IMAD.WIDE R24, R3.reuse, 0x4, R236 ;  /* 0x0000000403187825 */ /* 0x048fe200078e02ec */
[----:B------:R3:W-:Y:S03]  /*dd20*/  STL.64 [R1+0x828], R28 ;  /* 0x0008281c01007387 */ /* 0x0007e60000100a00 */
[----:B----4-:R-:W-:Y:S01]  /*dd30*/  IMAD.WIDE R8, R3, 0x4, R238 ;  /* 0x0000000403087825 */ /* 0x010fe200078e02ee */
[----:B------:R-:W-:Y:S01]  /*dd40*/  LDGSTS.E [R251+0x18000], desc[UR60][R28.64], !P5 ;  /* 0x180000001cfb7fae */ /* 0x000fe2000e92187c */
[----:B------:R-:W-:-:S03]  /*dd50*/  ISETP.GE.U32.AND P0, PT, R6, 0x7fffff02, PT ;  /* 0x7fffff020600780c */ /* 0x000fc60003f06070 */
[----:B------:R4:W-:Y:S01]  /*dd60*/  STL.64 [R1+0x820], R26 ;  /* 0x0008201a01007387 */ /* 0x0009e20000100a00 */
[----:B------:R-:W-:Y:S01]  /*dd70*/  VIADD R3, R240, 0xffffff7d ;  /* 0xffffff7df0037836 */ /* 0x000fe20000000000 */
[----:B------:R-:W2:Y:S02]  /*dd80*/  LDC R6, c[0x0][0x230] ;  /* 0x00008c00ff067b82 */ /* 0x000ea40000000800 */
[----:B------:R-:W-:Y:S01]  /*dd90*/  LDGSTS.E [R251+0x1c000], desc[UR60][R26.64], !P5 ;  /* 0x1c0000001afb7fae */ /* 0x000fe2000e92187c */
[----:B------:R-:W-:Y:S01]  /*dda0*/  ISETP.GE.U32.AND P5, PT, R0, 0x7ffffeff, PT ;  /* 0x7ffffeff0000780c */ /* 0x000fe20003fa6070 */
[C---:B------:R-:W-:Y:S02]  /*ddb0*/  IMAD R0, R2.reuse, 0x7e, RZ ;  /* 0x0000007e02007824 */ /* 0x040fe400078e02ff */
[----:B------:R1:W-:Y:S04]  /*ddc0*/  STL.64 [R1+0x818], R24 ;  /* 0x0008181801007387 */ /* 0x0003e80000100a00 */
[----:B------:R1:W-:Y:S04]  /*ddd0*/  STL.64 [R1+0x810], R8 ;  /* 0x0008100801007387 */ /* 0x0003e80000100a00 */
[----:B---3--:R-:W3:Y:S04]  /*dde0*/  LDL.64 R28, [R1+0x80] ;  /* 0x00008000011c7983 */ /* 0x008ee80000100a00 */
[----:B------:R1:W-:Y:S04]  /*ddf0*/  LDGSTS.E [R251+0x18004], desc[UR60][R24.64], !P6 ;  /* 0x1800400018fb7fae */ /* 0x0003e8000f12187c */
[----:B----4-:R-:W4:Y:S01]  /*de00*/  LDL.64 R26, [R1+0x40] ;  /* 0x00004000011a7983 */ /* 0x010f220000100a00 */
[----:B------:R-:W-:-:S03]  /*de10*/  IMAD R2, R2, 0x7f, RZ ;  /* 0x0000007f02027824 */ /* 0x000fc600078e02ff */
[----:B------:R1:W-:Y:S01]  /*de20*/  LDGSTS.E [R251+0x1c004], desc[UR60][R8.64], !P6 ;  /* 0x1c00400008fb7fae */ /* 0x0003e2000f12187c */
[----:B------:R-:W-:-:S04]  /*de30*/  IMAD.WIDE R240, R0, 0x4, R238 ;  /* 0x0000000400f07825 */ /* 0x000fc800078e02ee */
[----:B-1----:R-:W-:-:S04]  /*de40*/  IMAD.WIDE R24, R2, 0x4, R236 ;  /* 0x0000000402187825 */ /* 0x002fc800078e02ec */
[----:B------:R-:W-:-:S04]  /*de50*/  IMAD.WIDE R8, R0, 0x4, R236 ;  /* 0x0000000400087825 */ /* 0x000fc800078e02ec */
[----:B------:R-:W-:Y:S01]  /*de60*/  VIADD R0, R4, 0xffffff5f ;  /* 0xffffff5f04007836 */ /* 0x000fe20000000000 */
[----:B------:R-:W-:Y:S01]  /*de70*/  MOV R4, R8 ;  /* 0x0000000800047202 */ /* 0x000fe20000000f00 */
[----:B------:R-:W-:Y:S01]  /*de80*/  IMAD.MOV.U32 R5, RZ, RZ, R9 ;  /* 0x000000ffff057224 */ /* 0x000fe200078e0009 */
[----:B------:R1:W-:Y:S04]  /*de90*/  STL.64 [R1+0x800], R8 ;  /* 0x0008000801007387 */ /* 0x0003e80000100a00 */
[----:B------:R2:W-:Y:S04]  /*dea0*/  STL.64 [R1+0x7f8], R240 ;  /* 0x0007f8f001007387 */ /* 0x0005e80000100a00 */
[----:B------:R-:W-:Y:S01]  /*deb0*/  LDGSTS.E [R251+0x18008], desc[UR60][R4.64], !P0 ;  /* 0x1800800004fb7fae */ /* 0x000fe2000c12187c */
[----:B-1----:R-:W-:-:S03]  /*dec0*/  IMAD.WIDE R8, R2, 0x4, R238 ;  /* 0x0000000402087825 */ /* 0x002fc600078e02ee */
[----:B------:R1:W-:Y:S04]  /*ded0*/  LDGSTS.E [R251+0x1c008], desc[UR60][R240.64], !P0 ;  /* 0x1c008000f0fb7fae */ /* 0x0003e8000c12187c */
[----:B------:R1:W-:Y:S04]  /*dee0*/  STL.64 [R1+0x7f0], R24 ;  /* 0x0007f01801007387 */ /* 0x0003e80000100a00 */
[----:B------:R1:W-:Y:S04]  /*def0*/  STL.64 [R1+0x7e8], R8 ;  /* 0x0007e80801007387 */ /* 0x0003e80000100a00 */
[----:B------:R-:W-:Y:S01]  /*df00*/  LDGSTS.E [R251+0x1800c], desc[UR60][R24.64], !P1 ;  /* 0x1800c00018fb7fae */ /* 0x000fe2000c92187c */
[----:B------:R-:W-:Y:S01]  /*df10*/  ISETP.GE.U32.AND P6, PT, R3, 0x7ffffefe, PT ;  /* 0x7ffffefe0300780c */ /* 0x000fe20003fc6070 */
[----:B--2---:R-:W-:Y:S01]  /*df20*/  VIADD R2, R13, 0xffffff5e ;  /* 0xffffff5e0d027836 */ /* 0x004fe20000000000 */
[----:B-1----:R-:W1:Y:S01]  /*df30*/  LDC.64 R240, c[0x0][0x238] ;  /* 0x00008e00fff07b82 */ /* 0x002e620000000a00 */
[----:B------:R-:W2:Y:S01]  /*df40*/  LDL.64 R24, [R1+0x78] ;  /* 0x0000780001187983 */ /* 0x000ea20000100a00 */
[----:B------:R-:W-:-:S03]  /*df50*/  VIADD R3, R6, 0xffffff7c ;  /* 0xffffff7c06037836 */ /* 0x000fc60000000000 */
[----:B------:R-:W-:Y:S02]  /*df60*/  LDGSTS.E [R251+0x1c00c], desc[UR60][R8.64], !P1 ;  /* 0x1c00c00008fb7fae */ /* 0x000fe4000c92187c */
[----:B------:R-:W-:Y:S02]  /*df70*/  ISETP.GE.U32.AND P0, PT, R3, 0x7ffffefd, PT ;  /* 0x7ffffefd0300780c */ /* 0x000fe40003f06070 */
[----:B------:R-:W-:Y:S01]  /*df80*/  ISETP.GE.U32.AND P1, PT, R0, 0x7ffffee0, PT ;  /* 0x7ffffee00000780c */ /* 0x000fe20003f26070 */
[----:B------:R-:W0:Y:S04]  /*df90*/  LDGDEPBAR ;  /* 0x00000000000079af */ /* 0x000e280000000000 */
[----:B------:R-:W2:Y:S01]  /*dfa0*/  LDL.64 R8, [R1+0x38] ;  /* 0x0000380001087983 */ /* 0x000ea20000100a00 */
[----:B------:R-:W-:-:S02]  /*dfb0*/  LOP3.LUT R3, R243, 0x10, RZ, 0x3c, !PT ;  /* 0x00000010f3037812 */ /* 0x000fc400078e3cff */
[C---:B------:R-:W-:Y:S02]  /*dfc0*/  LOP3.LUT R4, R243.reuse, 0x20, RZ, 0x3c, !PT ;  /* 0x00000020f3047812 */ /* 0x040fe400078e3cff */
[C---:B------:R-:W-:Y:S02]  /*dfd0*/  LOP3.LUT R5, R243.reuse, 0x30, RZ, 0x3c, !PT ;  /* 0x00000030f3057812 */ /* 0x040fe400078e3cff */
[C---:B------:R-:W-:Y:S01]  /*dfe0*/  LOP3.LUT R6, R243.reuse, 0x40, RZ, 0x3c, !PT ;  /* 0x00000040f3067812 */ /* 0x040fe200078e3cff */
[C---:B------:R-:W-:Y:S01]  /*dff0*/  VIADD R0, R243.reuse, UR32 ;  /* 0x00000020f3007c36 */ /* 0x040fe20008000000 */
[C---:B------:R-:W-:Y:S01]  /*e000*/  LOP3.LUT R13, R243.reuse, 0x50, RZ, 0x3c, !PT ;  /* 0x00000050f30d7812 */ /* 0x040fe200078e3cff */
[----:B------:R1:W-:Y:S01]  /*e010*/  STL [R1+0xfd0], R3 ;  /* 0x000fd00301007387 */ /* 0x0003e20000100800 */
[C---:B------:R-:W-:Y:S02]  /*e020*/  LOP3.LUT R242, R243.reuse, 0x60, RZ, 0x3c, !PT ;  /* 0x00000060f3f27812 */ /* 0x040fe400078e3cff */
[----:B------:R-:W-:Y:S01]  /*e030*/  LOP3.LUT R243, R243, 0x70, RZ, 0x3c, !PT ;  /* 0x00000070f3f37812 */ /* 0x000fe200078e3cff */
[----:B------:R2:W-:Y:S04]  /*e040*/  STL [R1+0xfcc], R4 ;  /* 0x000fcc0401007387 */ /* 0x0005e80000100800 */
[----:B------:R2:W-:Y:S04]  /*e050*/  STL [R1+0xfc8], R5 ;  /* 0x000fc80501007387 */ /* 0x0005e80000100800 */
[----:B------:R2:W-:Y:S04]  /*e060*/  STL [R1+0xfc4], R6 ;  /* 0x000fc40601007387 */ /* 0x0005e80000100800 */
[----:B------:R2:W-:Y:S04]  /*e070*/  STL [R1+0xfc0], R13 ;  /* 0x000fc00d01007387 */ /* 0x0005e80000100800 */
[----:B------:R2:W-:Y:S04]  /*e080*/  STL [R1+0xfbc], R242 ;  /* 0x000fbcf201007387 */ /* 0x0005e80000100800 */
[----:B------:R2:W-:Y:S04]  /*e090*/  STL [R1+0xfb8], R243 ;  /* 0x000fb8f301007387 */ /* 0x0005e80000100800 */
[----:B---3--:R-:W-:Y:S04]  /*e0a0*/  LDGSTS.E [R0+0x60000], desc[UR60][R28.64], P3 ;  /* 0x600000001c007fae */ /* 0x008fe8000992187c */
[----:B----4-:R-:W-:Y:S04]  /*e0b0*/  LDGSTS.E [R0+0x60400], desc[UR60][R26.64], P3 ;  /* 0x604000001a007fae */ /* 0x010fe8000992187c */
[----:B------:R-:W-:Y:S04]  /*e0c0*/  LDGSTS.E [R0+0x60800], desc[UR60][R14.64], P3 ;  /* 0x608000000e007fae */ /* 0x000fe8000992187c */
[----:B------:R-:W3:Y:S04]  /*e0d0*/  LDL.64 R28, [R1+0x70] ;  /* 0x00007000011c7983 */ /* 0x000ee80000100a00 */
[----:B------:R-:W4:Y:S04]  /*e0e0*/  LDL.64 R26, [R1+0x30] ;  /* 0x00003000011a7983 */ /* 0x000f280000100a00 */
[----:B------:R-:W-:Y:S04]  /*e0f0*/  LDGSTS.E [R0+0x60c00], desc[UR60][R30.64], P3 ;  /* 0x60c000001e007fae */ /* 0x000fe8000992187c */
[----:B------:R-:W-:Y:S04]  /*e100*/  LDGSTS.E [R0+0x61000], desc[UR60][R46.64], P3 ;  /* 0x610000002e007fae */ /* 0x000fe8000992187c */
[----:B------:R-:W-:Y:S04]  /*e110*/  LDGSTS.E [R0+0x61400], desc[UR60][R62.64], P3 ;  /* 0x614000003e007fae */ /* 0x000fe8000992187c */
[----:B------:R-:W-:Y:S04]  /*e120*/  LDGSTS.E [R0+0x61800], desc[UR60][R78.64], P3 ;  /* 0x618000004e007fae */ /* 0x000fe8000992187c */
[----:B------:R-:W-:Y:S01]  /*e130*/  LDGSTS.E [R0+0x61c00], desc[UR60][R94.64], P3 ;  /* 0x61c000005e007fae */ /* 0x000fe2000992187c */
[----:B-1----:R-:W-:-:S03]  /*e140*/  IADD3 R3, R3, UR32, RZ ;  /* 0x0000002003037c10 */ /* 0x002fc6000fffe0ff */
[----:B------:R-:W-:Y:S04]  /*e150*/  LDGSTS.E [R0+0x62000], desc[UR60][R110.64], P3 ;  /* 0x620000006e007fae */ /* 0x000fe8000992187c */
[----:B------:R-:W-:Y:S04]  /*e160*/  LDGSTS.E [R0+0x62400], desc[UR60][R126.64], P3 ;  /* 0x624000007e007fae */ /* 0x000fe8000992187c */
[----:B------:R-:W-:Y:S04]  /*e170*/  LDGSTS.E [R0+0x62800], desc[UR60][R142.64], P3 ;  /* 0x628000008e007fae */ /* 0x000fe8000992187c */
[----:B------:R-:W-:Y:S04]  /*e180*/  LDGSTS.E [R0+0x62c00], desc[UR60][R158.64], P3 ;  /* 0x62c000009e007fae */ /* 0x000fe8000992187c */
[----:B------:R-:W-:Y:S04]  /*e190*/  LDGSTS.E [R0+0x63000], desc[UR60][R174.64], P3 ;  /* 0x63000000ae007fae */ /* 0x000fe8000992187c */
[----:B------:R-:W-:Y:S04]  /*e1a0*/  LDGSTS.E [R0+0x63400], desc[UR60][R190.64], P3 ;  /* 0x63400000be007fae */ /* 0x000fe8000992187c */
[----:B------:R-:W-:Y:S04]  /*e1b0*/  LDGSTS.E [R0+0x63800], desc[UR60][R206.64], P3 ;  /* 0x63800000ce007fae */ /* 0x000fe8000992187c */
[----:B------:R-:W-:Y:S04]  /*e1c0*/  LDGSTS.E [R0+0x63c00], desc[UR60][R222.64], P3 ;  /* 0x63c00000de007fae */ /* 0x000fe8000992187c */
[----:B--2---:R-:W-:Y:S04]  /*e1d0*/  LDGSTS.E [R3+0x60080], desc[UR60][R24.64], P3 ;  /* 0x6008000018037fae */ /* 0x004fe8000992187c */
[----:B------:R-:W-:Y:S04]  /*e1e0*/  LDGSTS.E [R3+0x60480], desc[UR60][R8.64], P3 ;  /* 0x6048000008037fae */ /* 0x000fe8000992187c */
[----:B------:R-:W-:Y:S04]  /*e1f0*/  LDGSTS.E [R3+0x60880], desc[UR60][R16.64], P3 ;  /* 0x6088000010037fae */ /* 0x000fe8000992187c */
[----:B------:R-:W2:Y:S04]  /*e200*/  LDL.64 R24, [R1+0x68] ;  /* 0x0000680001187983 */ /* 0x000ea80000100a00 */
[----:B------:R-:W2:Y:S04]  /*e210*/  LDL.64 R8, [R1+0x28] ;  /* 0x0000280001087983 */ /* 0x000ea80000100a00 */
[----:B------:R-:W-:Y:S04]  /*e220*/  LDGSTS.E [R3+0x60c80], desc[UR60][R32.64], P3 ;  /* 0x60c8000020037fae */ /* 0x000fe8000992187c */
[----:B------:R-:W-:Y:S04]  /*e230*/  LDGSTS.E [R3+0x61080], desc[UR60][R48.64], P3 ;  /* 0x6108000030037fae */ /* 0x000fe8000992187c */
[----:B------:R-:W-:Y:S04]  /*e240*/  LDGSTS.E [R3+0x61480], desc[UR60][R64.64], P3 ;  /* 0x6148000040037fae */ /* 0x000fe8000992187c */
[----:B------:R-:W-:Y:S04]  /*e250*/  LDGSTS.E [R3+0x61880], desc[UR60][R80.64], P3 ;  /* 0x6188000050037fae */ /* 0x000fe8000992187c */
[----:B------:R-:W-:Y:S01]  /*e260*/  LDGSTS.E [R3+0x61c80], desc[UR60][R96.64], P3 ;  /* 0x61c8000060037fae */ /* 0x000fe2000992187c */
[----:B------:R-:W-:-:S03]  /*e270*/  VIADD R4, R4, UR32 ;  /* 0x0000002004047c36 */ /* 0x000fc60008000000 */
[----:B------:R-:W-:Y:S04]  /*e280*/  LDGSTS.E [R3+0x62080], desc[UR60][R112.64], P3 ;  /* 0x6208000070037fae */ /* 0x000fe8000992187c */
[----:B------:R-:W-:Y:S04]  /*e290*/  LDGSTS.E [R3+0x62480], desc[UR60][R128.64], P3 ;  /* 0x6248000080037fae */ /* 0x000fe8000992187c */
[----:B------:R-:W-:Y:S04]  /*e2a0*/  LDGSTS.E [R3+0x62880], desc[UR60][R144.64], P3 ;  /* 0x6288000090037fae */ /* 0x000fe8000992187c */
[----:B------:R-:W-:Y:S04]  /*e2b0*/  LDGSTS.E [R3+0x62c80], desc[UR60][R160.64], P3 ;  /* 0x62c80000a0037fae */ /* 0x000fe8000992187c */
[----:B------:R-:W-:Y:S04]  /*e2c0*/  LDGSTS.E [R3+0x63080], desc[UR60][R176.64], P3 ;  /* 0x63080000b0037fae */ /* 0x000fe8000992187c */
[----:B------:R-:W-:Y:S04]  /*e2d0*/  LDGSTS.E [R3+0x63480], desc[UR60][R192.64], P3 ;  /* 0x63480000c0037fae */ /* 0x000fe8000992187c */
[----:B------:R-:W-:Y:S04]  /*e2e0*/  LDGSTS.E [R3+0x63880], desc[UR60][R208.64], P3 ;  /* 0x63880000d0037fae */ /* 0x000fe8000992187c */
[----:B------:R-:W-:Y:S01]  /*e2f0*/  LDGSTS.E [R3+0x63c80], desc[UR60][R224.64], P3 ;  /* 0x63c80000e0037fae */ /* 0x000fe2000992187c */
[----:B------:R-:W-:-:S03]  /*e300*/  VIADD R5, R5, UR32 ;  /* 0x0000002005057c36 */ /* 0x000fc60008000000 */
        /* <DEDUP_REMOVED lines=36> */
[----:B------:R-:W-:-:S03]  /*e550*/  IADD3 R13, R13, UR32, RZ ;  /* 0x000000200d0d7c10 */ /* 0x000fc6000fffe0ff */
[----:B------:R-:W2:Y:S04]  /*e560*/  LDL.64 R8, [R1+0x18] ;  /* 0x0000180001087983 */ /* 0x000ea80000100a00 */
[----:B---3--:R-:W-:Y:S04]  /*e570*/  LDGSTS.E [R6+0x60200], desc[UR60][R28.64], P3 ;  /* 0x602000001c067fae */ /* 0x008fe8000992187c */
[----:B----4-:R-:W-:Y:S04]  /*e580*/  LDGSTS.E [R6+0x60600], desc[UR60][R26.64], P3 ;  /* 0x606000001a067fae */ /* 0x010fe8000992187c */
        /* <DEDUP_REMOVED lines=14> */
[----:B------:R-:W3:Y:S04]  /*e670*/  LDL.64 R28, [R1+0x50] ;  /* 0x00005000011c7983 */ /* 0x000ee80000100a00 */
[----:B------:R-:W4:Y:S04]  /*e680*/  LDL.64 R26, [R1+0x10] ;  /* 0x00001000011a7983 */ /* 0x000f280000100a00 */
[----:B--2---:R-:W-:Y:S04]  /*e690*/  LDGSTS.E [R13+0x60280], desc[UR60][R24.64], P3 ;  /* 0x60280000180d7fae */ /* 0x004fe8000992187c */
[----:B------:R-:W2:Y:S01]  /*e6a0*/  LDL.LU.64 R24, [R1+0xff8] ;  /* 0x000ff80001187983 */ /* 0x000ea20000300a00 */
[----:B------:R-:W-:-:S03]  /*e6b0*/  VIADD R242, R242, UR32 ;  /* 0x00000020f2f27c36 */ /* 0x000fc60008000000 */
[----:B------:R-:W-:Y:S04]  /*e6c0*/  LDGSTS.E [R13+0x60680], desc[UR60][R8.64], P3 ;  /* 0x60680000080d7fae */ /* 0x000fe8000992187c */
[----:B------:R-:W4:Y:S04]  /*e6d0*/  LDL.64 R8, [R1+0x48] ;  /* 0x0000480001087983 */ /* 0x000f280000100a00 */
[----:B--2---:R-:W-:Y:S04]  /*e6e0*/  LDGSTS.E [R13+0x60a80], desc[UR60][R24.64], P3 ;  /* 0x60a80000180d7fae */ /* 0x004fe8000992187c */
        /* <DEDUP_REMOVED lines=13> */
[----:B---3--:R-:W-:Y:S04]  /*e7c0*/  LDGSTS.E [R242+0x60300], desc[UR60][R28.64], P3 ;  /* 0x603000001cf27fae */ /* 0x008fe8000992187c */
[----:B----4-:R-:W-:Y:S04]  /*e7d0*/  LDGSTS.E [R242+0x60700], desc[UR60][R26.64], P3 ;  /* 0x607000001af27fae */ /* 0x010fe8000992187c */
[----:B------:R-:W2:Y:S04]  /*e7e0*/  LDL.LU.64 R28, [R1+0xff0] ;  /* 0x000ff000011c7983 */ /* 0x000ea80000300a00 */
[----:B------:R-:W3:Y:S01]  /*e7f0*/  LDL.LU.64 R26, [R1+0xfe8] ;  /* 0x000fe800011a7983 */ /* 0x000ee20000300a00 */
[----:B------:R-:W-:-:S03]  /*e800*/  VIADD R243, R243, UR32 ;  /* 0x00000020f3f37c36 */ /* 0x000fc60008000000 */
[----:B---3--:R-:W-:Y:S04]  /*e810*/  LDGSTS.E [R242+0x60b00], desc[UR60][R26.64], P3 ;  /* 0x60b000001af27fae */ /* 0x008fe8000992187c */
        /* <DEDUP_REMOVED lines=14> */
[----:B------:R-:W3:Y:S04]  /*e900*/  LDL.LU.64 R8, [R1+0xfe0] ;  /* 0x000fe00001087983 */ /* 0x000ee80000300a00 */
[----:B---3--:R-:W-:Y:S04]  /*e910*/  LDGSTS.E [R243+0x60780], desc[UR60][R8.64], P3 ;  /* 0x6078000008f37fae */ /* 0x008fe8000992187c */
[----:B--2---:R-:W-:Y:S04]  /*e920*/  LDGSTS.E [R243+0x60b80], desc[UR60][R28.64], P3 ;  /* 0x60b800001cf37fae */ /* 0x004fe8000992187c */
[----:B------:R-:W-:Y:S04]  /*e930*/  LDGSTS.E [R243+0x60f80], desc[UR60][R44.64], P3 ;  /* 0x60f800002cf37fae */ /* 0x000fe8000992187c */
[----:B------:R-:W2:Y:S04]  /*e940*/  LDL.LU.64 R8, [R1+0xfd8] ;  /* 0x000fd80001087983 */ /* 0x000ea80000300a00 */
        /* <DEDUP_REMOVED lines=11> */
[----:B--2---:R1:W-:Y:S01]  /*ea00*/  LDGSTS.E [R243+0x63f80], desc[UR60][R8.64], P3 ;  /* 0x63f8000008f37fae */ /* 0x0043e2000992187c */
[----:B------:R-:W-:Y:S01]  /*ea10*/  ISETP.GE.U32.AND P3, PT, R2, 0x7ffffedf, PT ;  /* 0x7ffffedf0200780c */ /* 0x000fe20003f66070 */
[----:B------:R-:W-:-:S02]  /*ea20*/  IMAD.SHL.U32 R2, R240, 0x80, RZ ;  /* 0x00000080f0027824 */ /* 0x000fc400078e00ff */
[----:B------:R-:W2:Y:S01]  /*ea30*/  LDC R240, c[0x0][0x230] ;  /* 0x00008c00fff07b82 */ /* 0x000ea20000000800 */
[----:B------:R-:W0:Y:S01]  /*ea40*/  LDGDEPBAR ;  /* 0x00000000000079af */ /* 0x000e220000000000 */
[----:B------:R-:W-:-:S04]  /*ea50*/  IMAD.WIDE R236, R2, 0x4, R236 ;  /* 0x0000000402ec7825 */ /* 0x000fc800078e02ec */
[----:B------:R-:W-:Y:S01]  /*ea60*/  IMAD.WIDE R238, R2, 0x4, R238 ;  /* 0x0000000402ee7825 */ /* 0x000fe200078e02ee */
[----:B------:R3:W-:Y:S04]  /*ea70*/  STL.64 [R1+0x9f0], R236 ;  /* 0x0009f0ec01007387 */ /* 0x0007e80000100a00 */
[----:B---3--:R-:W3:Y:S04]  /*ea80*/  LDL.LU.64 R236, [R1+0x368] ;  /* 0x0003680001ec7983 */ /* 0x008ee80000300a00 */
[----:B------:R4:W-:Y:S04]  /*ea90*/  STL.64 [R1+0x9f8], R238 ;  /* 0x0009f8ee01007387 */ /* 0x0009e80000100a00 */
[----:B----4-:R-:W4:Y:S01]  /*eaa0*/  LDL.LU.64 R238, [R1+0x370] ;  /* 0x0003700001ee7983 */ /* 0x010f220000300a00 */
[----:B------:R-:W-:Y:S01]  /*eab0*/  IADD3 R252, R252, -0xa3, RZ ;  /* 0xffffff5dfcfc7810 */ /* 0x000fe20007ffe0ff */
[----:B--2---:R-:W-:-:S02]  /*eac0*/  VIADD R240, R240, 0xffffff5c ;  /* 0xffffff5cf0f07836 */ /* 0x004fc40000000000 */
[----:B---3--:R-:W-:-:S04]  /*ead0*/  IMAD.WIDE R236, R2, 0x4, R236 ;  /* 0x0000000402ec7825 */ /* 0x008fc800078e02ec */
[----:B----4-:R-:W-:-:S05]  /*eae0*/  IMAD.WIDE R238, R2, 0x4, R238 ;  /* 0x0000000402ee7825 */ /* 0x010fca00078e02ee */
[----:B------:R2:W-:Y:S04]  /*eaf0*/  STL.64 [R1+0x370], R238 ;  /* 0x000370ee01007387 */ /* 0x0005e80000100a00 */
[----:B------:R-:W-:Y:S04]  /*eb00*/  STL.64 [R1+0x368], R236 ;  /* 0x000368ec01007387 */ /* 0x000fe80000100a00 */
[----:B--2---:R-:W2:Y:S04]  /*eb10*/  LDL.LU.64 R238, [R1+0x348] ;  /* 0x0003480001ee7983 */ /* 0x004ea80000300a00 */
[----:B------:R3:W-:Y:S04]  /*eb20*/  STL.64 [R1+0x1058], R234 ;  /* 0x001058ea01007387 */ /* 0x0007e80000100a00 */
[----:B---3--:R-:W3:Y:S04]  /*eb30*/  LDL.LU.64 R234, [R1+0x350] ;  /* 0x0003500001ea7983 */ /* 0x008ee80000300a00 */
[----:B------:R4:W-:Y:S04]  /*eb40*/  STL.64 [R1+0x1050], R242 ;  /* 0x001050f201007387 */ /* 0x0009e80000100a00 */
[----:B----4-:R-:W4:Y:S04]  /*eb50*/  LDL.64 R242, [R1+0x370] ;  /* 0x0003700001f27983 */ /* 0x010f280000100a00 */
[----:B------:R1:W-:Y:S04]  /*eb60*/  STL.64 [R1+0x1048], R28 ;  /* 0x0010481c01007387 */ /* 0x0003e80000100a00 */
[----:B-1----:R-:W2:Y:S04]  /*eb70*/  LDL.64 R28, [R1+0x9f8] ;  /* 0x0009f800011c7983 */ /* 0x002ea80000100a00 */
[----:B------:R1:W-:Y:S04]  /*eb80*/  STL.64 [R1+0x1040], R44 ;  /* 0x0010402c01007387 */ /* 0x0003e80000100a00 */
[----:B-1----:R-:W3:Y:S04]  /*eb90*/  LDL.LU.64 R44, [R1+0x360] ;  /* 0x00036000012c7983 */ /* 0x002ee80000300a00 */
[----:B------:R1:W-:Y:S04]  /*eba0*/  STL.64 [R1+0x1038], R60 ;  /* 0x0010383c01007387 */ /* 0x0003e80000100a00 */
[----:B-1----:R-:W4:Y:S04]  /*ebb0*/  LDL.64 R60, [R1+0x9f0] ;  /* 0x0009f000013c7983 */ /* 0x002f280000100a00 */
[----:B------:R1:W-:Y:S01]  /*ebc0*/  STL.64 [R1+0x1030], R76 ;  /* 0x0010304c01007387 */ /* 0x0003e20000100a00 */
[----:B------:R-:W-:Y:S06]  /*ebd0*/  BAR.SYNC.DEFER_BLOCKING 0x0 ;  /* 0x0000000000007b1d */ /* 0x000fec0000010000 */
[----:B-1----:R-:W3:Y:S04]  /*ebe0*/  LDL.LU.64 R76, [R1+0x358] ;  /* 0x00035800014c7983 */ /* 0x002ee80000300a00 */
[----:B------:R1:W-:Y:S04]  /*ebf0*/  STL.64 [R1+0x1028], R92 ;  /* 0x0010285c01007387 */ /* 0x0003e80000100a00 */
[----:B------:R-:W-:Y:S04]  /*ec00*/  STL.64 [R1+0x1020], R108 ;  /* 0x0010206c01007387 */ /* 0x000fe80000100a00 */
[----:B------:R-:W-:Y:S04]  /*ec10*/  STL.64 [R1+0x1018], R124 ;  /* 0x0010187c01007387 */ /* 0x000fe80000100a00 */
[----:B------:R-:W-:Y:S04]  /*ec20*/  STL.64 [R1+0x1010], R140 ;  /* 0x0010108c01007387 */ /* 0x000fe80000100a00 */
[----:B------:R-:W-:Y:S04]  /*ec30*/  STL.64 [R1+0x1008], R156 ;  /* 0x0010089c01007387 */ /* 0x000fe80000100a00 */
[----:B------:R-:W-:Y:S04]  /*ec40*/  STL.64 [R1+0x1000], R172 ;  /* 0x001000ac01007387 */ /* 0x000fe80000100a00 */
[----:B------:R-:W-:Y:S04]  /*ec50*/  STL.64 [R1+0xff8], R188 ;  /* 0x000ff8bc01007387 */ /* 0x000fe80000100a00 */
[----:B------:R-:W-:Y:S04]  /*ec60*/  STL.64 [R1+0xff0], R204 ;  /* 0x000ff0cc01007387 */ /* 0x000fe80000100a00 */
[----:B------:R-:W-:Y:S04]  /*ec70*/  STL.64 [R1+0xfe8], R220 ;  /* 0x000fe8dc01007387 */ /* 0x000fe80000100a00 */
[----:B------:R1:W-:Y:S04]  /*ec80*/  STL.64 [R1+0xfe0], R8 ;  /* 0x000fe00801007387 */ /* 0x0003e80000100a00 */
[----:B------:R3:W-:Y:S04]  /*ec90*/  STL.64 [R1+0xfd8], R10 ;  /* 0x000fd80a01007387 */ /* 0x0007e80000100a00 */
[----:B-1----:R-:W3:Y:S01]  /*eca0*/  LDL.LU.64 R92, [R1+0x2b8] ;  /* 0x0002b800015c7983 */ /* 0x002ee20000300a00 */
[----:B------:R-:W1:Y:S08]  /*ecb0*/  LDC R9, c[0x0][0x230] ;  /* 0x00008c00ff097b82 */ /* 0x000e700000000800 */
[----:B------:R-:W1:Y:S01]  /*ecc0*/  LDC R8, c[0x0][0x230] ;  /* 0x00008c00ff087b82 */ /* 0x000e620000000800 */
[----:B------:R-:W-:Y:S01]  /*ecd0*/  @!PT LDS RZ, [RZ] ;  /* 0x00000000fffff984 */ /* 0x000fe20000000800 */
[----:B------:R-:W-:Y:S01]  /*ece0*/  @!PT LDS RZ, [RZ] ;  /* 0x00000000fffff984 */ /* 0x000fe20000000800 */
[----:B------:R-:W-:Y:S01]  /*ecf0*/  @!PT LDS RZ, [RZ] ;  /* 0x00000000fffff984 */ /* 0x000fe20000000800 */
[----:B----4-:R-:W-:Y:S04]  /*ed00*/  LDGSTS.E [R244+0x20000], desc[UR60][R60.64], !P4 ;  /* 0x200000003cf47fae */ /* 0x010fe8000e12187c */
[----:B--2---:R-:W-:Y:S04]  /*ed10*/  LDGSTS.E [R244+0x24000], desc[UR60][R28.64], !P4 ;  /* 0x240000001cf47fae */ /* 0x004fe8000e12187c */
[----:B------:R-:W-:Y:S04]  /*ed20*/  LDGSTS.E [R244+0x20004], desc[UR60][R242.64], !P5 ;  /* 0x20004000f2f47fae */ /* 0x000fe8000e92187c */
[----:B------:R-:W2:Y:S04]  /*ed30*/  LDL.LU.64 R60, [R1+0x2b0] ;  /* 0x0002b000013c7983 */ /* 0x000ea80000300a00 */
[----:B------:R-:W4:Y:S04]  /*ed40*/  LDL.LU.64 R28, [R1+0x2a8] ;  /* 0x0002a800011c7983 */ /* 0x000f280000300a00 */
[----:B------:R-:W4:Y:S01]  /*ed50*/  LDL.LU.64 R242, [R1+0x2a0] ;  /* 0x0002a00001f27983 */ /* 0x000f220000300a00 */
[----:B---3--:R-:W-:-:S03]  /*ed60*/  IMAD.WIDE R44, R2, 0x4, R44 ;  /* 0x00000004022c7825 */ /* 0x008fc600078e022c */
[----:B------:R3:W-:Y:S01]  /*ed70*/  LDGSTS.E [R244+0x24004], desc[UR60][R236.64], !P5 ;  /* 0x24004000ecf47fae */ /* 0x0007e2000e92187c */
[----:B------:R-:W-:-:S03]  /*ed80*/  IMAD.WIDE R140, R2, 0x4, R76 ;  /* 0x00000004028c7825 */ /* 0x000fc600078e024c */
[----:B------:R1:W-:Y:S01]  /*ed90*/  STL.64 [R1+0x360], R44 ;  /* 0x0003602c01007387 */ /* 0x0003e20000100a00 */
[----:B------:R-:W-:-:S03]  /*eda0*/  IMAD.WIDE R124, R2, 0x4, R234 ;  /* 0x00000004027c7825 */ /* 0x000fc600078e02ea */
[----:B------:R-:W-:Y:S01]  /*edb0*/  STL.64 [R1+0x358], R140 ;  /* 0x0003588c01007387 */ /* 0x000fe20000100a00 */
[----:B---3--:R-:W3:Y:S03]  /*edc0*/  LDC R237, c[0x0][0x230] ;  /* 0x00008c00ffed7b82 */ /* 0x008ee60000000800 */
[----:B------:R-:W4:Y:S04]  /*edd0*/  LDL.LU.64 R108, [R1+0x298] ;  /* 0x00029800016c7983 */ /* 0x000f280000300a00 */
[----:B------:R-:W-:Y:S01]  /*ede0*/  LDGSTS.E [R244+0x20008], desc[UR60][R44.64], !P6 ;  /* 0x200080002cf47fae */ /* 0x000fe2000f12187c */
[----:B------:R-:W-:Y:S01]  /*edf0*/  IMAD.WIDE R10, R2, 0x4, R238 ;  /* 0x00000004020a7825 */ /* 0x000fe200078e02ee */
[----:B------:R-:W1:Y:S02]  /*ee00*/  LDC R236, c[0x0][0x230] ;  /* 0x00008c00ffec7b82 */ /* 0x000e640000000800 */
[----:B------:R-:W4:Y:S04]  /*ee10*/  LDL.LU.64 R76, [R1+0x290] ;  /* 0x00029000014c7983 */ /* 0x000f280000300a00 */
[----:B------:R-:W-:Y:S02]  /*ee20*/  LDGSTS.E [R244+0x24008], desc[UR60][R140.64], !P6 ;  /* 0x240080008cf47fae */ /* 0x000fe4000f12187c */
[----:B------:R-:W4:Y:S02]  /*ee30*/  LDC R239, c[0x0][0x230] ;  /* 0x00008c00ffef7b82 */ /* 0x000f240000000800 */
[----:B------:R1:W-:Y:S04]  /*ee40*/  STL.64 [R1+0x350], R124 ;  /* 0x0003507c01007387 */ /* 0x0003e80000100a00 */
[----:B------:R1:W-:Y:S01]  /*ee50*/  LDGSTS.E [R244+0x2000c], desc[UR60][R124.64], !P0 ;  /* 0x2000c0007cf47fae */ /* 0x0003e2000c12187c */
[----:B---3--:R-:W-:-:S03]  /*ee60*/  VIADD R237, R237, 0xffffff3f ;  /* 0xffffff3feded7836 */ /* 0x008fc60000000000 */
[----:B------:R3:W-:Y:S01]  /*ee70*/  STL.64 [R1+0x348], R10 ;  /* 0x0003480a01007387 */ /* 0x0007e20000100a00 */
[----:B------:R-:W-:Y:S01]  /*ee80*/  ISETP.GE.U32.AND P4, PT, R252, 0x7ffffede, PT ;  /* 0x7ffffedefc00780c */ /* 0x000fe20003f86070 */
[----:B------:R-:W3:Y:S02]  /*ee90*/  LDC R238, c[0x0][0x230] ;  /* 0x00008c00ffee7b82 */ /* 0x000ee40000000800 */
[----:B-1----:R-:W3:Y:S06]  /*eea0*/  LDL.LU.64 R44, [R1+0x288] ;  /* 0x00028800012c7983 */ /* 0x002eec0000300a00 */
[----:B------:R-:W1:Y:S01]  /*eeb0*/  LDC R125, c[0x0][0x230] ;  /* 0x00008c00ff7d7b82 */ /* 0x000e620000000800 */
[----:B------:R-:W3:Y:S01]  /*eec0*/  LDL.LU.64 R234, [R1+0x280] ;  /* 0x0002800001ea7983 */ /* 0x000ee20000300a00 */
[----:B------:R-:W-:Y:S01]  /*eed0*/  ISETP.GE.U32.AND P6, PT, R237, 0x7ffffec0, PT ;  /* 0x7ffffec0ed00780c */ /* 0x000fe20003fc6070 */
[----:B------:R-:W-:-:S02]  /*eee0*/  IMAD.WIDE R140, R2, 0x4, R92 ;  /* 0x00000004028c7825 */ /* 0x000fc400078e025c */
[----:B------:R3:W-:Y:S01]  /*eef0*/  LDGSTS.E [R244+0x2400c], desc[UR60][R10.64], !P0 ;  /* 0x2400c0000af47fae */ /* 0x0007e2000c12187c */
[----:B------:R-:W-:Y:S01]  /*ef00*/  ISETP.GE.U32.AND P5, PT, R240, 0x7ffffedd, PT ;  /* 0x7ffffeddf000780c */ /* 0x000fe20003fa6070 */
[----:B------:R-:W-:Y:S01]  /*ef10*/  VIADD R236, R236, 0xffffff3e ;  /* 0xffffff3eecec7836 */ /* 0x000fe20000000000 */
[----:B------:R-:W3:Y:S01]  /*ef20*/  LDC R252, c[0x0][0x230] ;  /* 0x00008c00fffc7b82 */ /* 0x000ee20000000800 */
[----:B------:R-:W3:Y:S04]  /*ef30*/  LDL.LU.64 R92, [R1+0x1f8] ;  /* 0x0001f800015c7983 */ /* 0x000ee80000300a00 */
[----:B------:R-:W-:Y:S04]  /*ef40*/  STL.64 [R1+0x8a0], R140 ;  /* 0x0008a08c01007387 */ /* 0x000fe80000100a00 */
[----:B------:R-:W-:Y:S01]  /*ef50*/  LDGSTS.E [R244+0x28000], desc[UR60][R140.64], !P1 ;  /* 0x280000008cf47fae */ /* 0x000fe2000c92187c */
[----:B-1----:R-:W-:Y:S01]  /*ef60*/  IADD3 R237, R125, -0xc3, RZ ;  /* 0xffffff3d7ded7810 */ /* 0x002fe20007ffe0ff */
[----:B------:R-:W1:Y:S01]  /*ef70*/  LDC R240, c[0x0][0x230] ;  /* 0x00008c00fff07b82 */ /* 0x000e620000000800 */
[----:B--2---:R-:W-:-:S04]  /*ef80*/  IMAD.WIDE R124, R2, 0x4, R60 ;  /* 0x00000004027c7825 */ /* 0x004fc800078e023c */
[C---:B----4-:R-:W-:Y:S01]  /*ef90*/  IMAD.WIDE R60, R2.reuse, 0x4, R28 ;  /* 0x00000004023c7825 */ /* 0x050fe200078e021c */
[----:B------:R2:W-:Y:S03]  /*efa0*/  STL.64 [R1+0x8a8], R124 ;  /* 0x0008a87c01007387 */ /* 0x0005e60000100a00 */
[C---:B---3--:R-:W-:Y:S01]  /*efb0*/  IMAD.WIDE R10, R2.reuse, 0x4, R242 ;  /* 0x00000004020a7825 */ /* 0x048fe200078e02f2 */
[----:B------:R-:W3:Y:S04]  /*efc0*/  LDL.LU.64 R28, [R1+0x1f0] ;  /* 0x0001f000011c7983 */ /* 0x000ee80000300a00 */
[----:B------:R4:W-:Y:S04]  /*efd0*/  STL.64 [R1+0x8b0], R60 ;  /* 0x0008b03c01007387 */ /* 0x0009e80000100a00 */
[----:B------:R2:W-:Y:S04]  /*efe0*/  LDGSTS.E [R244+0x2c000], desc[UR60][R124.64], !P1 ;  /* 0x2c0000007cf47fae */ /* 0x0005e8000c92187c */
[----:B------:R1:W-:Y:S04]  /*eff0*/  STL.64 [R1+0x8b8], R10 ;  /* 0x0008b80a01007387 */ /* 0x0003e80000100a00 */
[----:B------:R-:W-:Y:S01]  /*f000*/  LDGSTS.E [R244+0x28004], desc[UR60][R60.64], !P3 ;  /* 0x280040003cf47fae */ /* 0x000fe2000d92187c */
[----:B------:R-:W-:Y:S01]  /*f010*/  IMAD.WIDE R108, R2, 0x4, R108 ;  /* 0x00000004026c7825 */ /* 0x000fe200078e026c */
[----:B------:R-:W-:-:S02]  /*f020*/  ISETP.GE.U32.AND P0, PT, R236, 0x7ffffebf, PT ;  /* 0x7ffffebfec00780c */ /* 0x000fc40003f06070 */
[----:B------:R1:W-:Y:S01]  /*f030*/  LDGSTS.E [R244+0x2c004], desc[UR60][R10.64], !P3 ;  /* 0x2c0040000af47fae */ /* 0x0003e2000d92187c */
[----:B--2---:R-:W2:Y:S03]  /*f040*/  LDC R124, c[0x0][0x230] ;  /* 0x00008c00ff7c7b82 */ /* 0x004ea60000000800 */
[----:B----4-:R-:W4:Y:S04]  /*f050*/  LDL.LU.64 R60, [R1+0x1e8] ;  /* 0x0001e800013c7983 */ /* 0x010f280000300a00 */
[----:B------:R-:W2:Y:S01]  /*f060*/  LDL.LU.64 R242, [R1+0x1e0] ;  /* 0x0001e00001f27983 */ /* 0x000ea20000300a00 */
[----:B------:R-:W-:-:S04]  /*f070*/  IMAD.WIDE R76, R2, 0x4, R76 ;  /* 0x00000004024c7825 */ /* 0x000fc800078e024c */
[----:B------:R-:W-:Y:S01]  /*f080*/  VIADD R236, R239, 0xffffff3c ;  /* 0xffffff3cefec7836 */ /* 0x000fe20000000000 */
[----:B------:R-:W-:Y:S01]  /*f090*/  STL.64 [R1+0x8c0], R108 ;  /* 0x0008c06c01007387 */ /* 0x000fe20000100a00 */
[----:B------:R-:W-:-:S03]  /*f0a0*/  IMAD.WIDE R44, R2, 0x4, R44 ;  /* 0x00000004022c7825 */ /* 0x000fc600078e022c */
[----:B------:R1:W-:Y:S01]  /*f0b0*/  STL.64 [R1+0x8c8], R76 ;  /* 0x0008c84c01007387 */ /* 0x0003e20000100a00 */
[----:B------:R-:W-:Y:S01]  /*f0c0*/  ISETP.GE.U32.AND P3, PT, R236, 0x7ffffebd, PT ;  /* 0x7ffffebdec00780c */ /* 0x000fe20003f66070 */
[----:B------:R-:W2:Y:S01]  /*f0d0*/  LDC R239, c[0x0][0x230] ;  /* 0x00008c00ffef7b82 */ /* 0x000ea20000000800 */
[C---:B-1----:R-:W-:Y:S01]  /*f0e0*/  IMAD.WIDE R10, R2.reuse, 0x4, R234 ;  /* 0x00000004020a7825 */ /* 0x042fe200078e02ea */
[----:B------:R1:W-:Y:S03]  /*f0f0*/  STL.64 [R1+0x8d0], R44 ;  /* 0x0008d02c01007387 */ /* 0x0003e60000100a00 */
[----:B------:R-:W-:Y:S01]  /*f100*/  VIADD R236, R9, 0xffffff1e ;  /* 0xffffff1e09ec7836 */ /* 0x000fe20000000000 */
[----:B------:R-:W-:Y:S04]  /*f110*/  LDGSTS.E [R244+0x28008], desc[UR60][R108.64], !P4 ;  /* 0x280080006cf47fae */ /* 0x000fe8000e12187c */
[----:B------:R4:W-:Y:S01]  /*f120*/  STL.64 [R1+0x8d8], R10 ;  /* 0x0008d80a01007387 */ /* 0x0009e20000100a00 */
[----:B------:R-:W-:-:S03]  /*f130*/  IMAD.WIDE R92, R2, 0x4, R92 ;  /* 0x00000004025c7825 */ /* 0x000fc600078e025c */
[----:B------:R-:W-:Y:S04]  /*f140*/  LDGSTS.E [R244+0x2c008], desc[UR60][R76.64], !P4 ;  /* 0x2c0080004cf47fae */ /* 0x000fe8000e12187c */
[----:B------:R-:W2:Y:S04]  /*f150*/  LDL.LU.64 R234, [R1+0x1d8] ;  /* 0x0001d80001ea7983 */ /* 0x000ea80000300a00 */
[----:B------:R-:W-:Y:S04]  /*f160*/  LDGSTS.E [R244+0x2800c], desc[UR60][R44.64], !P5 ;  /* 0x2800c0002cf47fae */ /* 0x000fe8000e92187c */
[----:B------:R-:W2:Y:S04]  /*f170*/  LDL.LU.64 R76, [R1+0x1c8] ;  /* 0x0001c800014c7983 */ /* 0x000ea80000300a00 */
[----:B------:R4:W-:Y:S01]  /*f180*/  LDGSTS.E [R244+0x2c00c], desc[UR60][R10.64], !P5 ;  /* 0x2c00c0000af47fae */ /* 0x0009e2000e92187c */
[----:B------:R-:W-:-:S03]  /*f190*/  ISETP.GE.U32.AND P5, PT, R236, 0x7ffffe9f, PT ;  /* 0x7ffffe9fec00780c */ /* 0x000fc60003fa6070 */
[----:B-1----:R-:W2:Y:S01]  /*f1a0*/  LDL.LU.64 R44, [R1+0x138] ;  /* 0x00013800012c7983 */ /* 0x002ea20000300a00 */
[----:B------:R-:W-:-:S03]  /*f1b0*/  VIADD R236, R8, 0xffffff1c ;  /* 0xffffff1c08ec7836 */ /* 0x000fc60000000000 */
[----:B------:R-:W2:Y:S04]  /*f1c0*/  LDL.LU.64 R188, [R1+0x128] ;  /* 0x0001280001bc7983 */ /* 0x000ea80000300a00 */
[----:B------:R-:W2:Y:S04]  /*f1d0*/  LDL.LU.64 R156, [R1+0x118] ;  /* 0x00011800019c7983 */ /* 0x000ea80000300a00 */
[----:B------:R-:W2:Y:S04]  /*f1e0*/  LDL.LU.64 R108, [R1+0x108] ;  /* 0x00010800016c7983 */ /* 0x000ea80000300a00 */
[----:B------:R-:W-:Y:S04]  /*f1f0*/  STL.64 [R1+0x9c0], R92 ;  /* 0x0009c05c01007387 */ /* 0x000fe80000100a00 */
[----:B------:R-:W2:Y:S04]  /*f200*/  LDL.LU.64 R204, [R1+0x1d0] ;  /* 0x0001d00001cc7983 */ /* 0x000ea80000300a00 */
[----:B------:R-:W-:Y:S01]  /*f210*/  LDGSTS.E [R244+0x30000], desc[UR60][R92.64], !P6 ;  /* 0x300000005cf47fae */ /* 0x000fe2000f12187c */
[----:B---3--:R-:W-:-:S05]  /*f220*/  IMAD.WIDE R28, R2, 0x4, R28 ;  /* 0x00000004021c7825 */ /* 0x008fca00078e021c */
[----:B------:R1:W-:Y:S01]  /*f230*/  STL.64 [R1+0x9c8], R28 ;  /* 0x0009c81c01007387 */ /* 0x0003e20000100a00 */
[----:B------:R-:W-:Y:S01]  /*f240*/  ISETP.GE.U32.AND P1, PT, R237, 0x7ffffebe, PT ;  /* 0x7ffffebeed00780c */ /* 0x000fe20003f26070 */
[C---:B----4-:R-:W-:Y:S02]  /*f250*/  IMAD.WIDE R10, R2.reuse, 0x4, R60 ;  /* 0x00000004020a7825 */ /* 0x050fe400078e023c */
[----:B------:R1:W-:Y:S02]  /*f260*/  LDGSTS.E [R244+0x34000], desc[UR60][R28.64], !P6 ;  /* 0x340000001cf47fae */ /* 0x0003e4000f12187c */
[----:B--2---:R-:W-:Y:S02]  /*f270*/  IMAD.WIDE R8, R2, 0x4, R242 ;  /* 0x0000000402087825 */ /* 0x004fe400078e02f2 */
[----:B------:R-:W2:Y:S04]  /*f280*/  LDL.LU.64 R60, [R1+0x1c0] ;  /* 0x0001c000013c7983 */ /* 0x000ea80000300a00 */
[----:B------:R3:W-:Y:S04]  /*f290*/  STL.64 [R1+0x9d0], R10 ;  /* 0x0009d00a01007387 */ /* 0x0007e80000100a00 */
[----:B------:R-:W4:Y:S01]  /*f2a0*/  LDL.LU.64 R172, [R1+0x130] ;  /* 0x0001300001ac7983 */ /* 0x000f220000300a00 */
[----:B------:R-:W-:Y:S01]  /*f2b0*/  VIADD R237, R252, 0xffffff1f ;  /* 0xffffff1ffced7836 */ /* 0x000fe20000000000 */
[----:B-1----:R-:W1:Y:S02]  /*f2c0*/  LDC R28, c[0x0][0x230] ;  /* 0x00008c00ff1c7b82 */ /* 0x002e640000000800 */
[----:B------:R4:W-:Y:S04]  /*f2d0*/  STL.64 [R1+0x9e0], R8 ;  /* 0x0009e00801007387 */ /* 0x0009e80000100a00 */
[----:B------:R-:W4:Y:S02]  /*f2e0*/  LDL.LU.64 R140, [R1+0x120] ;  /* 0x00012000018c7983 */ /* 0x000f240000300a00 */
[----:B------:R-:W1:Y:S02]  /*f2f0*/  LDC R252, c[0x0][0x230] ;  /* 0x00008c00fffc7b82 */ /* 0x000e640000000800 */
[----:B------:R-:W4:Y:S04]  /*f300*/  LDL.LU.64 R92, [R1+0x110] ;  /* 0x00011000015c7983 */ /* 0x000f280000300a00 */
[----:B------:R-:W4:Y:S01]  /*f310*/  LDL.LU.64 R242, [R1+0x100] ;  /* 0x0001000001f27983 */ /* 0x000f220000300a00 */
[----:B------:R-:W-:-:S03]  /*f320*/  ISETP.GE.U32.AND P4, PT, R237, 0x7ffffea0, PT ;  /* 0x7ffffea0ed00780c */ /* 0x000fc60003f86070 */
[----:B------:R3:W-:Y:S04]  /*f330*/  LDGSTS.E [R244+0x30004], desc[UR60][R10.64], !P0 ;  /* 0x300040000af47fae */ /* 0x0007e8000c12187c */
[----:B------:R4:W-:Y:S01]  /*f340*/  LDGSTS.E [R244+0x34004], desc[UR60][R8.64], !P0 ;  /* 0x3400400008f47fae */ /* 0x0009e2000c12187c */
[----:B------:R-:W-:-:S04]  /*f350*/  IMAD.WIDE R234, R2, 0x4, R234 ;  /* 0x0000000402ea7825 */ /* 0x000fc800078e02ea */
[C---:B------:R-:W-:Y:S01]  /*f360*/  IMAD.WIDE R76, R2.reuse, 0x4, R76 ;  /* 0x00000004024c7825 */ /* 0x040fe200078e024c */
[----:B------:R-:W-:Y:S03]  /*f370*/  STL.64 [R1+0x9e8], R234 ;  /* 0x0009e8ea01007387 */ /* 0x000fe60000100a00 */
[C---:B------:R-:W-:Y:S01]  /*f380*/  IMAD.WIDE R44, R2.reuse, 0x4, R44 ;  /* 0x00000004022c7825 */ /* 0x040fe200078e022c */
[----:B------:R1:W-:Y:S03]  /*f390*/  STL.64 [R1+0xa00], R76 ;  /* 0x000a004c01007387 */ /* 0x0003e60000100a00 */
[C---:B------:R-:W-:Y:S01]  /*f3a0*/  IMAD.WIDE R188, R2.reuse, 0x4, R188 ;  /* 0x0000000402bc7825 */ /* 0x040fe200078e02bc */
[----:B------:R-:W-:Y:S03]  /*f3b0*/  STL.64 [R1+0xb98], R44 ;  /* 0x000b982c01007387 */ /* 0x000fe60000100a00 */
[C---:B------:R-:W-:Y:S01]  /*f3c0*/  IMAD.WIDE R156, R2.reuse, 0x4, R156 ;  /* 0x00000004029c7825 */ /* 0x040fe200078e029c */
[----:B------:R-:W-:Y:S03]  /*f3d0*/  STL.64 [R1+0xba8], R188 ;  /* 0x000ba8bc01007387 */ /* 0x000fe60000100a00 */
[C---:B------:R-:W-:Y:S01]  /*f3e0*/  IMAD.WIDE R108, R2.reuse, 0x4, R108 ;  /* 0x00000004026c7825 */ /* 0x040fe200078e026c */
[----:B------:R-:W-:Y:S03]  /*f3f0*/  STL.64 [R1+0xbb8], R156 ;  /* 0x000bb89c01007387 */ /* 0x000fe60000100a00 */
[C---:B------:R-:W-:Y:S01]  /*f400*/  IMAD.WIDE R220, R2.reuse, 0x4, R204 ;  /* 0x0000000402dc7825 */ /* 0x040fe200078e02cc */
[----:B------:R-:W-:Y:S03]  /*f410*/  LDGSTS.E [R244+0x30008], desc[UR60][R234.64], !P1 ;  /* 0x30008000eaf47fae */ /* 0x000fe6000c92187c */
[----:B--2---:R-:W-:Y:S01]  /*f420*/  IMAD.WIDE R60, R2, 0x4, R60 ;  /* 0x00000004023c7825 */ /* 0x004fe200078e023c */
[----:B------:R-:W-:Y:S01]  /*f430*/  STL.64 [R1+0x9b8], R220 ;  /* 0x0009b8dc01007387 */ /* 0x000fe20000100a00 */
[----:B------:R-:W-:Y:S01]  /*f440*/  IADD3 R237, R238, -0xe3, RZ ;  /* 0xffffff1deeed7810 */ /* 0x000fe20007ffe0ff */
[----:B---3--:R-:W2:Y:S02]  /*f450*/  LDC R10, c[0x0][0x230] ;  /* 0x00008c00ff0a7b82 */ /* 0x008ea40000000800 */
[----:B------:R-:W-:Y:S01]  /*f460*/  STL.64 [R1+0xbc0], R108 ;  /* 0x000bc06c01007387 */ /* 0x000fe20000100a00 */
[----:B----4-:R-:W-:-:S03]  /*f470*/  IMAD.WIDE R204, R2, 0x4, R172 ;  /* 0x0000000402cc7825 */ /* 0x010fc600078e02ac */
[----:B------:R3:W-:Y:S02]  /*f480*/  STL.64 [R1+0x9d8], R60 ;  /* 0x0009d83c01007387 */ /* 0x0007e40000100a00 */
[----:B------:R-:W4:Y:S02]  /*f490*/  LDC R238, c[0x0][0x230] ;  /* 0x00008c00ffee7b82 */ /* 0x000f240000000800 */
[----:B------:R-:W-:Y:S01]  /*f4a0*/  LDGSTS.E [R244+0x34008], desc[UR60][R220.64], !P1 ;  /* 0x34008000dcf47fae */ /* 0x000fe2000c92187c */
[----:B------:R-:W-:-:S03]  /*f4b0*/  IMAD.WIDE R172, R2, 0x4, R140 ;  /* 0x0000000402ac7825 */ /* 0x000fc600078e028c */
[----:B------:R-:W-:Y:S02]  /*f4c0*/  STL.64 [R1+0xb88], R204 ;  /* 0x000b88cc01007387 */ /* 0x000fe40000100a00 */
[----:B------:R-:W2:Y:S01]  /*f4d0*/  LDC R9, c[0x0][0x230] ;  /* 0x00008c00ff097b82 */ /* 0x000ea20000000800 */
[C---:B------:R-:W-:Y:S01]  /*f4e0*/  IMAD.WIDE R140, R2.reuse, 0x4, R92 ;  /* 0x00000004028c7825 */ /* 0x040fe200078e025c */
[----:B------:R-:W-:Y:S03]  /*f4f0*/  STL.64 [R1+0xb90], R172 ;  /* 0x000b90ac01007387 */ /* 0x000fe60000100a00 */
[----:B------:R-:W-:Y:S01]  /*f500*/  IMAD.WIDE R92, R2, 0x4, R242 ;  /* 0x00000004025c7825 */ /* 0x000fe200078e02f2 */
[----:B------:R-:W-:Y:S02]  /*f510*/  STL.64 [R1+0xba0], R140 ;  /* 0x000ba08c01007387 */ /* 0x000fe40000100a00 */
[----:B------:R-:W2:Y:S02]  /*f520*/  LDC R11, c[0x0][0x230] ;  /* 0x00008c00ff0b7b82 */ /* 0x000ea40000000800 */
[----:B------:R-:W-:Y:S04]  /*f530*/  LDGSTS.E [R244+0x3000c], desc[UR60][R76.64], !P3 ;  /* 0x3000c0004cf47fae */ /* 0x000fe8000d92187c */
[----:B------:R2:W-:Y:S02]  /*f540*/  STL.64 [R1+0xbb0], R92 ;  /* 0x000bb05c01007387 */ /* 0x0005e40000100a00 */
[----:B------:R-:W2:Y:S02]  /*f550*/  LDC R8, c[0x0][0x230] ;  /* 0x00008c00ff087b82 */ /* 0x000ea40000000800 */
[----:B------:R-:W-:Y:S04]  /*f560*/  LDGSTS.E [R244+0x3400c], desc[UR60][R60.64], !P3 ;  /* 0x3400c0003cf47fae */ /* 0x000fe8000d92187c */
[----:B-1----:R-:W2:Y:S04]  /*f570*/  LDL.LU.64 R76, [R1+0x340] ;  /* 0x00034000014c7983 */ /* 0x002ea80000300a00 */
[----:B------:R-:W-:Y:S04]  /*f580*/  LDGSTS.E [R244+0x38000], desc[UR60][R44.64], !P4 ;  /* 0x380000002cf47fae */ /* 0x000fe8000e12187c */
[----:B---3--:R-:W3:Y:S01]  /*f590*/  LDL.LU.64 R60, [R1+0x338] ;  /* 0x00033800013c7983 */ /* 0x008ee20000300a00 */
[----:B------:R-:W-:-:S02]  /*f5a0*/  ISETP.GE.U32.AND P6, PT, R237, 0x7ffffe9e, PT ;  /* 0x7ffffe9eed00780c */ /* 0x000fc40003fc6070 */
[----:B------:R-:W-:Y:S01]  /*f5b0*/  ISETP.GE.U32.AND P0, PT, R236, 0x7ffffe9d, PT ;  /* 0x7ffffe9dec00780c */ /* 0x000fe20003f06070 */
[----:B------:R-:W-:Y:S04]  /*f5c0*/  LDGSTS.E [R244+0x3c000], desc[UR60][R204.64], !P4 ;  /* 0x3c000000ccf47fae */ /* 0x000fe8000e12187c */
[----:B------:R-:W3:Y:S04]  /*f5d0*/  LDL.LU.64 R44, [R1+0x330] ;  /* 0x00033000012c7983 */ /* 0x000ee80000300a00 */
[----:B------:R-:W3:Y:S01]  /*f5e0*/  LDL.LU.64 R242, [R1+0x328] ;  /* 0x0003280001f27983 */ /* 0x000ee20000300a00 */
[----:B------:R-:W-:Y:S01]  /*f5f0*/  VIADD R237, R239, 0xffffff7b ;  /* 0xffffff7befed7836 */ /* 0x000fe20000000000 */
[----:B----4-:R-:W-:-:S02]  /*f600*/  IADD3 R239, R238, -0x87, RZ ;  /* 0xffffff79eeef7810 */ /* 0x010fc40007ffe0ff */
[----:B------:R-:W-:Y:S01]  /*f610*/  LDGSTS.E [R244+0x38004], desc[UR60][R188.64], !P5 ;  /* 0x38004000bcf47fae */ /* 0x000fe2000e92187c */
[----:B------:R-:W-:-:S03]  /*f620*/  VIADD R236, R240, 0xffffff7a ;  /* 0xffffff7af0ec7836 */ /* 0x000fc60000000000 */
[----:B------:R-:W-:Y:S01]  /*f630*/  LDGSTS.E [R244+0x3c004], desc[UR60][R172.64], !P5 ;  /* 0x3c004000acf47fae */ /* 0x000fe2000e92187c */
[----:B------:R-:W-:-:S03]  /*f640*/  VIADD R238, R28, 0xffffff78 ;  /* 0xffffff781cee7836 */ /* 0x000fc60000000000 */
[----:B------:R-:W-:Y:S04]  /*f650*/  LDGSTS.E [R244+0x38008], desc[UR60][R156.64], !P6 ;  /* 0x380080009cf47fae */ /* 0x000fe8000f12187c */
[----:B------:R-:W-:Y:S04]  /*f660*/  LDGSTS.E [R244+0x3c008], desc[UR60][R140.64], !P6 ;  /* 0x3c0080008cf47fae */ /* 0x000fe8000f12187c */
[----:B------:R-:W-:Y:S04]  /*f670*/  LDGSTS.E [R244+0x3800c], desc[UR60][R108.64], !P0 ;  /* 0x3800c0006cf47fae */ /* 0x000fe8000c12187c */
[----:B------:R-:W4:Y:S01]  /*f680*/  LDL.LU.64 R28, [R1+0x320] ;  /* 0x00032000011c7983 */ /* 0x000f220000300a00 */
[----:B------:R-:W-:Y:S01]  /*f690*/  ISETP.GE.U32.AND P1, PT, R237, 0x7ffffefc, PT ;  /* 0x7ffffefced00780c */ /* 0x000fe20003f26070 */
[----:B--2---:R-:W-:Y:S01]  /*f6a0*/  VIADD R237, R10, 0xffffff5b ;  /* 0xffffff5b0aed7836 */ /* 0x004fe20000000000 */
[----:B------:R-:W-:Y:S01]  /*f6b0*/  ISETP.GE.U32.AND P3, PT, R236, 0x7ffffefb, PT ;  /* 0x7ffffefbec00780c */ /* 0x000fe20003f66070 */
[----:B------:R1:W-:Y:S04]  /*f6c0*/  LDGSTS.E [R244+0x3c00c], desc[UR60][R92.64], !P0 ;  /* 0x3c00c0005cf47fae */ /* 0x0003e8000c12187c */
[----:B------:R-:W2:Y:S01]  /*f6d0*/  LDL.LU.64 R108, [R1+0x318] ;  /* 0x00031800016c7983 */ /* 0x000ea20000300a00 */
[----:B------:R-:W-:Y:S01]  /*f6e0*/  VIADD R236, R9, 0xffffff5a ;  /* 0xffffff5a09ec7836 */ /* 0x000fe20000000000 */
[----:B------:R-:W-:Y:S01]  /*f6f0*/  ISETP.GE.U32.AND P6, PT, R237, 0x7ffffedc, PT ;  /* 0x7ffffedced00780c */ /* 0x000fe20003fc6070 */
[----:B------:R-:W2:Y:S01]  /*f700*/  LDC R10, c[0x0][0x230] ;  /* 0x00008c00ff0a7b82 */ /* 0x000ea20000000800 */
[----:B------:R-:W2:Y:S01]  /*f710*/  LDL.LU.64 R92, [R1+0x310] ;  /* 0x00031000015c7983 */ /* 0x000ea20000300a00 */
[----:B-1----:R-:W-:-:S02]  /*f720*/  IADD3 R244, R124, -0xa7, RZ ;  /* 0xffffff597cf47810 */ /* 0x002fc40007ffe0ff */
[----:B------:R-:W-:Y:S01]  /*f730*/  ISETP.GE.U32.AND P4, PT, R239, 0x7ffffefa, PT ;  /* 0x7ffffefaef00780c */ /* 0x000fe20003f86070 */
[----:B------:R-:W2:Y:S01]  /*f740*/  LDL.LU.64 R234, [R1+0x308] ;  /* 0x0003080001ea7983 */ /* 0x000ea20000300a00 */
[----:B------:R-:W-:Y:S01]  /*f750*/  ISETP.GE.U32.AND P0, PT, R236, 0x7ffffedb, PT ;  /* 0x7ffffedbec00780c */ /* 0x000fe20003f06070 */
[----:B------:R-:W-:Y:S01]  /*f760*/  VIADD R240, R11, 0xffffff58 ;  /* 0xffffff580bf07836 */ /* 0x000fe20000000000 */
[----:B------:R-:W-:Y:S01]  /*f770*/  ISETP.GE.U32.AND P5, PT, R238, 0x7ffffef9, PT ;  /* 0x7ffffef9ee00780c */ /* 0x000fe20003fa6070 */
[----:B------:R-:W1:Y:S08]  /*f780*/  LDC R9, c[0x0][0x230] ;  /* 0x00008c00ff097b82 */ /* 0x000e700000000800 */
[----:B------:R-:W1:Y:S01]  /*f790*/  LDC R11, c[0x0][0x230] ;  /* 0x00008c00ff0b7b82 */ /* 0x000e620000000800 */
[----:B------:R-:W-:-:S02]  /*f7a0*/  IMAD.WIDE R236, R2, 0x4, R76 ;  /* 0x0000000402ec7825 */ /* 0x000fc400078e024c */
[----:B------:R-:W2:Y:S04]  /*f7b0*/  LDL.LU.64 R76, [R1+0x278] ;  /* 0x00027800014c7983 */ /* 0x000ea80000300a00 */
[----:B------:R-:W-:Y:S01]  /*f7c0*/  LDGSTS.E [R245+0x20000], desc[UR60][R236.64], !P1 ;  /* 0x20000000ecf57fae */ /* 0x000fe2000c92187c */
[----:B---3--:R-:W-:-:S03]  /*f7d0*/  IMAD.WIDE R238, R2, 0x4, R60 ;  /* 0x0000000402ee7825 */ /* 0x008fc600078e023c */
[----:B------:R-:W3:Y:S04]  /*f7e0*/  LDL.LU.64 R60, [R1+0x270] ;  /* 0x00027000013c7983 */ /* 0x000ee80000300a00 */
[----:B------:R-:W-:Y:S01]  /*f7f0*/  LDGSTS.E [R245+0x24000], desc[UR60][R238.64], !P1 ;  /* 0x24000000eef57fae */ /* 0x000fe2000c92187c */
[----:B------:R-:W-:-:S04]  /*f800*/  IMAD.WIDE R140, R2, 0x4, R44 ;  /* 0x00000004028c7825 */ /* 0x000fc800078e022c */
[C---:B------:R-:W-:Y:S01]  /*f810*/  IMAD.WIDE R124, R2.reuse, 0x4, R242 ;  /* 0x00000004027c7825 */ /* 0x040fe200078e02f2 */
[----:B------:R-:W-:Y:S04]  /*f820*/  STL.64 [R1+0x280], R140 ;  /* 0x0002808c01007387 */ /* 0x000fe80000100a00 */
[----:B------:R-:W3:Y:S04]  /*f830*/  LDL.LU.64 R44, [R1+0x268] ;  /* 0x00026800012c7983 */ /* 0x000ee80000300a00 */
[----:B------:R1:W-:Y:S04]  /*f840*/  STL.64 [R1+0x288], R124 ;  /* 0x0002887c01007387 */ /* 0x0003e80000100a00 */
[----:B------:R-:W3:Y:S04]  /*f850*/  LDL.LU.64 R242, [R1+0x260] ;  /* 0x0002600001f27983 */ /* 0x000ee80000300a00 */
[----:B------:R-:W-:Y:S04]  /*f860*/  LDGSTS.E [R245+0x20004], desc[UR60][R140.64], !P3 ;  /* 0x200040008cf57fae */ /* 0x000fe8000d92187c */
[----:B------:R1:W-:Y:S01]  /*f870*/  LDGSTS.E [R245+0x24004], desc[UR60][R124.64], !P3 ;  /* 0x240040007cf57fae */ /* 0x0003e2000d92187c */
[----:B----4-:R-:W-:-:S04]  /*f880*/  IMAD.WIDE R28, R2, 0x4, R28 ;  /* 0x00000004021c7825 */ /* 0x010fc800078e021c */
[C---:B--2---:R-:W-:Y:S01]  /*f890*/  IMAD.WIDE R172, R2.reuse, 0x4, R108 ;  /* 0x0000000402ac7825 */ /* 0x044fe200078e026c */
[----:B------:R2:W-:Y:S01]  /*f8a0*/  STL.64 [R1+0x290], R28 ;  /* 0x0002901c01007387 */ /* 0x0005e20000100a00 */
[----:B-1----:R-:W1:Y:S03]  /*f8b0*/  LDC R124, c[0x0][0x230] ;  /* 0x00008c00ff7c7b82 */ /* 0x002e660000000800 */
[----:B------:R4:W-:Y:S01]  /*f8c0*/  STL.64 [R1+0x298], R172 ;  /* 0x000298ac01007387 */ /* 0x0009e20000100a00 */
[----:B------:R-:W-:-:S03]  /*f8d0*/  IMAD.WIDE R156, R2, 0x4, R92 ;  /* 0x00000004029c7825 */ /* 0x000fc600078e025c */
[----:B------:R-:W3:Y:S01]  /*f8e0*/  LDL.LU.64 R108, [R1+0x258] ;  /* 0x00025800016c7983 */ /* 0x000ee20000300a00 */
[----:B------:R-:W-:-:S03]  /*f8f0*/  IMAD.WIDE R140, R2, 0x4, R234 ;  /* 0x00000004028c7825 */ /* 0x000fc600078e02ea */
[----:B------:R-:W3:Y:S04]  /*f900*/  LDL.LU.64 R92, [R1+0x250] ;  /* 0x00025000015c7983 */ /* 0x000ee80000300a00 */
[----:B------:R3:W-:Y:S04]  /*f910*/  STL.64 [R1+0x2a0], R156 ;  /* 0x0002a09c01007387 */ /* 0x0007e80000100a00 */
[----:B------:R-:W-:Y:S04]  /*f920*/  LDGSTS.E [R245+0x20008], desc[UR60][R28.64], !P4 ;  /* 0x200080001cf57fae */ /* 0x000fe8000e12187c */
[----:B------:R1:W-:Y:S04]  /*f930*/  STL.64 [R1+0x2a8], R140 ;  /* 0x0002a88c01007387 */ /* 0x0003e80000100a00 */
[----:B------:R4:W-:Y:S04]  /*f940*/  LDGSTS.E [R245+0x24008], desc[UR60][R172.64], !P4 ;  /* 0x24008000acf57fae */ /* 0x0009e8000e12187c */
[----:B--2---:R-:W2:Y:S04]  /*f950*/  LDL.LU.64 R28, [R1+0x248] ;  /* 0x00024800011c7983 */ /* 0x004ea80000300a00 */
[----:B------:R-:W2:Y:S04]  /*f960*/  LDL.LU.64 R234, [R1+0x240] ;  /* 0x0002400001ea7983 */ /* 0x000ea80000300a00 */
[----:B------:R3:W-:Y:S04]  /*f970*/  LDGSTS.E [R245+0x2000c], desc[UR60][R156.64], !P5 ;  /* 0x2000c0009cf57fae */ /* 0x0007e8000e92187c */
[----:B------:R1:W-:Y:S01]  /*f980*/  LDGSTS.E [R245+0x2400c], desc[UR60][R140.64], !P5 ;  /* 0x2400c0008cf57fae */ /* 0x0003e2000e92187c */
[----:B----4-:R-:W-:-:S03]  /*f990*/  IMAD.WIDE R172, R2, 0x4, R76 ;  /* 0x0000000402ac7825 */ /* 0x010fc600078e024c */
[----:B------:R-:W4:Y:S01]  /*f9a0*/  LDL.LU.64 R76, [R1+0x1b8] ;  /* 0x0001b800014c7983 */ /* 0x000f220000300a00 */
[----:B---3--:R-:W-:-:S03]  /*f9b0*/  IMAD.WIDE R156, R2, 0x4, R60 ;  /* 0x00000004029c7825 */ /* 0x008fc600078e023c */
[----:B------:R-:W-:Y:S04]  /*f9c0*/  STL.64 [R1+0x2b0], R172 ;  /* 0x0002b0ac01007387 */ /* 0x000fe80000100a00 */
[----:B------:R-:W-:Y:S04]  /*f9d0*/  STL.64 [R1+0x2b8], R156 ;  /* 0x0002b89c01007387 */ /* 0x000fe80000100a00 */
[----:B------:R-:W3:Y:S04]  /*f9e0*/  LDL.LU.64 R60, [R1+0x1b0] ;  /* 0x0001b000013c7983 */ /* 0x000ee80000300a00 */
[----:B------:R-:W-:Y:S01]  /*f9f0*/  LDGSTS.E [R245+0x28000], desc[UR60][R172.64], !P6 ;  /* 0x28000000acf57fae */ /* 0x000fe2000f12187c */
[----:B------:R-:W-:-:S03]  /*fa00*/  IMAD.WIDE R44, R2, 0x4, R44 ;  /* 0x00000004022c7825 */ /* 0x000fc600078e022c */
[----:B------:R-:W-:Y:S01]  /*fa10*/  LDGSTS.E [R245+0x2c000], desc[UR60][R156.64], !P6 ;  /* 0x2c0000009cf57fae */ /* 0x000fe2000f12187c */
[----:B-1----:R-:W-:-:S03]  /*fa20*/  IMAD.WIDE R140, R2, 0x4, R242 ;  /* 0x00000004028c7825 */ /* 0x002fc600078e02f2 */
[----:B------:R1:W-:Y:S04]  /*fa30*/  STL.64 [R1+0x870], R44 ;  /* 0x0008702c01007387 */ /* 0x0003e80000100a00 */
[----:B------:R-:W-:Y:S04]  /*fa40*/  STL.64 [R1+0x878], R140 ;  /* 0x0008788c01007387 */ /* 0x000fe80000100a00 */
[----:B------:R-:W-:Y:S01]  /*fa50*/  LDGSTS.E [R245+0x28004], desc[UR60][R44.64], !P0 ;  /* 0x280040002cf57fae */ /* 0x000fe2000c12187c */
[----:B------:R-:W-:-:S03]  /*fa60*/  ISETP.GE.U32.AND P1, PT, R244, 0x7ffffeda, PT ;  /* 0x7ffffedaf400780c */ /* 0x000fc60003f26070 */
[----:B-1----:R-:W3:Y:S04]  /*fa70*/  LDL.LU.64 R44, [R1+0x1a8] ;  /* 0x0001a800012c7983 */ /* 0x002ee80000300a00 */
[----:B------:R-:W3:Y:S01]  /*fa80*/  LDL.LU.64 R242, [R1+0x1a0] ;  /* 0x0001a00001f27983 */ /* 0x000ee20000300a00 */
[----:B------:R-:W-:Y:S01]  /*fa90*/  VIADD R244, R252, 0xffffff3b ;  /* 0xffffff3bfcf47836 */ /* 0x000fe20000000000 */
[----:B------:R-:W-:Y:S01]  /*faa0*/  ISETP.GE.U32.AND P3, PT, R240, 0x7ffffed9, PT ;  /* 0x7ffffed9f000780c */ /* 0x000fe20003f66070 */
[----:B------:R-:W1:Y:S01]  /*fab0*/  LDC R252, c[0x0][0x230] ;  /* 0x00008c00fffc7b82 */ /* 0x000e620000000800 */
[----:B------:R4:W-:Y:S02]  /*fac0*/  LDGSTS.E [R245+0x2c004], desc[UR60][R140.64], !P0 ;  /* 0x2c0040008cf57fae */ /* 0x0009e4000c12187c */
[----:B------:R-:W-:-:S02]  /*fad0*/  ISETP.GE.U32.AND P4, PT, R244, 0x7ffffebc, PT ;  /* 0x7ffffebcf400780c */ /* 0x000fc40003f86070 */
[----:B------:R-:W-:Y:S01]  /*fae0*/  IADD3 R244, R10, -0xc7, RZ ;  /* 0xffffff390af47810 */ /* 0x000fe20007ffe0ff */
[----:B------:R-:W-:Y:S02]  /*faf0*/  VIADD R240, R8, 0xffffff3a ;  /* 0xffffff3a08f07836 */ /* 0x000fe40000000000 */
[----:B------:R-:W1:Y:S01]  /*fb00*/  LDC R8, c[0x0][0x230] ;  /* 0x00008c00ff087b82 */ /* 0x000e620000000800 */
[----:B------:R-:W-:Y:S01]  /*fb10*/  ISETP.GE.U32.AND P6, PT, R244, 0x7ffffeba, PT ;  /* 0x7ffffebaf400780c */ /* 0x000fe20003fc6070 */
[----:B------:R-:W-:Y:S02]  /*fb20*/  VIADD R244, R124, 0xffffff1b ;  /* 0xffffff1b7cf47836 */ /* 0x000fe40000000000 */
[----:B------:R-:W-:-:S04]  /*fb30*/  IMAD.WIDE R124, R2, 0x4, R108 ;  /* 0x00000004027c7825 */ /* 0x000fc800078e026c */
[C---:B------:R-:W-:Y:S01]  /*fb40*/  IMAD.WIDE R108, R2.reuse, 0x4, R92 ;  /* 0x00000004026c7825 */ /* 0x040fe200078e025c */
[----:B------:R1:W-:Y:S01]  /*fb50*/  STL.64 [R1+0x880], R124 ;  /* 0x0008807c01007387 */ /* 0x0003e20000100a00 */
[----:B------:R-:W3:Y:S03]  /*fb60*/  LDC R10, c[0x0][0x230] ;  /* 0x00008c00ff0a7b82 */ /* 0x000ee60000000800 */
[----:B------:R-:W-:Y:S01]  /*fb70*/  LDGSTS.E [R245+0x28008], desc[UR60][R124.64], !P1 ;  /* 0x280080007cf57fae */ /* 0x000fe2000c92187c */
[----:B--2---:R-:W-:-:S03]  /*fb80*/  IMAD.WIDE R92, R2, 0x4, R28 ;  /* 0x00000004025c7825 */ /* 0x004fc600078e021c */
[----:B------:R-:W-:Y:S01]  /*fb90*/  STL.64 [R1+0x888], R108 ;  /* 0x0008886c01007387 */ /* 0x000fe20000100a00 */
[----:B------:R-:W-:-:S03]  /*fba0*/  IMAD.WIDE R28, R2, 0x4, R234 ;  /* 0x00000004021c7825 */ /* 0x000fc600078e02ea */
[----:B------:R-:W-:Y:S04]  /*fbb0*/  STL.64 [R1+0x890], R92 ;  /* 0x0008905c01007387 */ /* 0x000fe80000100a00 */
[----:B------:R-:W-:Y:S04]  /*fbc0*/  LDGSTS.E [R245+0x2c008], desc[UR60][R108.64], !P1 ;  /* 0x2c0080006cf57fae */ /* 0x000fe8000c92187c */
[----:B------:R2:W-:Y:S04]  /*fbd0*/  STL.64 [R1+0x898], R28 ;  /* 0x0008981c01007387 */ /* 0x0005e80000100a00 */
[----:B------:R3:W-:Y:S04]  /*fbe0*/  LDGSTS.E [R245+0x2800c], desc[UR60][R92.64], !P3 ;  /* 0x2800c0005cf57fae */ /* 0x0007e8000d92187c */
[----:B------:R-:W3:Y:S04]  /*fbf0*/  LDL.LU.64 R234, [R1+0x198] ;  /* 0x0001980001ea7983 */ /* 0x000ee80000300a00 */
[----:B------:R-:W-:Y:S04]  /*fc00*/  LDGSTS.E [R245+0x2c00c], desc[UR60][R28.64], !P3 ;  /* 0x2c00c0001cf57fae */ /* 0x000fe8000d92187c */
[----:B-1----:R-:W3:Y:S04]  /*fc10*/  LDL.LU.64 R124, [R1+0x188] ;  /* 0x00018800017c7983 */ /* 0x002ee80000300a00 */
[----:B--2---:R-:W2:Y:S04]  /*fc20*/  LDL.LU.64 R28, [R1+0xf8] ;  /* 0x0000f800011c7983 */ /* 0x004ea80000300a00 */
[----:B------:R-:W2:Y:S04]  /*fc30*/  LDL.LU.64 R188, [R1+0xe8] ;  /* 0x0000e80001bc7983 */ /* 0x000ea80000300a00 */
[----:B------:R-:W2:Y:S04]  /*fc40*/  LDL.LU.64 R156, [R1+0xd8] ;  /* 0x0000d800019c7983 */ /* 0x000ea80000300a00 */
[----:B------:R-:W2:Y:S01]  /*fc50*/  LDL.LU.64 R108, [R1+0xc8] ;  /* 0x0000c800016c7983 */ /* 0x000ea20000300a00 */
[----:B----4-:R-:W-:-:S05]  /*fc60*/  IMAD.WIDE R140, R2, 0x4, R76 ;  /* 0x00000004028c7825 */ /* 0x010fca00078e024c */
[----:B------:R1:W-:Y:S04]  /*fc70*/  STL.64 [R1+0x980], R140 ;  /* 0x0009808c01007387 */ /* 0x0003e80000100a00 */
[----:B------:R-:W4:Y:S04]  /*fc80*/  LDL.LU.64 R204, [R1+0x190] ;  /* 0x0001900001cc7983 */ /* 0x000f280000300a00 */
[----:B------:R-:W-:Y:S01]  /*fc90*/  LDGSTS.E [R245+0x30000], desc[UR60][R140.64], !P4 ;  /* 0x300000008cf57fae */ /* 0x000fe2000e12187c */
[----:B---3--:R-:W-:-:S05]  /*fca0*/  IMAD.WIDE R92, R2, 0x4, R60 ;  /* 0x00000004025c7825 */ /* 0x008fca00078e023c */
[----:B------:R3:W-:Y:S04]  /*fcb0*/  STL.64 [R1+0x988], R92 ;  /* 0x0009885c01007387 */ /* 0x0007e80000100a00 */
[----:B------:R-:W-:Y:S01]  /*fcc0*/  LDGSTS.E [R245+0x34000], desc[UR60][R92.64], !P4 ;  /* 0x340000005cf57fae */ /* 0x000fe2000e12187c */
[----:B------:R-:W-:-:S03]  /*fcd0*/  IMAD.WIDE R76, R2, 0x4, R44 ;  /* 0x00000004024c7825 */ /* 0x000fc600078e022c */
[----:B------:R-:W4:Y:S01]  /*fce0*/  LDL.LU.64 R44, [R1+0x180] ;  /* 0x00018000012c7983 */ /* 0x000f220000300a00 */
[----:B------:R-:W-:-:S03]  /*fcf0*/  IMAD.WIDE R60, R2, 0x4, R242 ;  /* 0x00000004023c7825 */ /* 0x000fc600078e02f2 */
[----:B------:R3:W-:Y:S04]  /*fd00*/  STL.64 [R1+0x990], R76 ;  /* 0x0009904c01007387 */ /* 0x0007e80000100a00 */
[----:B------:R-:W4:Y:S04]  /*fd10*/  LDL.LU.64 R172, [R1+0xf0] ;  /* 0x0000f00001ac7983 */ /* 0x000f280000300a00 */
[----:B------:R4:W-:Y:S04]  /*fd20*/  STL.64 [R1+0x9a0], R60 ;  /* 0x0009a03c01007387 */ /* 0x0009e80000100a00 */
[----:B-1----:R-:W4:Y:S04]  /*fd30*/  LDL.LU.64 R140, [R1+0xe0] ;  /* 0x0000e000018c7983 */ /* 0x002f280000300a00 */
[----:B---3--:R-:W3:Y:S04]  /*fd40*/  LDL.LU.64 R92, [R1+0xd0] ;  /* 0x0000d000015c7983 */ /* 0x008ee80000300a00 */
[----:B------:R-:W3:Y:S01]  /*fd50*/  LDL.LU.64 R242, [R1+0xc0] ;  /* 0x0000c00001f27983 */ /* 0x000ee20000300a00 */
[----:B------:R-:W-:Y:S01]  /*fd60*/  ISETP.GE.U32.AND P5, PT, R240, 0x7ffffebb, PT ;  /* 0x7ffffebbf000780c */ /* 0x000fe20003fa6070 */
[----:B------:R-:W-:Y:S01]  /*fd70*/  VIADD R240, R9, 0xffffff38 ;  /* 0xffffff3809f07836 */ /* 0x000fe20000000000 */
[----:B------:R-:W-:Y:S01]  /*fd80*/  ISETP.GE.U32.AND P1, PT, R244, 0x7ffffe9c, PT ;  /* 0x7ffffe9cf400780c */ /* 0x000fe20003f26070 */
[----:B------:R-:W1:Y:S03]  /*fd90*/  LDC R9, c[0x0][0x230] ;  /* 0x00008c00ff097b82 */ /* 0x000e660000000800 */
[----:B------:R-:W-:-:S07]  /*fda0*/  ISETP.GE.U32.AND P0, PT, R240, 0x7ffffeb9, PT ;  /* 0x7ffffeb9f000780c */ /* 0x000fce0003f06070 */
[----:B------:R2:W-:Y:S04]  /*fdb0*/  LDGSTS.E [R245+0x30004], desc[UR60][R76.64], !P5 ;  /* 0x300040004cf57fae */ /* 0x0005e8000e92187c */
[----:B------:R1:W-:Y:S01]  /*fdc0*/  LDGSTS.E [R245+0x34004], desc[UR60][R60.64], !P5 ;  /* 0x340040003cf57fae */ /* 0x0003e2000e92187c */
[C---:B------:R-:W-:Y:S01]  /*fdd0*/  IMAD.WIDE R234, R2.reuse, 0x4, R234 ;  /* 0x0000000402ea7825 */ /* 0x040fe200078e02ea */
[----:B--2---:R-:W2:Y:S03]  /*fde0*/  LDC R76, c[0x0][0x230] ;  /* 0x00008c00ff4c7b82 */ /* 0x004ea60000000800 */
        /* <DEDUP_REMOVED lines=10> */
[C---:B----4-:R-:W-:Y:S01]  /*fe90*/  IMAD.WIDE R220, R2.reuse, 0x4, R204 ;  /* 0x0000000402dc7825 */ /* 0x050fe200078e02cc */
[----:B------:R-:W-:Y:S03]  /*fea0*/  LDGSTS.E [R245+0x30008], desc[UR60][R234.64], !P6 ;  /* 0x30008000eaf57fae */ /* 0x000fe6000f12187c */
[----:B------:R-:W-:Y:S01]  /*feb0*/  IMAD.WIDE R44, R2, 0x4, R44 ;  /* 0x00000004022c7825 */ /* 0x000fe200078e022c */
[----:B------:R-:W-:Y:S01]  /*fec0*/  STL.64 [R1+0x978], R220 ;  /* 0x000978dc01007387 */ /* 0x000fe20000100a00 */
[----:B------:R-:W-:Y:S01]  /*fed0*/  IADD3 R244, R252, -0xe7, RZ ;  /* 0xffffff19fcf47810 */ /* 0x000fe20007ffe0ff */
[----:B-1----:R-:W1:Y:S02]  /*fee0*/  LDC R61, c[0x0][0x230] ;  /* 0x00008c00ff3d7b82 */ /* 0x002e640000000800 */
[----:B------:R-:W-:Y:S01]  /*fef0*/  STL.64 [R1+0xb80], R108 ;  /* 0x000b806c01007387 */ /* 0x000fe20000100a00 */
[----:B------:R-:W-:-:S03]  /*ff00*/  IMAD.WIDE R204, R2, 0x4, R172 ;  /* 0x0000000402cc7825 */ /* 0x000fc600078e02ac */
[----:B------:R4:W-:Y:S02]  /*ff10*/  STL.64 [R1+0x998], R44 ;  /* 0x0009982c01007387 */ /* 0x0009e40000100a00 */
[----:B------:R-:W1:Y:S02]  /*ff20*/  LDC R252, c[0x0][0x230] ;  /* 0x00008c00fffc7b82 */ /* 0x000e640000000800 */
[----:B------:R-:W-:Y:S01]  /*ff30*/  LDGSTS.E [R245+0x34008], desc[UR60][R220.64], !P6 ;  /* 0x34008000dcf57fae */ /* 0x000fe2000f12187c */
[----:B------:R-:W-:-:S03]  /*ff40*/  IMAD.WIDE R172, R2, 0x4, R140 ;  /* 0x0000000402ac7825 */ /* 0x000fc600078e028c */
[----:B------:R-:W-:Y:S02]  /*ff50*/  STL.64 [R1+0xb48], R204 ;  /* 0x000b48cc01007387 */ /* 0x000fe40000100a00 */
[----:B------:R-:W1:Y:S01]  /*ff60*/  LDC R60, c[0x0][0x230] ;  /* 0x00008c00ff3c7b82 */ /* 0x000e620000000800 */
[C---:B---3--:R-:W-:Y:S01]  /*ff70*/  IMAD.WIDE R140, R2.reuse, 0x4, R92 ;  /* 0x00000004028c7825 */ /* 0x048fe200078e025c */
[----:B------:R-:W-:Y:S03]  /*ff80*/  STL.64 [R1+0xb50], R172 ;  /* 0x000b50ac01007387 */ /* 0x000fe60000100a00 */
[----:B------:R-:W-:Y:S01]  /*ff90*/  IMAD.WIDE R92, R2, 0x4, R242 ;  /* 0x00000004025c7825 */ /* 0x000fe200078e02f2 */
[----:B------:R3:W-:Y:S04]  /*ffa0*/  STL.64 [R1+0xb60], R140 ;  /* 0x000b608c01007387 */ /* 0x0007e80000100a00 */
[----:B------:R-:W-:Y:S04]  /*ffb0*/  LDGSTS.E [R245+0x3000c], desc[UR60][R124.64], !P0 ;  /* 0x3000c0007cf57fae */ /* 0x000fe8000c12187c */
[----:B------:R3:W-:Y:S04]  /*ffc0*/  STL.64 [R1+0xb70], R92 ;  /* 0x000b705c01007387 */ /* 0x0007e80000100a00 */
[----:B------:R-:W-:Y:S04]  /*ffd0*/  LDGSTS.E [R245+0x3400c], desc[UR60][R44.64], !P0 ;  /* 0x3400c0002cf57fae */ /* 0x000fe8000c12187c */
[----:B--2---:R-:W2:Y:S04]  /*ffe0*/  LDL.LU.64 R124, [R1+0x300] ;  /* 0x00030000017c7983 */ /* 0x004ea80000300a00 */
[----:B------:R-:W-:Y:S04]  /*fff0*/  LDGSTS.E [R245+0x38000], desc[UR60][R28.64], !P1 ;  /* 0x380000001cf57fae */ /* 0x000fe8000c92187c */
[----:B----4-:R-:W4:Y:S01]  /*10000*/  LDL.LU.64 R44, [R1+0x2f8] ;  /* 0x0002f800012c7983 */ /* 0x010f220000300a00 */
[----:B------:R-:W-:Y:S01]  /*10010*/  VIADD R240, R11, 0xffffff1a ;  /* 0xffffff1a0bf07836 */ /* 0x000fe20000000000 */
[----:B------:R-:W-:Y:S01]  /*10020*/  ISETP.GE.U32.AND P4, PT, R244, 0x7ffffe9a, PT ;  /* 0x7ffffe9af400780c */ /* 0x000fe20003f86070 */
[----:B------:R-:W2:Y:S01]  /*10030*/  LDC R11, c[0x0][0x230] ;  /* 0x00008c00ff0b7b82 */ /* 0x000ea20000000800 */
[----:B------:R-:W-:Y:S04]  /*10040*/  LDGSTS.E [R245+0x3c000], desc[UR60][R204.64], !P1 ;  /* 0x3c000000ccf57fae */ /* 0x000fe8000c92187c */
[----:B------:R-:W3:Y:S04]  /*10050*/  LDL.LU.64 R28, [R1+0x2f0] ;  /* 0x0002f000011c7983 */ /* 0x000ee80000300a00 */
[----:B------:R-:W2:Y:S01]  /*10060*/  LDL.LU.64 R242, [R1+0x2e8] ;  /* 0x0002e80001f27983 */ /* 0x000ea20000300a00 */
[----:B------:R-:W-:Y:S01]  /*10070*/  ISETP.GE.U32.AND P3, PT, R240, 0x7ffffe9b, PT ;  /* 0x7ffffe9bf000780c */ /* 0x000fe20003f66070 */
[----:B------:R-:W-:-:S02]  /*10080*/  VIADD R240, R8, 0xffffff18 ;  /* 0xffffff1808f07836 */ /* 0x000fc40000000000 */
[----:B------:R-:W-:Y:S01]  /*10090*/  VIADD R244, R10, 0xffffff77 ;  /* 0xffffff770af47836 */ /* 0x000fe20000000000 */
[----:B------:R-:W2:Y:S02]  /*100a0*/  LDC R8, c[0x0][0x230] ;  /* 0x00008c00ff087b82 */ /* 0x000ea40000000800 */
[----:B------:R-:W-:Y:S01]  /*100b0*/  ISETP.GE.U32.AND P5, PT, R240, 0x7ffffe99, PT ;  /* 0x7ffffe99f000780c */ /* 0x000fe20003fa6070 */
[----:B------:R-:W-:-:S06]  /*100c0*/  VIADD R240, R9, 0xffffff76 ;  /* 0xffffff7609f07836 */ /* 0x000fcc0000000000 */
[----:B------:R-:W-:Y:S01]  /*100d0*/  LDGSTS.E [R245+0x38004], desc[UR60][R188.64], !P3 ;  /* 0x38004000bcf57fae */ /* 0x000fe2000d92187c */
[----:B------:R-:W-:Y:S01]  /*100e0*/  ISETP.GE.U32.AND P1, PT, R244, 0x7ffffef8, PT ;  /* 0x7ffffef8f400780c */ /* 0x000fe20003f26070 */
[----:B------:R-:W2:Y:S02]  /*100f0*/  LDC R10, c[0x0][0x230] ;  /* 0x00008c00ff0a7b82 */ /* 0x000ea40000000800 */
[----:B------:R-:W-:Y:S04]  /*10100*/  LDGSTS.E [R245+0x3c004], desc[UR60][R172.64], !P3 ;  /* 0x3c004000acf57fae */ /* 0x000fe8000d92187c */
[----:B------:R-:W-:Y:S01]  /*10110*/  LDGSTS.E [R245+0x38008], desc[UR60][R156.64], !P4 ;  /* 0x380080009cf57fae */ /* 0x000fe2000e12187c */
[----:B-1----:R-:W-:Y:S01]  /*10120*/  IADD3 R252, R252, -0x8b, RZ ;  /* 0xffffff75fcfc7810 */ /* 0x002fe20007ffe0ff */
[----:B------:R-:W1:Y:S02]  /*10130*/  LDC R9, c[0x0][0x230] ;  /* 0x00008c00ff097b82 */ /* 0x000e640000000800 */
[----:B------:R-:W-:Y:S04]  /*10140*/  LDGSTS.E [R245+0x3c008], desc[UR60][R140.64], !P4 ;  /* 0x3c0080008cf57fae */ /* 0x000fe8000e12187c */
[----:B------:R-:W-:Y:S04]  /*10150*/  LDGSTS.E [R245+0x3800c], desc[UR60][R108.64], !P5 ;  /* 0x3800c0006cf57fae */ /* 0x000fe8000e92187c */
[----:B------:R1:W-:Y:S01]  /*10160*/  LDGSTS.E [R245+0x3c00c], desc[UR60][R92.64], !P5 ;  /* 0x3c00c0005cf57fae */ /* 0x0003e2000e92187c */
[----:B------:R-:W-:Y:S01]  /*10170*/  ISETP.GE.U32.AND P3, PT, R240, 0x7ffffef7, PT ;  /* 0x7ffffef7f000780c */ /* 0x000fe20003f66070 */
[----:B------:R-:W-:-:S02]  /*10180*/  VIADD R244, R61, 0xffffff57 ;  /* 0xffffff573df47836 */ /* 0x000fc40000000000 */
[----:B-1----:R-:W-:Y:S02]  /*10190*/  VIADD R245, R76, 0xffffff74 ;  /* 0xffffff744cf57836 */ /* 0x002fe40000000000 */
[C---:B----4-:R-:W-:Y:S01]  /*101a0*/  IMAD.WIDE R156, R2.reuse, 0x4, R44 ;  /* 0x00000004029c7825 */ /* 0x050fe200078e022c */
[----:B------:R-:W4:Y:S03]  /*101b0*/  LDL.LU.64 R76, [R1+0x2e0] ;  /* 0x0002e000014c7983 */ /* 0x000f260000300a00 */
[----:B---3--:R-:W-:Y:S01]  /*101c0*/  IMAD.WIDE R140, R2, 0x4, R28 ;  /* 0x00000004028c7825 */ /* 0x008fe200078e021c */
[----:B------:R-:W3:Y:S01]  /*101d0*/  LDL.LU.64 R108, [R1+0x2d8] ;  /* 0x0002d800016c7983 */ /* 0x000ee20000300a00 */
[----:B------:R-:W-:Y:S01]  /*101e0*/  ISETP.GE.U32.AND P5, PT, R245, 0x7ffffef5, PT ;  /* 0x7ffffef5f500780c */ /* 0x000fe20003fa6070 */
[----:B------:R-:W1:Y:S02]  /*101f0*/  LDC R61, c[0x0][0x230] ;  /* 0x00008c00ff3d7b82 */ /* 0x000e640000000800 */
[----:B------:R-:W3:Y:S01]  /*10200*/  LDL.LU.64 R92, [R1+0x2d0] ;  /* 0x0002d000015c7983 */ /* 0x000ee20000300a00 */
[----:B------:R-:W-:-:S03]  /*10210*/  ISETP.GE.U32.AND P6, PT, R244, 0x7ffffed8, PT ;  /* 0x7ffffed8f400780c */ /* 0x000fc60003fc6070 */
[----:B------:R-:W3:Y:S01]  /*10220*/  LDL.LU.64 R234, [R1+0x2c8] ;  /* 0x0002c80001ea7983 */ /* 0x000ee20000300a00 */
[----:B--2---:R-:W-:-:S03]  /*10230*/  IMAD.WIDE R244, R2, 0x4, R124 ;  /* 0x0000000402f47825 */ /* 0x004fc600078e027c */
[----:B------:R-:W-:Y:S01]  /*10240*/  STL.64 [R1+0x100], R156 ;  /* 0x0001009c01007387 */ /* 0x000fe20000100a00 */
[----:B------:R-:W-:-:S03]  /*10250*/  IMAD.WIDE R124, R2, 0x4, R242 ;  /* 0x00000004027c7825 */ /* 0x000fc600078e02f2 */
[----:B------:R-:W2:Y:S04]  /*10260*/  LDL.LU.64 R44, [R1+0x238] ;  /* 0x00023800012c7983 */ /* 0x000ea80000300a00 */
[----:B------:R-:W2:Y:S04]  /*10270*/  LDL.LU.64 R28, [R1+0x230] ;  /* 0x00023000011c7983 */ /* 0x000ea80000300a00 */
[----:B------:R-:W-:Y:S04]  /*10280*/  LDGSTS.E [R246+0x20000], desc[UR60][R244.64], !P1 ;  /* 0x20000000f4f67fae */ /* 0x000fe8000c92187c */
[----:B------:R-:W-:Y:S04]  /*10290*/  STL.64 [R1+0x248], R140 ;  /* 0x0002488c01007387 */ /* 0x000fe80000100a00 */
[----:B------:R3:W-:Y:S04]  /*102a0*/  LDGSTS.E [R246+0x24000], desc[UR60][R156.64], !P1 ;  /* 0x240000009cf67fae */ /* 0x0007e8000c92187c */
[----:B------:R1:W-:Y:S04]  /*102b0*/  STL.64 [R1+0x250], R124 ;  /* 0x0002507c01007387 */ /* 0x0003e80000100a00 */
[----:B------:R3:W-:Y:S04]  /*102c0*/  LDGSTS.E [R246+0x20004], desc[UR60][R140.64], !P3 ;  /* 0x200040008cf67fae */ /* 0x0007e8000d92187c */
[----:B------:R-:W2:Y:S04]  /*102d0*/  LDL.LU.64 R242, [R1+0x228] ;  /* 0x0002280001f27983 */ /* 0x000ea80000300a00 */
[----:B------:R-:W-:Y:S04]  /*102e0*/  LDGSTS.E [R246+0x24004], desc[UR60][R124.64], !P3 ;  /* 0x240040007cf67fae */ /* 0x000fe8000d92187c */
[----:B-1----:R-:W2:Y:S01]  /*102f0*/  LDL.LU.64 R124, [R1+0x220] ;  /* 0x00022000017c7983 */ /* 0x002ea20000300a00 */
[----:B------:R-:W-:Y:S01]  /*10300*/  ISETP.GE.U32.AND P4, PT, R252, 0x7ffffef6, PT ;  /* 0x7ffffef6fc00780c */ /* 0x000fe20003f86070 */
[----:B------:R-:W-:-:S02]  /*10310*/  VIADD R240, R8, 0xffffff56 ;  /* 0xffffff5608f07836 */ /* 0x000fc40000000000 */
[----:B----4-:R-:W-:-:S04]  /*10320*/  IMAD.WIDE R76, R2, 0x4, R76 ;  /* 0x00000004024c7825 */ /* 0x010fc800078e024c */
[C---:B---3--:R-:W-:Y:S01]  /*10330*/  IMAD.WIDE R172, R2.reuse, 0x4, R108 ;  /* 0x0000000402ac7825 */ /* 0x048fe200078e026c */
[----:B------:R1:W-:Y:S03]  /*10340*/  STL.64 [R1+0x258], R76 ;  /* 0x0002584c01007387 */ /* 0x0003e60000100a00 */
[C---:B------:R-:W-:Y:S01]  /*10350*/  IMAD.WIDE R156, R2.reuse, 0x4, R92 ;  /* 0x00000004029c7825 */ /* 0x040fe200078e025c */
[----:B------:R-:W-:Y:S03]  /*10360*/  STL.64 [R1+0x260], R172 ;  /* 0x000260ac01007387 */ /* 0x000fe60000100a00 */
[----:B------:R-:W-:Y:S01]  /*10370*/  IMAD.WIDE R140, R2, 0x4, R234 ;  /* 0x00000004028c7825 */ /* 0x000fe200078e02ea */
[----:B------:R-:W3:Y:S01]  /*10380*/  LDL.LU.64 R108, [R1+0x218] ;  /* 0x00021800016c7983 */ /* 0x000ee20000300a00 */
[----:B------:R-:W-:Y:S01]  /*10390*/  ISETP.GE.U32.AND P0, PT, R240, 0x7ffffed7, PT ;  /* 0x7ffffed7f000780c */ /* 0x000fe20003f06070 */
[----:B------:R-:W4:Y:S02]  /*103a0*/  LDC R8, c[0x0][0x230] ;  /* 0x00008c00ff087b82 */ /* 0x000f240000000800 */
[----:B------:R-:W3:Y:S04]  /*103b0*/  LDL.LU.64 R92, [R1+0x210] ;  /* 0x00021000015c7983 */ /* 0x000ee80000300a00 */
[----:B------:R2:W-:Y:S04]  /*103c0*/  STL.64 [R1+0x268], R156 ;  /* 0x0002689c01007387 */ /* 0x0005e80000100a00 */
[----:B------:R-:W-:Y:S04]  /*103d0*/  LDGSTS.E [R246+0x20008], desc[UR60][R76.64], !P4 ;  /* 0x200080004cf67fae */ /* 0x000fe8000e12187c */
[----:B------:R2:W-:Y:S04]  /*103e0*/  STL.64 [R1+0x270], R140 ;  /* 0x0002708c01007387 */ /* 0x0005e80000100a00 */
[----:B------:R-:W-:Y:S04]  /*103f0*/  LDGSTS.E [R246+0x24008], desc[UR60][R172.64], !P4 ;  /* 0x24008000acf67fae */ /* 0x000fe8000e12187c */
[----:B-1----:R-:W3:Y:S04]  /*10400*/  LDL.LU.64 R76, [R1+0x208] ;  /* 0x00020800014c7983 */ /* 0x002ee80000300a00 */
[----:B------:R-:W3:Y:S04]  /*10410*/  LDL.LU.64 R234, [R1+0x200] ;  /* 0x0002000001ea7983 */ /* 0x000ee80000300a00 */
[----:B------:R2:W-:Y:S04]  /*10420*/  LDGSTS.E [R246+0x2000c], desc[UR60][R156.64], !P5 ;  /* 0x2000c0009cf67fae */ /* 0x0005e8000e92187c */
[----:B------:R1:W-:Y:S01]  /*10430*/  LDGSTS.E [R246+0x2400c], desc[UR60][R140.64], !P5 ;  /* 0x2400c0008cf67fae */ /* 0x0003e2000e92187c */
[----:B--2---:R-:W-:-:S03]  /*10440*/  IMAD.WIDE R156, R2, 0x4, R44 ;  /* 0x00000004029c7825 */ /* 0x004fc600078e022c */
[----:B------:R-:W2:Y:S01]  /*10450*/  LDL.LU.64 R44, [R1+0x178] ;  /* 0x00017800012c7983 */ /* 0x000ea20000300a00 */
[----:B-1----:R-:W-:-:S03]  /*10460*/  IMAD.WIDE R140, R2, 0x4, R28 ;  /* 0x00000004028c7825 */ /* 0x002fc600078e021c */
[----:B------:R-:W-:Y:S01]  /*10470*/  STL.64 [R1+0x2c8], R156 ;  /* 0x0002c89c01007387 */ /* 0x000fe20000100a00 */
[----:B------:R-:W-:-:S03]  /*10480*/  IMAD.WIDE R28, R2, 0x4, R242 ;  /* 0x00000004021c7825 */ /* 0x000fc600078e02f2 */
[----:B------:R-:W-:Y:S01]  /*10490*/  STL.64 [R1+0x2d0], R140 ;  /* 0x0002d08c01007387 */ /* 0x000fe20000100a00 */
[----:B------:R-:W-:-:S03]  /*104a0*/  IMAD.WIDE R124, R2, 0x4, R124 ;  /* 0x00000004027c7825 */ /* 0x000fc600078e027c */
[----:B------:R-:W2:Y:S04]  /*104b0*/  LDL.LU.64 R242, [R1+0x170] ;  /* 0x0001700001f27983 */ /* 0x000ea80000300a00 */
[----:B------:R-:W-:Y:S04]  /*104c0*/  LDGSTS.E [R246+0x28000], desc[UR60][R156.64], !P6 ;  /* 0x280000009cf67fae */ /* 0x000fe8000f12187c */
[----:B------:R1:W-:Y:S04]  /*104d0*/  STL.64 [R1+0x2d8], R28 ;  /* 0x0002d81c01007387 */ /* 0x0003e80000100a00 */
[----:B------:R-:W-:Y:S04]  /*104e0*/  LDGSTS.E [R246+0x2c000], desc[UR60][R140.64], !P6 ;  /* 0x2c0000008cf67fae */ /* 0x000fe8000f12187c */
[----:B------:R3:W-:Y:S04]  /*104f0*/  STL.64 [R1+0x2e0], R124 ;  /* 0x0002e07c01007387 */ /* 0x0007e80000100a00 */
[----:B------:R-:W-:Y:S01]  /*10500*/  LDGSTS.E [R246+0x28004], desc[UR60][R28.64], !P0 ;  /* 0x280040001cf67fae */ /* 0x000fe2000c12187c */
[----:B------:R-:W-:-:S02]  /*10510*/  IADD3 R252, R60, -0xab, RZ ;  /* 0xffffff553cfc7810 */ /* 0x000fc40007ffe0ff */
[----:B------:R-:W4:Y:S01]  /*10520*/  LDC R60, c[0x0][0x230] ;  /* 0x00008c00ff3c7b82 */ /* 0x000f220000000800 */
[----:B------:R-:W-:Y:S01]  /*10530*/  VIADD R240, R11, 0xffffff54 ;  /* 0xffffff540bf07836 */ /* 0x000fe20000000000 */
[----:B-1----:R-:W2:Y:S01]  /*10540*/  LDL.LU.64 R28, [R1+0x168] ;  /* 0x00016800011c7983 */ /* 0x002ea20000300a00 */
[----:B------:R-:W-:-:S05]  /*10550*/  ISETP.GE.U32.AND P1, PT, R252, 0x7ffffed6, PT ;  /* 0x7ffffed6fc00780c */ /* 0x000fca0003f26070 */
[----:B------:R-:W1:Y:S01]  /*10560*/  LDC R11, c[0x0][0x230] ;  /* 0x00008c00ff0b7b82 */ /* 0x000e620000000800 */
[----:B------:R-:W2:Y:S01]  /*10570*/  LDL.LU.64 R140, [R1+0x160] ;  /* 0x00016000018c7983 */ /* 0x000ea20000300a00 */
[----:B------:R-:W-:-:S03]  /*10580*/  VIADD R252, R10, 0xffffff37 ;  /* 0xffffff370afc7836 */ /* 0x000fc60000000000 */
[----:B------:R3:W-:Y:S03]  /*10590*/  LDGSTS.E [R246+0x2c004], desc[UR60][R124.64], !P0 ;  /* 0x2c0040007cf67fae */ /* 0x0007e6000c12187c */
[----:B------:R-:W2:Y:S01]  /*105a0*/  LDC R10, c[0x0][0x230] ;  /* 0x00008c00ff0a7b82 */ /* 0x000ea20000000800 */
[----:B------:R-:W-:Y:S01]  /*105b0*/  ISETP.GE.U32.AND P3, PT, R240, 0x7ffffed5, PT ;  /* 0x7ffffed5f000780c */ /* 0x000fe20003f66070 */
[----:B------:R-:W-:Y:S01]  /*105c0*/  VIADD R240, R9, 0xffffff36 ;  /* 0xffffff3609f07836 */ /* 0x000fe20000000000 */
[----:B------:R-:W-:Y:S02]  /*105d0*/  ISETP.GE.U32.AND P4, PT, R252, 0x7ffffeb8, PT ;  /* 0x7ffffeb8fc00780c */ /* 0x000fe40003f86070 */
[----:B------:R-:W-:Y:S02]  /*105e0*/  IADD3 R252, R61, -0xcb, RZ ;  /* 0xffffff353dfc7810 */ /* 0x000fe40007ffe0ff */
[----:B------:R-:W-:Y:S01]  /*105f0*/  ISETP.GE.U32.AND P5, PT, R240, 0x7ffffeb7, PT ;  /* 0x7ffffeb7f000780c */ /* 0x000fe20003fa6070 */
[----:B----4-:R-:W-:Y:S01]  /*10600*/  VIADD R240, R8, 0xffffff34 ;  /* 0xffffff3408f07836 */ /* 0x010fe20000000000 */
[----:B------:R-:W-:Y:S01]  /*10610*/  ISETP.GE.U32.AND P6, PT, R252, 0x7ffffeb6, PT ;  /* 0x7ffffeb6fc00780c */ /* 0x000fe20003fc6070 */
[----:B------:R-:W-:Y:S01]  /*10620*/  VIADD R252, R60, 0xffffff17 ;  /* 0xffffff173cfc7836 */ /* 0x000fe20000000000 */
[----:B------:R-:W4:Y:S02]  /*10630*/  LDC R9, c[0x0][0x230] ;  /* 0x00008c00ff097b82 */ /* 0x000f240000000800 */
[----:B------:R-:W-:Y:S01]  /*10640*/  ISETP.GE.U32.AND P0, PT, R240, 0x7ffffeb5, PT ;  /* 0x7ffffeb5f000780c */ /* 0x000fe20003f06070 */
[----:B-1----:R-:W-:-:S05]  /*10650*/  VIADD R240, R11, 0xffffff16 ;  /* 0xffffff160bf07836 */ /* 0x002fca0000000000 */
[----:B------:R-:W1:Y:S08]  /*10660*/  LDC R61, c[0x0][0x230] ;  /* 0x00008c00ff3d7b82 */ /* 0x000e700000000800 */
[----:B------:R-:W1:Y:S08]  /*10670*/  LDC R8, c[0x0][0x230] ;  /* 0x00008c00ff087b82 */ /* 0x000e700000000800 */
[----:B------:R-:W1:Y:S01]  /*10680*/  LDC R60, c[0x0][0x230] ;  /* 0x00008c00ff3c7b82 */ /* 0x000e620000000800 */
[----:B---3--:R-:W-:-:S04]  /*10690*/  IMAD.WIDE R124, R2, 0x4, R108 ;  /* 0x00000004027c7825 */ /* 0x008fc800078e026c */
[C---:B------:R-:W-:Y:S01]  /*106a0*/  IMAD.WIDE R108, R2.reuse, 0x4, R92 ;  /* 0x00000004026c7825 */ /* 0x040fe200078e025c */
[----:B------:R-:W-:Y:S04]  /*106b0*/  STL.64 [R1+0x2e8], R124 ;  /* 0x0002e87c01007387 */ /* 0x000fe80000100a00 */
[----:B------:R-:W-:Y:S04]  /*106c0*/  STL.64 [R1+0x2f0], R108 ;  /* 0x0002f06c01007387 */ /* 0x000fe80000100a00 */
[----:B------:R3:W-:Y:S04]  /*106d0*/  LDGSTS.E [R246+0x28008], desc[UR60][R124.64], !P1 ;  /* 0x280080007cf67fae */ /* 0x0007e8000c92187c */
[----:B------:R4:W-:Y:S01]  /*106e0*/  LDGSTS.E [R246+0x2c008], desc[UR60][R108.64], !P1 ;  /* 0x2c0080006cf67fae */ /* 0x0009e2000c92187c */
[----:B------:R-:W-:-:S04]  /*106f0*/  IMAD.WIDE R92, R2, 0x4, R76 ;  /* 0x00000004025c7825 */ /* 0x000fc800078e024c */
[C---:B------:R-:W-:Y:S01]  /*10700*/  IMAD.WIDE R76, R2.reuse, 0x4, R234 ;  /* 0x00000004024c7825 */ /* 0x040fe200078e02ea */
[----:B------:R1:W-:Y:S04]  /*10710*/  STL.64 [R1+0x2f8], R92 ;  /* 0x0002f85c01007387 */ /* 0x0003e80000100a00 */
[----:B------:R3:W-:Y:S04]  /*10720*/  STL.64 [R1+0x300], R76 ;  /* 0x0003004c01007387 */ /* 0x0007e80000100a00 */
[----:B------:R4:W-:Y:S04]  /*10730*/  LDGSTS.E [R246+0x2800c], desc[UR60][R92.64], !P3 ;  /* 0x2800c0005cf67fae */ /* 0x0009e8000d92187c */
[----:B------:R-:W4:Y:S04]  /*10740*/  LDL.LU.64 R234, [R1+0x158] ;  /* 0x0001580001ea7983 */ /* 0x000f280000300a00 */
[----:B------:R4:W-:Y:S01]  /*10750*/  LDGSTS.E [R246+0x2c00c], desc[UR60][R76.64], !P3 ;  /* 0x2c00c0004cf67fae */ /* 0x0009e2000d92187c */
[----:B--2---:R-:W-:-:S03]  /*10760*/  IMAD.WIDE R44, R2, 0x4, R44 ;  /* 0x00000004022c7825 */ /* 0x004fc600078e022c */
[----:B-1----:R-:W2:Y:S01]  /*10770*/  LDL.LU.64 R92, [R1+0x148] ;  /* 0x00014800015c7983 */ /* 0x002ea20000300a00 */
[----:B------:R-:W-:Y:S02]  /*10780*/  ISETP.GE.U32.AND P1, PT, R252, 0x7ffffe98, PT ;  /* 0x7ffffe98fc00780c */ /* 0x000fe40003f26070 */
[----:B------:R-:W-:Y:S01]  /*10790*/  IADD3 R252, R10, -0xeb, RZ ;  /* 0xffffff150afc7810 */ /* 0x000fe20007ffe0ff */
[----:B------:R1:W-:Y:S04]  /*107a0*/  LDGSTS.E [R246+0x30000], desc[UR60][R44.64], !P4 ;  /* 0x300000002cf67fae */ /* 0x0003e8000e12187c */
[----:B---3--:R-:W3:Y:S01]  /*107b0*/  LDL.LU.64 R76, [R1+0xb8] ;  /* 0x0000b800014c7983 */ /* 0x008ee20000300a00 */
[----:B------:R-:W-:-:S03]  /*107c0*/  IMAD.WIDE R124, R2, 0x4, R242 ;  /* 0x00000004027c7825 */ /* 0x000fc600078e02f2 */
[----:B------:R-:W3:Y:S04]  /*107d0*/  LDL.LU.64 R220, [R1+0xa8] ;  /* 0x0000a80001dc7983 */ /* 0x000ee80000300a00 */
[----:B------:R-:W3:Y:S04]  /*107e0*/  LDL.LU.64 R188, [R1+0x98] ;  /* 0x0000980001bc7983 */ /* 0x000ee80000300a00 */
[----:B------:R-:W3:Y:S04]  /*107f0*/  LDL.LU.64 R156, [R1+0x88] ;  /* 0x00008800019c7983 */ /* 0x000ee80000300a00 */
[----:B------:R1:W-:Y:S04]  /*10800*/  STL.64 [R1+0x940], R44 ;  /* 0x0009402c01007387 */ /* 0x0003e80000100a00 */
[----:B------:R-:W3:Y:S04]  /*10810*/  LDL.LU.64 R242, [R1+0x150] ;  /* 0x0001500001f27983 */ /* 0x000ee80000300a00 */
[----:B------:R3:W-:Y:S04]  /*10820*/  STL.64 [R1+0x948], R124 ;  /* 0x0009487c01007387 */ /* 0x0007e80000100a00 */
[----:B------:R-:W-:Y:S01]  /*10830*/  LDGSTS.E [R246+0x34000], desc[UR60][R124.64], !P4 ;  /* 0x340000007cf67fae */ /* 0x000fe2000e12187c */
[----:B----4-:R-:W-:-:S03]  /*10840*/  IMAD.WIDE R108, R2, 0x4, R28 ;  /* 0x00000004026c7825 */ /* 0x010fc600078e021c */
[----:B------:R-:W4:Y:S01]  /*10850*/  LDL.LU.64 R28, [R1+0x140] ;  /* 0x00014000011c7983 */ /* 0x000f220000300a00 */
[----:B------:R-:W-:-:S03]  /*10860*/  IMAD.WIDE R10, R2, 0x4, R140 ;  /* 0x00000004020a7825 */ /* 0x000fc600078e028c */
[----:B------:R4:W-:Y:S01]  /*10870*/  STL.64 [R1+0x950], R108 ;  /* 0x0009506c01007387 */ /* 0x0009e20000100a00 */
[----:B------:R-:W4:Y:S03]  /*10880*/  LDC R140, c[0x0][0x230] ;  /* 0x00008c00ff8c7b82 */ /* 0x000f260000000800 */
[----:B-1----:R-:W4:Y:S04]  /*10890*/  LDL.LU.64 R44, [R1+0xb0] ;  /* 0x0000b000012c7983 */ /* 0x002f280000300a00 */
[----:B------:R-:W-:Y:S01]  /*108a0*/  STL.64 [R1+0x960], R10 ;  /* 0x0009600a01007387 */ /* 0x000fe20000100a00 */
[----:B------:R-:W-:-:S03]  /*108b0*/  IMAD.WIDE R234, R2, 0x4, R234 ;  /* 0x0000000402ea7825 */ /* 0x000fc600078e02ea */
[----:B------:R-:W4:Y:S01]  /*108c0*/  LDL.LU.64 R204, [R1+0xa0] ;  /* 0x0000a00001cc7983 */ /* 0x000f220000300a00 */
[----:B--2---:R-:W-:-:S03]  /*108d0*/  IMAD.WIDE R92, R2, 0x4, R92 ;  /* 0x00000004025c7825 */ /* 0x004fc600078e025c */
[----:B------:R-:W2:Y:S01]  /*108e0*/  LDL.LU.64 R172, [R1+0x90] ;  /* 0x0000900001ac7983 */ /* 0x000ea20000300a00 */
[----:B---3--:R-:W-:-:S03]  /*108f0*/  IMAD.WIDE R76, R2, 0x4, R76 ;  /* 0x00000004024c7825 */ /* 0x008fc600078e024c */
[----:B------:R-:W3:Y:S01]  /*10900*/  LDL.LU.64 R124, [R1] ;  /* 0x00000000017c7983 */ /* 0x000ee20000300a00 */
[----:B------:R-:W-:-:S03]  /*10910*/  IMAD.WIDE R220, R2, 0x4, R220 ;  /* 0x0000000402dc7825 */ /* 0x000fc600078e02dc */
[----:B------:R1:W-:Y:S01]  /*10920*/  STL.64 [R1+0x968], R234 ;  /* 0x000968ea01007387 */ /* 0x0003e20000100a00 */
[----:B------:R-:W-:-:S03]  /*10930*/  IMAD.WIDE R188, R2, 0x4, R188 ;  /* 0x0000000402bc7825 */ /* 0x000fc600078e02bc */
[----:B------:R3:W-:Y:S01]  /*10940*/  STL.64 [R1+0x970], R92 ;  /* 0x0009705c01007387 */ /* 0x0007e20000100a00 */
[----:B------:R-:W-:-:S03]  /*10950*/  IMAD.WIDE R156, R2, 0x4, R156 ;  /* 0x00000004029c7825 */ /* 0x000fc600078e029c */
[----:B------:R-:W-:Y:S01]  /*10960*/  STL.64 [R1+0xb18], R76 ;  /* 0x000b184c01007387 */ /* 0x000fe20000100a00 */
[----:B------:R-:W-:-:S03]  /*10970*/  IMAD.WIDE R242, R2, 0x4, R242 ;  /* 0x0000000402f27825 */ /* 0x000fc600078e02f2 */
[----:B------:R-:W-:Y:S01]  /*10980*/  STL.64 [R1+0xb28], R220 ;  /* 0x000b28dc01007387 */ /* 0x000fe20000100a00 */
[----:B------:R-:W-:Y:S01]  /*10990*/  ISETP.GE.U32.AND P3, PT, R240, 0x7ffffe97, PT ;  /* 0x7ffffe97f000780c */ /* 0x000fe20003f66070 */
[----:B------:R-:W3:Y:S02]  /*109a0*/  LDC R141, c[0x0][0x230] ;  /* 0x00008c00ff8d7b82 */ /* 0x000ee40000000800 */
[----:B------:R-:W-:Y:S04]  /*109b0*/  STL.64 [R1+0xb38], R188 ;  /* 0x000b38bc01007387 */ /* 0x000fe80000100a00 */
[----:B------:R-:W-:Y:S04]  /*109c0*/  STL.64 [R1+0x938], R242 ;  /* 0x000938f201007387 */ /* 0x000fe80000100a00 */
[----:B------:R1:W-:Y:S01]  /*109d0*/  LDGSTS.E [R246+0x30004], desc[UR60][R108.64], !P5 ;  /* 0x300040006cf67fae */ /* 0x0003e2000e92187c */
[----:B----4-:R-:W-:-:S03]  /*109e0*/  IMAD.WIDE R28, R2, 0x4, R28 ;  /* 0x00000004021c7825 */ /* 0x010fc600078e021c */
[----:B------:R-:W-:Y:S04]  /*109f0*/  STL.64 [R1+0xb40], R156 ;  /* 0x000b409c01007387 */ /* 0x000fe80000100a00 */
[----:B------:R4:W-:Y:S01]  /*10a00*/  LDGSTS.E [R246+0x34004], desc[UR60][R10.64], !P5 ;  /* 0x340040000af67fae */ /* 0x0009e2000e92187c */
[----:B------:R-:W-:-:S03]  /*10a10*/  IMAD.WIDE R44, R2, 0x4, R44 ;  /* 0x00000004022c7825 */ /* 0x000fc600078e022c */
[----:B------:R3:W-:Y:S01]  /*10a20*/  STL.64 [R1+0x958], R28 ;  /* 0x0009581c01007387 */ /* 0x0007e20000100a00 */
[----:B-1----:R-:W1:Y:S03]  /*10a30*/  LDC R108, c[0x0][0x230] ;  /* 0x00008c00ff6c7b82 */ /* 0x002e660000000800 */
[----:B------:R1:W-:Y:S04]  /*10a40*/  STL.64 [R1+0xb08], R44 ;  /* 0x000b082c01007387 */ /* 0x0003e80000100a00 */
[----:B------:R-:W-:Y:S01]  /*10a50*/  LDGSTS.E [R246+0x30008], desc[UR60][R234.64], !P6 ;  /* 0x30008000eaf67fae */ /* 0x000fe2000f12187c */
[----:B------:R-:W-:-:S03]  /*10a60*/  IMAD.WIDE R204, R2, 0x4, R204 ;  /* 0x0000000402cc7825 */ /* 0x000fc600078e02cc */
[----:B------:R-:W3:Y:S01]  /*10a70*/  LDL.LU.64 R234, [R1+0x1058] ;  /* 0x0010580001ea7983 */ /* 0x000ee20000300a00 */
[----:B------:R-:W-:Y:S01]  /*10a80*/  ISETP.GE.U32.AND P4, PT, R252, 0x7ffffe96, PT ;  /* 0x7ffffe96fc00780c */ /* 0x000fe20003f86070 */
[----:B----4-:R-:W4:Y:S01]  /*10a90*/  LDC R11, c[0x0][0x230] ;  /* 0x00008c00ff0b7b82 */ /* 0x010f220000000800 */
[C---:B--2---:R-:W-:Y:S01]  /*10aa0*/  IMAD.WIDE R172, R2.reuse, 0x4, R172 ;  /* 0x0000000402ac7825 */ /* 0x044fe200078e02ac */
[----:B------:R-:W-:Y:S06]  /*10ab0*/  STL.64 [R1+0xb10], R204 ;  /* 0x000b10cc01007387 */ /* 0x000fec0000100a00 */
[----:B------:R-:W2:Y:S01]  /*10ac0*/  LDC R10, c[0x0][0x230] ;  /* 0x00008c00ff0a7b82 */ /* 0x000ea20000000800 */
[----:B------:R-:W-:Y:S01]  /*10ad0*/  LDGSTS.E [R246+0x34008], desc[UR60][R242.64], !P6 ;  /* 0x34008000f2f67fae */ /* 0x000fe2000f12187c */
[----:B---3--:R-:W-:-:S03]  /*10ae0*/  IMAD.WIDE R124, R2, 0x4, R124 ;  /* 0x00000004027c7825 */ /* 0x008fc600078e027c */
[----:B------:R-:W-:Y:S04]  /*10af0*/  STL.64 [R1+0xb20], R172 ;  /* 0x000b20ac01007387 */ /* 0x000fe80000100a00 */
[----:B------:R-:W-:Y:S04]  /*10b00*/  LDGSTS.E [R246+0x3000c], desc[UR60][R92.64], !P0 ;  /* 0x3000c0005cf67fae */ /* 0x000fe8000c12187c */
[----:B------:R3:W-:Y:S04]  /*10b10*/  STL.64 [R1+0xb30], R124 ;  /* 0x000b307c01007387 */ /* 0x0007e80000100a00 */
[----:B------:R-:W-:Y:S04]  /*10b20*/  LDGSTS.E [R246+0x3400c], desc[UR60][R28.64], !P0 ;  /* 0x3400c0001cf67fae */ /* 0x000fe8000c12187c */
[----:B------:R-:W4:Y:S04]  /*10b30*/  LDL.LU.64 R92, [R1+0x2c0] ;  /* 0x0002c000015c7983 */ /* 0x000f280000300a00 */
[----:B------:R-:W-:Y:S04]  /*10b40*/  LDGSTS.E [R246+0x38000], desc[UR60][R76.64], !P1 ;  /* 0x380000004cf67fae */ /* 0x000fe8000c92187c */
[----:B------:R-:W4:Y:S04]  /*10b50*/  LDL.LU.64 R28, [R1+0x378] ;  /* 0x00037800011c7983 */ /* 0x000f280000300a00 */
[----:B------:R-:W-:Y:S04]  /*10b60*/  LDGSTS.E [R246+0x3c000], desc[UR60][R44.64], !P1 ;  /* 0x3c0000002cf67fae */ /* 0x000fe8000c92187c */
[----:B------:R-:W4:Y:S01]  /*10b70*/  LDL.LU.64 R76, [R1+0x380] ;  /* 0x00038000014c7983 */ /* 0x000f220000300a00 */
[----:B------:R-:W-:-:S02]  /*10b80*/  VIADD R240, R9, 0xffffff14 ;  /* 0xffffff1409f07836 */ /* 0x000fc40000000000 */
[----:B------:R-:W-:Y:S01]  /*10b90*/  VIADD R252, R61, 0xffffff73 ;  /* 0xffffff733dfc7836 */ /* 0x000fe20000000000 */
[----:B------:R-:W-:Y:S01]  /*10ba0*/  LDGSTS.E [R246+0x38004], desc[UR60][R220.64], !P3 ;  /* 0x38004000dcf67fae */ /* 0x000fe2000d92187c */
[----:B------:R-:W4:Y:S03]  /*10bb0*/  LDC R9, c[0x0][0x230] ;  /* 0x00008c00ff097b82 */ /* 0x000f260000000800 */
[----:B-1----:R-:W4:Y:S01]  /*10bc0*/  LDL.LU.64 R44, [R1+0x388] ;  /* 0x00038800012c7983 */ /* 0x002f220000300a00 */
[----:B------:R-:W-:Y:S01]  /*10bd0*/  ISETP.GE.U32.AND P5, PT, R240, 0x7ffffe95, PT ;  /* 0x7ffffe95f000780c */ /* 0x000fe20003fa6070 */
[----:B------:R-:W-:Y:S02]  /*10be0*/  VIADD R240, R8, 0xffffff72 ;  /* 0xffffff7208f07836 */ /* 0x000fe40000000000 */
[----:B------:R-:W-:Y:S01]  /*10bf0*/  LDGSTS.E [R246+0x3c004], desc[UR60][R204.64], !P3 ;  /* 0x3c004000ccf67fae */ /* 0x000fe2000d92187c */
[----:B------:R-:W-:Y:S01]  /*10c00*/  ISETP.GE.U32.AND P1, PT, R252, 0x7ffffef4, PT ;  /* 0x7ffffef4fc00780c */ /* 0x000fe20003f26070 */
[----:B------:R-:W-:Y:S01]  /*10c10*/  VIADD R252, R60, 0xffffff70 ;  /* 0xffffff703cfc7836 */ /* 0x000fe20000000000 */
[----:B------:R-:W1:Y:S01]  /*10c20*/  LDC R8, c[0x0][0x230] ;  /* 0x00008c00ff087b82 */ /* 0x000e620000000800 */
[----:B------:R-:W-:Y:S04]  /*10c30*/  LDGSTS.E [R246+0x38008], desc[UR60][R188.64], !P4 ;  /* 0x38008000bcf67fae */ /* 0x000fe8000e12187c */
[----:B------:R-:W-:Y:S01]  /*10c40*/  LDGSTS.E [R246+0x3c008], desc[UR60][R172.64], !P4 ;  /* 0x3c008000acf67fae */ /* 0x000fe2000e12187c */
[----:B------:R-:W-:-:S03]  /*10c50*/  ISETP.GE.U32.AND P3, PT, R240, 0x7ffffef3, PT ;  /* 0x7ffffef3f000780c */ /* 0x000fc60003f66070 */
[----:B------:R-:W-:Y:S01]  /*10c60*/  LDGSTS.E [R246+0x3800c], desc[UR60][R156.64], !P5 ;  /* 0x3800c0009cf67fae */ /* 0x000fe2000e92187c */
[----:B------:R-:W-:Y:S02]  /*10c70*/  VIADD R240, R140, 0xffffff52 ;  /* 0xffffff528cf07836 */ /* 0x000fe40000000000 */
[----:B------:R-:W1:Y:S01]  /*10c80*/  LDC R140, c[0x0][0x230] ;  /* 0x00008c00ff8c7b82 */ /* 0x000e620000000800 */
[----:B------:R2:W-:Y:S04]  /*10c90*/  LDGSTS.E [R246+0x3c00c], desc[UR60][R124.64], !P5 ;  /* 0x3c00c0007cf67fae */ /* 0x0005e8000e92187c */
[----:B------:R-:W4:Y:S01]  /*10ca0*/  LDL.LU.64 R60, [R1+0x390] ;  /* 0x00039000013c7983 */ /* 0x000f220000300a00 */
[----:B------:R-:W-:-:S03]  /*10cb0*/  ISETP.GE.U32.AND P0, PT, R240, 0x7ffffed3, PT ;  /* 0x7ffffed3f000780c */ /* 0x000fc60003f06070 */
[----:B---3--:R-:W3:Y:S01]  /*10cc0*/  LDL.LU.64 R124, [R1+0x398] ;  /* 0x00039800017c7983 */ /* 0x008ee20000300a00 */
[----:B--2---:R-:W-:-:S03]  /*10cd0*/  VIADD R246, R108, 0xffffff53 ;  /* 0xffffff536cf67836 */ /* 0x004fc60000000000 */
[----:B------:R-:W2:Y:S04]  /*10ce0*/  LDL.LU.64 R108, [R1+0x3a0] ;  /* 0x0003a000016c7983 */ /* 0x000ea80000300a00 */
[----:B------:R-:W2:Y:S01]  /*10cf0*/  LDL.LU.64 R242, [R1+0x3a8] ;  /* 0x0003a80001f27983 */ /* 0x000ea20000300a00 */
[----:B------:R-:W-:Y:S01]  /*10d00*/  ISETP.GE.U32.AND P6, PT, R246, 0x7ffffed4, PT ;  /* 0x7ffffed4f600780c */ /* 0x000fe20003fc6070 */
[----:B------:R-:W-:Y:S01]  /*10d10*/  VIADD R240, R10, 0xffffff50 ;  /* 0xffffff500af07836 */ /* 0x000fe20000000000 */
[----:B----4-:R-:W-:Y:S01]  /*10d20*/  IADD3 R246, R11, -0xaf, RZ ;  /* 0xffffff510bf67810 */ /* 0x010fe20007ffe0ff */
[----:B------:R-:W-:-:S04]  /*10d30*/  IMAD.WIDE R156, R2, 0x4, R92 ;  /* 0x00000004029c7825 */ /* 0x000fc800078e025c */
[C---:B------:R-:W-:Y:S01]  /*10d40*/  IMAD.WIDE R28, R2.reuse, 0x4, R28 ;  /* 0x00000004021c7825 */ /* 0x040fe200078e021c */
[----:B------:R-:W-:Y:S04]  /*10d50*/  STL.64 [R1+0x108], R156 ;  /* 0x0001089c01007387 */ /* 0x000fe80000100a00 */
[----:B------:R4:W-:Y:S01]  /*10d60*/  STL.64 [R1+0x110], R28 ;  /* 0x0001101c01007387 */ /* 0x0009e20000100a00 */
[----:B------:R-:W-:-:S03]  /*10d70*/  IMAD.WIDE R76, R2, 0x4, R76 ;  /* 0x00000004024c7825 */ /* 0x000fc600078e024c */
[----:B------:R-:W2:Y:S04]  /*10d80*/  LDL.LU.64 R92, [R1+0x468] ;  /* 0x00046800015c7983 */ /* 0x000ea80000300a00 */
[----:B------:R1:W-:Y:S01]  /*10d90*/  LDGSTS.E [R247+0x20000], desc[UR60][R156.64], !P1 ;  /* 0x200000009cf77fae */ /* 0x0003e2000c92187c */
[----:B------:R-:W-:-:S03]  /*10da0*/  IMAD.WIDE R10, R2, 0x4, R44 ;  /* 0x00000004020a7825 */ /* 0x000fc600078e022c */
[----:B------:R-:W-:Y:S04]  /*10db0*/  LDGSTS.E [R247+0x24000], desc[UR60][R28.64], !P1 ;  /* 0x240000001cf77fae */ /* 0x000fe8000c92187c */
[----:B------:R-:W2:Y:S04]  /*10dc0*/  LDL.LU.64 R44, [R1+0x460] ;  /* 0x00046000012c7983 */ /* 0x000ea80000300a00 */
[----:B------:R1:W-:Y:S04]  /*10dd0*/  STL.64 [R1+0x118], R76 ;  /* 0x0001184c01007387 */ /* 0x0003e80000100a00 */
[----:B------:R2:W-:Y:S04]  /*10de0*/  STL.64 [R1+0x120], R10 ;  /* 0x0001200a01007387 */ /* 0x0005e80000100a00 */
[----:B----4-:R-:W4:Y:S04]  /*10df0*/  LDL.LU.64 R28, [R1+0x458] ;  /* 0x00045800011c7983 */ /* 0x010f280000300a00 */
[----:B------:R-:W-:Y:S01]  /*10e00*/  LDGSTS.E [R247+0x20004], desc[UR60][R76.64], !P3 ;  /* 0x200040004cf77fae */ /* 0x000fe2000d92187c */
[----:B------:R-:W-:-:S02]  /*10e10*/  IADD3 R9, R9, -0x8f, RZ ;  /* 0xffffff7109097810 */ /* 0x000fc40007ffe0ff */
[----:B------:R-:W-:Y:S01]  /*10e20*/  ISETP.GE.U32.AND P5, PT, R252, 0x7ffffef1, PT ;  /* 0x7ffffef1fc00780c */ /* 0x000fe20003fa6070 */
[C---:B------:R-:W-:Y:S01]  /*10e30*/  IMAD.WIDE R60, R2.reuse, 0x4, R60 ;  /* 0x00000004023c7825 */ /* 0x040fe200078e023c */
[----:B-1----:R-:W4:Y:S01]  /*10e40*/  LDL.LU.64 R76, [R1+0x450] ;  /* 0x00045000014c7983 */ /* 0x002f220000300a00 */
[----:B------:R-:W-:Y:S02]  /*10e50*/  ISETP.GE.U32.AND P4, PT, R9, 0x7ffffef2, PT ;  /* 0x7ffffef20900780c */ /* 0x000fe40003f86070 */
[----:B---3--:R-:W-:Y:S01]  /*10e60*/  IMAD.WIDE R188, R2, 0x4, R124 ;  /* 0x0000000402bc7825 */ /* 0x008fe200078e027c */
[----:B------:R-:W-:Y:S01]  /*10e70*/  ISETP.GE.U32.AND P1, PT, R246, 0x7ffffed2, PT ;  /* 0x7ffffed2f600780c */ /* 0x000fe20003f26070 */
[----:B------:R1:W-:Y:S01]  /*10e80*/  STL.64 [R1+0x128], R60 ;  /* 0x0001283c01007387 */ /* 0x0003e20000100a00 */
[----:B------:R-:W3:Y:S01]  /*10e90*/  LDC R9, c[0x0][0x230] ;  /* 0x00008c00ff097b82 */ /* 0x000ee20000000800 */
[C---:B--2---:R-:W-:Y:S02]  /*10ea0*/  IMAD.WIDE R172, R2.reuse, 0x4, R108 ;  /* 0x0000000402ac7825 */ /* 0x044fe400078e026c */
[----:B------:R-:W-:Y:S02]  /*10eb0*/  STL.64 [R1+0x130], R188 ;  /* 0x000130bc01007387 */ /* 0x000fe40000100a00 */
[----:B------:R-:W-:-:S02]  /*10ec0*/  IMAD.WIDE R156, R2, 0x4, R242 ;  /* 0x00000004029c7825 */ /* 0x000fc400078e02f2 */
[----:B------:R-:W2:Y:S01]  /*10ed0*/  LDL.LU.64 R124, [R1+0x448] ;  /* 0x00044800017c7983 */ /* 0x000ea20000300a00 */
[----:B------:R-:W3:Y:S01]  /*10ee0*/  LDC R252, c[0x0][0x230] ;  /* 0x00008c00fffc7b82 */ /* 0x000ee20000000800 */
[----:B------:R-:W-:Y:S02]  /*10ef0*/  VIADD R246, R141, 0xffffff33 ;  /* 0xffffff338df67836 */ /* 0x000fe40000000000 */
[----:B------:R1:W-:Y:S04]  /*10f00*/  LDGSTS.E [R247+0x24004], desc[UR60][R10.64], !P3 ;  /* 0x240040000af77fae */ /* 0x0003e8000d92187c */
[----:B------:R-:W3:Y:S04]  /*10f10*/  LDL.LU.64 R108, [R1+0x440] ;  /* 0x00044000016c7983 */ /* 0x000ee80000300a00 */
[----:B------:R-:W-:Y:S04]  /*10f20*/  STL.64 [R1+0x138], R172 ;  /* 0x000138ac01007387 */ /* 0x000fe80000100a00 */
[----:B------:R-:W-:Y:S01]  /*10f30*/  LDGSTS.E [R247+0x20008], desc[UR60][R60.64], !P4 ;  /* 0x200080003cf77fae */ /* 0x000fe2000e12187c */
[----:B-1----:R-:W1:Y:S03]  /*10f40*/  LDC R11, c[0x0][0x230] ;  /* 0x00008c00ff0b7b82 */ /* 0x002e660000000800 */
[----:B------:R1:W-:Y:S04]  /*10f50*/  STL.64 [R1+0x140], R156 ;  /* 0x0001409c01007387 */ /* 0x0003e80000100a00 */
[----:B------:R-:W-:Y:S01]  /*10f60*/  LDGSTS.E [R247+0x24008], desc[UR60][R188.64], !P4 ;  /* 0x24008000bcf77fae */ /* 0x000fe2000e12187c */
[----:B------:R-:W-:Y:S01]  /*10f70*/  ISETP.GE.U32.AND P4, PT, R246, 0x7ffffeb4, PT ;  /* 0x7ffffeb4f600780c */ /* 0x000fe20003f86070 */
[----:B------:R-:W3:Y:S02]  /*10f80*/  LDC R10, c[0x0][0x230] ;  /* 0x00008c00ff0a7b82 */ /* 0x000ee40000000800 */
[----:B------:R-:W3:Y:S01]  /*10f90*/  LDL.LU.64 R60, [R1+0x438] ;  /* 0x00043800013c7983 */ /* 0x000ee20000300a00 */
[----:B------:R-:W-:-:S03]  /*10fa0*/  IADD3 R246, R140, -0xcf, RZ ;  /* 0xffffff318cf67810 */ /* 0x000fc60007ffe0ff */
[----:B------:R-:W-:Y:S04]  /*10fb0*/  LDGSTS.E [R247+0x2000c], desc[UR60][R172.64], !P5 ;  /* 0x2000c000acf77fae */ /* 0x000fe8000e92187c */
[----:B------:R-:W3:Y:S04]  /*10fc0*/  LDL.LU.64 R242, [R1+0x430] ;  /* 0x0004300001f27983 */ /* 0x000ee80000300a00 */
[----:B------:R1:W-:Y:S02]  /*10fd0*/  LDGSTS.E [R247+0x2400c], desc[UR60][R156.64], !P5 ;  /* 0x2400c0009cf77fae */ /* 0x0003e4000e92187c */
[----:B-1----:R-:W-:-:S05]  /*10fe0*/  IMAD.WIDE R156, R2, 0x4, R92 ;  /* 0x00000004029c7825 */ /* 0x002fca00078e025c */
[----:B------:R-:W-:Y:S01]  /*10ff0*/  LDGSTS.E [R247+0x28000], desc[UR60][R156.64], !P6 ;  /* 0x280000009cf77fae */ /* 0x000fe2000f12187c */
[----:B------:R-:W-:-:S03]  /*11000*/  IMAD.WIDE R140, R2, 0x4, R44 ;  /* 0x00000004028c7825 */ /* 0x000fc600078e022c */
[----:B------:R-:W3:Y:S04]  /*11010*/  LDL.LU.64 R44, [R1+0x428] ;  /* 0x00042800012c7983 */ /* 0x000ee80000300a00 */
[----:B------:R-:W-:Y:S01]  /*11020*/  STL.64 [R1+0x308], R156 ;  /* 0x0003089c01007387 */ /* 0x000fe20000100a00 */
[----:B----4-:R-:W-:-:S03]  /*11030*/  IMAD.WIDE R28, R2, 0x4, R28 ;  /* 0x00000004021c7825 */ /* 0x010fc600078e021c */
[----:B------:R-:W-:Y:S04]  /*11040*/  STL.64 [R1+0x310], R140 ;  /* 0x0003108c01007387 */ /* 0x000fe80000100a00 */
[----:B------:R-:W4:Y:S04]  /*11050*/  LDL.LU.64 R92, [R1+0x420] ;  /* 0x00042000015c7983 */ /* 0x000f280000300a00 */
[----:B------:R1:W-:Y:S04]  /*11060*/  STL.64 [R1+0x318], R28 ;  /* 0x0003181c01007387 */ /* 0x0003e80000100a00 */
[----:B------:R-:W-:Y:S01]  /*11070*/  LDGSTS.E [R247+0x2c000], desc[UR60][R140.64], !P6 ;  /* 0x2c0000008cf77fae */ /* 0x000fe2000f12187c */
[----:B------:R-:W-:-:S03]  /*11080*/  IMAD.WIDE R76, R2, 0x4, R76 ;  /* 0x00000004024c7825 */ /* 0x000fc600078e024c */
[----:B------:R-:W-:Y:S04]  /*11090*/  LDGSTS.E [R247+0x28004], desc[UR60][R28.64], !P0 ;  /* 0x280040001cf77fae */ /* 0x000fe8000c12187c */
[----:B------:R3:W-:Y:S01]  /*110a0*/  STL.64 [R1+0x320], R76 ;  /* 0x0003204c01007387 */ /* 0x0007e20000100a00 */
[----:B------:R-:W-:Y:S02]  /*110b0*/  ISETP.GE.U32.AND P3, PT, R240, 0x7ffffed1, PT ;  /* 0x7ffffed1f000780c */ /* 0x000fe40003f66070 */
[----:B------:R-:W-:Y:S01]  /*110c0*/  ISETP.GE.U32.AND P6, PT, R246, 0x7ffffeb2, PT ;  /* 0x7ffffeb2f600780c */ /* 0x000fe20003fc6070 */
[----:B------:R3:W-:Y:S04]  /*110d0*/  LDGSTS.E [R247+0x2c004], desc[UR60][R76.64], !P0 ;  /* 0x2c0040004cf77fae */ /* 0x0007e8000c12187c */
[----:B-1----:R-:W4:Y:S04]  /*110e0*/  LDL.LU.64 R28, [R1+0x418] ;  /* 0x00041800011c7983 */ /* 0x002f280000300a00 */
[----:B------:R-:W4:Y:S01]  /*110f0*/  LDL.LU.64 R156, [R1+0x410] ;  /* 0x00041000019c7983 */ /* 0x000f220000300a00 */
[----:B------:R-:W-:-:S02]  /*11100*/  VIADD R240, R8, 0xffffff32 ;  /* 0xffffff3208f07836 */ /* 0x000fc40000000000 */
[----:B--2---:R-:W-:Y:S01]  /*11110*/  IMAD.WIDE R124, R2, 0x4, R124 ;  /* 0x00000004027c7825 */ /* 0x004fe200078e027c */
[----:B------:R-:W1:Y:S02]  /*11120*/  LDC R8, c[0x0][0x230] ;  /* 0x00008c00ff087b82 */ /* 0x000e640000000800 */
[----:B------:R-:W-:Y:S01]  /*11130*/  ISETP.GE.U32.AND P5, PT, R240, 0x7ffffeb3, PT ;  /* 0x7ffffeb3f000780c */ /* 0x000fe20003fa6070 */
[----:B---3--:R-:W-:Y:S02]  /*11140*/  VIADD R240, R9, 0xffffff30 ;  /* 0xffffff3009f07836 */ /* 0x008fe40000000000 */
[----:B------:R-:W-:Y:S01]  /*11150*/  IMAD.WIDE R108, R2, 0x4, R108 ;  /* 0x00000004026c7825 */ /* 0x000fe200078e026c */
[----:B------:R-:W-:Y:S02]  /*11160*/  LDGSTS.E [R247+0x28008], desc[UR60][R124.64], !P1 ;  /* 0x280080007cf77fae */ /* 0x000fe4000c92187c */
[----:B------:R-:W-:Y:S01]  /*11170*/  ISETP.GE.U32.AND P0, PT, R240, 0x7ffffeb1, PT ;  /* 0x7ffffeb1f000780c */ /* 0x000fe20003f06070 */
[----:B------:R-:W-:Y:S01]  /*11180*/  VIADD R246, R11, 0xffffff13 ;  /* 0xffffff130bf67836 */ /* 0x000fe20000000000 */
[----:B------:R2:W-:Y:S01]  /*11190*/  STL.64 [R1+0x328], R124 ;  /* 0x0003287c01007387 */ /* 0x0005e20000100a00 */
[----:B------:R-:W-:Y:S01]  /*111a0*/  VIADD R240, R10, 0xffffff12 ;  /* 0xffffff120af07836 */ /* 0x000fe20000000000 */
[----:B------:R-:W3:Y:S02]  /*111b0*/  LDC R77, c[0x0][0x230] ;  /* 0x00008c00ff4d7b82 */ /* 0x000ee40000000800 */
[----:B------:R-:W-:Y:S04]  /*111c0*/  STL.64 [R1+0x330], R108 ;  /* 0x0003306c01007387 */ /* 0x000fe80000100a00 */
[----:B------:R4:W-:Y:S01]  /*111d0*/  LDGSTS.E [R247+0x2c008], desc[UR60][R108.64], !P1 ;  /* 0x2c0080006cf77fae */ /* 0x0009e2000c92187c */
[C---:B------:R-:W-:Y:S01]  /*111e0*/  IMAD.WIDE R60, R2.reuse, 0x4, R60 ;  /* 0x00000004023c7825 */ /* 0x040fe200078e023c */
[----:B------:R-:W3:Y:S03]  /*111f0*/  LDC R9, c[0x0][0x230] ;  /* 0x00008c00ff097b82 */ /* 0x000ee60000000800 */
[C---:B------:R-:W-:Y:S01]  /*11200*/  IMAD.WIDE R10, R2.reuse, 0x4, R242 ;  /* 0x00000004020a7825 */ /* 0x040fe200078e02f2 */
[----:B------:R2:W-:Y:S04]  /*11210*/  STL.64 [R1+0x338], R60 ;  /* 0x0003383c01007387 */ /* 0x0005e80000100a00 */
[----:B------:R-:W3:Y:S01]  /*11220*/  LDC R76, c[0x0][0x230] ;  /* 0x00008c00ff4c7b82 */ /* 0x000ee20000000800 */
[----:B------:R1:W-:Y:S04]  /*11230*/  STL.64 [R1+0x340], R10 ;  /* 0x0003400a01007387 */ /* 0x0003e80000100a00 */
[----:B------:R-:W3:Y:S04]  /*11240*/  LDL.LU.64 R242, [R1+0x408] ;  /* 0x0004080001f27983 */ /* 0x000ee80000300a00 */
[----:B------:R-:W-:Y:S04]  /*11250*/  LDGSTS.E [R247+0x2800c], desc[UR60][R60.64], !P3 ;  /* 0x2800c0003cf77fae */ /* 0x000fe8000d92187c */
[----:B--2---:R-:W2:Y:S04]  /*11260*/  LDL.LU.64 R124, [R1+0x3f8] ;  /* 0x0003f800017c7983 */ /* 0x004ea80000300a00 */
[----:B------:R1:W-:Y:S04]  /*11270*/  LDGSTS.E [R247+0x2c00c], desc[UR60][R10.64], !P3 ;  /* 0x2c00c0000af77fae */ /* 0x0003e8000d92187c */
[----:B------:R-:W2:Y:S04]  /*11280*/  LDL.LU.64 R60, [R1+0x3e8] ;  /* 0x0003e800013c7983 */ /* 0x000ea80000300a00 */
[----:B------:R-:W2:Y:S04]  /*11290*/  LDL.LU.64 R204, [R1+0x3d8] ;  /* 0x0003d80001cc7983 */ /* 0x000ea80000300a00 */
[----:B------:R-:W2:Y:S04]  /*112a0*/  LDL.LU.64 R172, [R1+0x3c8] ;  /* 0x0003c80001ac7983 */ /* 0x000ea80000300a00 */
[----:B------:R-:W2:Y:S01]  /*112b0*/  LDL.LU.64 R140, [R1+0x3b8] ;  /* 0x0003b800018c7983 */ /* 0x000ea20000300a00 */
[----:B------:R-:W-:-:S05]  /*112c0*/  IMAD.WIDE R44, R2, 0x4, R44 ;  /* 0x00000004022c7825 */ /* 0x000fca00078e022c */
[----:B------:R1:W-:Y:S04]  /*112d0*/  STL.64 [R1+0x900], R44 ;  /* 0x0009002c01007387 */ /* 0x0003e80000100a00 */
[----:B------:R-:W2:Y:S04]  /*112e0*/  LDL.LU.64 R220, [R1+0x400] ;  /* 0x0004000001dc7983 */ /* 0x000ea80000300a00 */
[----:B------:R2:W-:Y:S01]  /*112f0*/  LDGSTS.E [R247+0x30000], desc[UR60][R44.64], !P4 ;  /* 0x300000002cf77fae */ /* 0x0005e2000e12187c */
[----:B----4-:R-:W-:-:S05]  /*11300*/  IMAD.WIDE R108, R2, 0x4, R92 ;  /* 0x00000004026c7825 */ /* 0x010fca00078e025c */
[----:B------:R4:W-:Y:S04]  /*11310*/  STL.64 [R1+0x908], R108 ;  /* 0x0009086c01007387 */ /* 0x0009e80000100a00 */
[----:B------:R2:W-:Y:S01]  /*11320*/  LDGSTS.E [R247+0x34000], desc[UR60][R108.64], !P4 ;  /* 0x340000006cf77fae */ /* 0x0005e2000e12187c */
[----:B------:R-:W-:-:S03]  /*11330*/  IMAD.WIDE R92, R2, 0x4, R28 ;  /* 0x00000004025c7825 */ /* 0x000fc600078e021c */
[----:B------:R-:W2:Y:S01]  /*11340*/  LDL.LU.64 R28, [R1+0x3f0] ;  /* 0x0003f000011c7983 */ /* 0x000ea20000300a00 */
[----:B-1----:R-:W-:-:S03]  /*11350*/  IMAD.WIDE R10, R2, 0x4, R156 ;  /* 0x00000004020a7825 */ /* 0x002fc600078e029c */
[----:B------:R1:W-:Y:S04]  /*11360*/  STL.64 [R1+0x910], R92 ;  /* 0x0009105c01007387 */ /* 0x0003e80000100a00 */
[----:B------:R-:W2:Y:S04]  /*11370*/  LDL.LU.64 R44, [R1+0x3e0] ;  /* 0x0003e000012c7983 */ /* 0x000ea80000300a00 */
[----:B------:R1:W-:Y:S04]  /*11380*/  STL.64 [R1+0x920], R10 ;  /* 0x0009200a01007387 */ /* 0x0003e80000100a00 */
[----:B------:R-:W2:Y:S04]  /*11390*/  LDL.LU.64 R188, [R1+0x3d0] ;  /* 0x0003d00001bc7983 */ /* 0x000ea80000300a00 */
[----:B------:R-:W2:Y:S04]  /*113a0*/  LDL.LU.64 R156, [R1+0x3c0] ;  /* 0x0003c000019c7983 */ /* 0x000ea80000300a00 */
[----:B----4-:R-:W4:Y:S01]  /*113b0*/  LDL.LU.64 R108, [R1+0x3b0] ;  /* 0x0003b000016c7983 */ /* 0x010f220000300a00 */
[----:B------:R-:W-:-:S03]  /*113c0*/  ISETP.GE.U32.AND P1, PT, R246, 0x7ffffe94, PT ;  /* 0x7ffffe94f600780c */ /* 0x000fc60003f26070 */
[----:B------:R1:W-:Y:S04]  /*113d0*/  LDGSTS.E [R247+0x30004], desc[UR60][R92.64], !P5 ;  /* 0x300040005cf77fae */ /* 0x0003e8000e92187c */
[----:B------:R1:W-:Y:S01]  /*113e0*/  LDGSTS.E [R247+0x34004], desc[UR60][R10.64], !P5 ;  /* 0x340040000af77fae */ /* 0x0003e2000e92187c */
[----:B---3--:R-:W-:-:S04]  /*113f0*/  IMAD.WIDE R242, R2, 0x4, R242 ;  /* 0x0000000402f27825 */ /* 0x008fc800078e02f2 */
[C---:B--2---:R-:W-:Y:S01]  /*11400*/  IMAD.WIDE R124, R2.reuse, 0x4, R124 ;  /* 0x00000004027c7825 */ /* 0x044fe200078e027c */
        /* <DEDUP_REMOVED lines=11> */
[C---:B------:R-:W-:Y:S01]  /*114c0*/  IMAD.WIDE R28, R2.reuse, 0x4, R28 ;  /* 0x00000004021c7825 */ /* 0x040fe200078e021c */
[----:B------:R-:W-:Y:S03]  /*114d0*/  STL.64 [R1+0x8f8], R220 ;  /* 0x0008f8dc01007387 */ /* 0x000fe60000100a00 */
[C---:B------:R-:W-:Y:S01]  /*114e0*/  IMAD.WIDE R44, R2.reuse, 0x4, R44 ;  /* 0x00000004022c7825 */ /* 0x040fe200078e022c */
[----:B------:R-:W-:Y:S03]  /*114f0*/  STL.64 [R1+0xb00], R140 ;  /* 0x000b008c01007387 */ /* 0x000fe60000100a00 */
[C---:B------:R-:W-:Y:S01]  /*11500*/  IMAD.WIDE R188, R2.reuse, 0x4, R188 ;  /* 0x0000000402bc7825 */ /* 0x040fe200078e02bc */
[----:B------:R3:W-:Y:S03]  /*11510*/  STL.64 [R1+0x918], R28 ;  /* 0x0009181c01007387 */ /* 0x0007e60000100a00 */
[C---:B------:R-:W-:Y:S01]  /*11520*/  IMAD.WIDE R156, R2.reuse, 0x4, R156 ;  /* 0x00000004029c7825 */ /* 0x040fe200078e029c */
[----:B------:R3:W-:Y:S03]  /*11530*/  STL.64 [R1+0xac8], R44 ;  /* 0x000ac82c01007387 */ /* 0x0007e60000100a00 */
[----:B----4-:R-:W-:Y:S01]  /*11540*/  IMAD.WIDE R108, R2, 0x4, R108 ;  /* 0x00000004026c7825 */ /* 0x010fe200078e026c */
[----:B------:R-:W-:Y:S01]  /*11550*/  STL.64 [R1+0xad0], R188 ;  /* 0x000ad0bc01007387 */ /* 0x000fe20000100a00 */
[----:B------:R-:W-:Y:S01]  /*11560*/  ISETP.GE.U32.AND P3, PT, R240, 0x7ffffe93, PT ;  /* 0x7ffffe93f000780c */ /* 0x000fe20003f66070 */
[----:B-1----:R-:W1:Y:S02]  /*11570*/  LDC R92, c[0x0][0x230] ;  /* 0x00008c00ff5c7b82 */ /* 0x002e640000000800 */
[----:B------:R-:W-:Y:S04]  /*11580*/  LDGSTS.E [R247+0x34008], desc[UR60][R220.64], !P6 ;  /* 0x34008000dcf77fae */ /* 0x000fe8000f12187c */
[----:B------:R4:W-:Y:S01]  /*11590*/  STL.64 [R1+0xae0], R156 ;  /* 0x000ae09c01007387 */ /* 0x0009e20000100a00 */
[----:B------:R-:W-:Y:S01]  /*115a0*/  IADD3 R246, R252, -0xef, RZ ;  /* 0xffffff11fcf67810 */ /* 0x000fe20007ffe0ff */
[----:B------:R-:W-:Y:S01]  /*115b0*/  VIADD R240, R8, 0xffffff10 ;  /* 0xffffff1008f07836 */ /* 0x000fe20000000000 */
[----:B------:R-:W4:Y:S01]  /*115c0*/  LDC R11, c[0x0][0x230] ;  /* 0x00008c00ff0b7b82 */ /* 0x000f220000000800 */
[----:B------:R-:W-:Y:S04]  /*115d0*/  LDGSTS.E [R247+0x3000c], desc[UR60][R124.64], !P0 ;  /* 0x3000c0007cf77fae */ /* 0x000fe8000c12187c */
[----:B------:R4:W-:Y:S03]  /*115e0*/  STL.64 [R1+0xaf0], R108 ;  /* 0x000af06c01007387 */ /* 0x0009e60000100a00 */
[----:B------:R-:W4:Y:S01]  /*115f0*/  LDC R8, c[0x0][0x230] ;  /* 0x00008c00ff087b82 */ /* 0x000f220000000800 */
[----:B------:R4:W-:Y:S04]  /*11600*/  LDGSTS.E [R247+0x3400c], desc[UR60][R28.64], !P0 ;  /* 0x3400c0001cf77fae */ /* 0x0009e8000c12187c */
[----:B--2---:R-:W2:Y:S03]  /*11610*/  LDL.LU.64 R124, [R1+0x470] ;  /* 0x00047000017c7983 */ /* 0x004ea60000300a00 */
[----:B------:R-:W2:Y:S01]  /*11620*/  LDC R10, c[0x0][0x230] ;  /* 0x00008c00ff0a7b82 */ /* 0x000ea20000000800 */
[----:B------:R-:W-:Y:S04]  /*11630*/  LDGSTS.E [R247+0x38000], desc[UR60][R60.64], !P1 ;  /* 0x380000003cf77fae */ /* 0x000fe8000c92187c */
[----:B---3--:R-:W3:Y:S03]  /*11640*/  LDL.LU.64 R28, [R1+0x478] ;  /* 0x00047800011c7983 */ /* 0x008ee60000300a00 */
[----:B------:R-:W2:Y:S01]  /*11650*/  LDC R252, c[0x0][0x230] ;  /* 0x00008c00fffc7b82 */ /* 0x000ea20000000800 */
[----:B------:R-:W-:Y:S04]  /*11660*/  LDGSTS.E [R247+0x3c000], desc[UR60][R44.64], !P1 ;  /* 0x3c0000002cf77fae */ /* 0x000fe8000c92187c */
[----:B------:R-:W2:Y:S01]  /*11670*/  LDL.LU.64 R60, [R1+0x480] ;  /* 0x00048000013c7983 */ /* 0x000ea20000300a00 */
[----:B------:R-:W-:-:S02]  /*11680*/  ISETP.GE.U32.AND P4, PT, R246, 0x7ffffe92, PT ;  /* 0x7ffffe92f600780c */ /* 0x000fc40003f86070 */
[----:B------:R-:W-:Y:S01]  /*11690*/  ISETP.GE.U32.AND P5, PT, R240, 0x7ffffe91, PT ;  /* 0x7ffffe91f000780c */ /* 0x000fe20003fa6070 */
[----:B------:R-:W-:Y:S04]  /*116a0*/  LDGSTS.E [R247+0x38004], desc[UR60][R204.64], !P3 ;  /* 0x38004000ccf77fae */ /* 0x000fe8000d92187c */
[----:B------:R-:W2:Y:S01]  /*116b0*/  LDL.LU.64 R44, [R1+0x488] ;  /* 0x00048800012c7983 */ /* 0x000ea20000300a00 */
[----:B------:R-:W-:-:S03]  /*116c0*/  VIADD R246, R77, 0xffffff6f ;  /* 0xffffff6f4df67836 */ /* 0x000fc60000000000 */
[----:B------:R-:W-:Y:S01]  /*116d0*/  LDGSTS.E [R247+0x3c004], desc[UR60][R188.64], !P3 ;  /* 0x3c004000bcf77fae */ /* 0x000fe2000d92187c */
[----:B------:R-:W-:Y:S01]  /*116e0*/  VIADD R240, R9, 0xffffff6e ;  /* 0xffffff6e09f07836 */ /* 0x000fe20000000000 */
[----:B------:R-:W-:Y:S02]  /*116f0*/  ISETP.GE.U32.AND P1, PT, R246, 0x7ffffef0, PT ;  /* 0x7ffffef0f600780c */ /* 0x000fe40003f26070 */
[----:B------:R-:W-:Y:S01]  /*11700*/  LDGSTS.E [R247+0x38008], desc[UR60][R172.64], !P4 ;  /* 0x38008000acf77fae */ /* 0x000fe2000e12187c */
[----:B------:R-:W2:Y:S03]  /*11710*/  LDC R9, c[0x0][0x230] ;  /* 0x00008c00ff097b82 */ /* 0x000ea60000000800 */
[----:B------:R-:W-:Y:S04]  /*11720*/  LDGSTS.E [R247+0x3c008], desc[UR60][R156.64], !P4 ;  /* 0x3c0080009cf77fae */ /* 0x000fe8000e12187c */
[----:B------:R3:W-:Y:S04]  /*11730*/  LDGSTS.E [R247+0x3800c], desc[UR60][R140.64], !P5 ;  /* 0x3800c0008cf77fae */ /* 0x0007e8000e92187c */
[----:B------:R3:W-:Y:S01]  /*11740*/  LDGSTS.E [R247+0x3c00c], desc[UR60][R108.64], !P5 ;  /* 0x3c00c0006cf77fae */ /* 0x0007e2000e92187c */
[----:B------:R-:W-:Y:S01]  /*11750*/  ISETP.GE.U32.AND P3, PT, R240, 0x7ffffeef, PT ;  /* 0x7ffffeeff000780c */ /* 0x000fe20003f66070 */
[----:B-1----:R-:W-:-:S02]  /*11760*/  VIADD R246, R92, 0xffffff4f ;  /* 0xffffff4f5cf67836 */ /* 0x002fc40000000000 */
[----:B----4-:R-:W-:Y:S02]  /*11770*/  VIADD R240, R8, 0xffffff4e ;  /* 0xffffff4e08f07836 */ /* 0x010fe40000000000 */
[----:B---3--:R-:W-:Y:S01]  /*11780*/  IMAD.WIDE R28, R2, 0x4, R28 ;  /* 0x00000004021c7825 */ /* 0x008fe200078e021c */
[----:B------:R-:W1:Y:S03]  /*11790*/  LDC R140, c[0x0][0x230] ;  /* 0x00008c00ff8c7b82 */ /* 0x000e660000000800 */
[----:B------:R-:W-:Y:S02]  /*117a0*/  VIADD R247, R76, 0xffffff6c ;  /* 0xffffff6c4cf77836 */ /* 0x000fe40000000000 */
[----:B------:R-:W3:Y:S01]  /*117b0*/  LDL.LU.64 R76, [R1+0x490] ;  /* 0x00049000014c7983 */ /* 0x000ee20000300a00 */
[----:B--2---:R-:W-:Y:S01]  /*117c0*/  IMAD.WIDE R156, R2, 0x4, R124 ;  /* 0x00000004029c7825 */ /* 0x004fe200078e027c */
[----:B------:R-:W-:Y:S01]  /*117d0*/  ISETP.GE.U32.AND P6, PT, R246, 0x7ffffed0, PT ;  /* 0x7ffffed0f600780c */ /* 0x000fe20003fc6070 */
[----:B------:R-:W2:Y:S01]  /*117e0*/  LDC R8, c[0x0][0x230] ;  /* 0x00008c00ff087b82 */ /* 0x000ea20000000800 */
[----:B------:R-:W4:Y:S04]  /*117f0*/  LDL.LU.64 R108, [R1+0x498] ;  /* 0x00049800016c7983 */ /* 0x000f280000300a00 */
[----:B------:R-:W2:Y:S01]  /*11800*/  LDL.LU.64 R92, [R1+0x4a0] ;  /* 0x0004a000015c7983 */ /* 0x000ea20000300a00 */
[----:B------:R-:W-:-:S03]  /*11810*/  ISETP.GE.U32.AND P0, PT, R240, 0x7ffffecf, PT ;  /* 0x7ffffecff000780c */ /* 0x000fc60003f06070 */
[----:B------:R-:W2:Y:S01]  /*11820*/  LDL.LU.64 R242, [R1+0x4a8] ;  /* 0x0004a80001f27983 */ /* 0x000ea20000300a00 */
[----:B------:R-:W-:Y:S01]  /*11830*/  IADD3 R246, R11, -0xb3, RZ ;  /* 0xffffff4d0bf67810 */ /* 0x000fe20007ffe0ff */
[----:B------:R-:W-:Y:S02]  /*11840*/  VIADD R240, R10, 0xffffff4c ;  /* 0xffffff4c0af07836 */ /* 0x000fe40000000000 */
[C---:B------:R-:W-:Y:S01]  /*11850*/  IMAD.WIDE R124, R2.reuse, 0x4, R60 ;  /* 0x00000004027c7825 */ /* 0x040fe200078e023c */
[----:B------:R-:W-:Y:S03]  /*11860*/  STL.64 [R1+0x148], R156 ;  /* 0x0001489c01007387 */ /* 0x000fe60000100a00 */
[----:B------:R-:W-:Y:S01]  /*11870*/  IMAD.WIDE R10, R2, 0x4, R44 ;  /* 0x00000004020a7825 */ /* 0x000fe200078e022c */
[----:B------:R1:W-:Y:S04]  /*11880*/  STL.64 [R1+0x150], R28 ;  /* 0x0001501c01007387 */ /* 0x0003e80000100a00 */
[----:B------:R-:W2:Y:S04]  /*11890*/  LDL.LU.64 R60, [R1+0x568] ;  /* 0x00056800013c7983 */ /* 0x000ea80000300a00 */
[----:B------:R-:W2:Y:S04]  /*118a0*/  LDL.LU.64 R44, [R1+0x560] ;  /* 0x00056000012c7983 */ /* 0x000ea80000300a00 */
[----:B------:R1:W-:Y:S04]  /*118b0*/  STL.64 [R1+0x158], R124 ;  /* 0x0001587c01007387 */ /* 0x0003e80000100a00 */
[----:B------:R-:W-:Y:S04]  /*118c0*/  LDGSTS.E [R248+0x20000], desc[UR60][R156.64], !P1 ;  /* 0x200000009cf87fae */ /* 0x000fe8000c92187c */
[----:B------:R1:W-:Y:S04]  /*118d0*/  STL.64 [R1+0x160], R10 ;  /* 0x0001600a01007387 */ /* 0x0003e80000100a00 */
[----:B------:R-:W-:Y:S04]  /*118e0*/  LDGSTS.E [R248+0x24000], desc[UR60][R28.64], !P1 ;  /* 0x240000001cf87fae */ /* 0x000fe8000c92187c */
[----:B------:R-:W-:Y:S04]  /*118f0*/  LDGSTS.E [R248+0x20004], desc[UR60][R124.64], !P3 ;  /* 0x200040007cf87fae */ /* 0x000fe8000d92187c */
[----:B-1----:R-:W2:Y:S04]  /*11900*/  LDL.LU.64 R28, [R1+0x558] ;  /* 0x00055800011c7983 */ /* 0x002ea80000300a00 */
[----:B------:R-:W2:Y:S01]  /*11910*/  LDL.LU.64 R124, [R1+0x550] ;  /* 0x00055000017c7983 */ /* 0x000ea20000300a00 */
[----:B------:R-:W-:-:S02]  /*11920*/  IADD3 R252, R252, -0x93, RZ ;  /* 0xffffff6dfcfc7810 */ /* 0x000fc40007ffe0ff */
[----:B------:R-:W-:Y:S01]  /*11930*/  ISETP.GE.U32.AND P5, PT, R247, 0x7ffffeed, PT ;  /* 0x7ffffeedf700780c */ /* 0x000fe20003fa6070 */
[----:B------:R1:W-:Y:S01]  /*11940*/  LDGSTS.E [R248+0x24004], desc[UR60][R10.64], !P3 ;  /* 0x240040000af87fae */ /* 0x0003e2000d92187c */
[----:B------:R-:W-:Y:S01]  /*11950*/  ISETP.GE.U32.AND P4, PT, R252, 0x7ffffeee, PT ;  /* 0x7ffffeeefc00780c */ /* 0x000fe20003f86070 */
[----:B------:R-:W2:Y:S01]  /*11960*/  LDC R247, c[0x0][0x230] ;  /* 0x00008c00fff77b82 */ /* 0x000ea20000000800 */
[----:B------:R-:W-:Y:S01]  /*11970*/  ISETP.GE.U32.AND P1, PT, R246, 0x7ffffece, PT ;  /* 0x7ffffecef600780c */ /* 0x000fe20003f26070 */
[----:B------:R-:W-:-:S06]  /*11980*/  VIADD R246, R140, 0xffffff2f ;  /* 0xffffff2f8cf67836 */ /* 0x000fcc0000000000 */
[----:B------:R-:W2:Y:S08]  /*11990*/  LDC R252, c[0x0][0x230] ;  /* 0x00008c00fffc7b82 */ /* 0x000eb00000000800 */
[----:B-1----:R-:W1:Y:S08]  /*119a0*/  LDC R11, c[0x0][0x230] ;  /* 0x00008c00ff0b7b82 */ /* 0x002e700000000800 */
[----:B------:R-:W1:Y:S01]  /*119b0*/  LDC R10, c[0x0][0x230] ;  /* 0x00008c00ff0a7b82 */ /* 0x000e620000000800 */
[----:B---3--:R-:W-:-:S04]  /*119c0*/  IMAD.WIDE R76, R2, 0x4, R76 ;  /* 0x00000004024c7825 */ /* 0x008fc800078e024c */
[C---:B----4-:R-:W-:Y:S01]  /*119d0*/  IMAD.WIDE R172, R2.reuse, 0x4, R108 ;  /* 0x0000000402ac7825 */ /* 0x050fe200078e026c */
[----:B------:R3:W-:Y:S03]  /*119e0*/  STL.64 [R1+0x168], R76 ;  /* 0x0001684c01007387 */ /* 0x0007e60000100a00 */
[C---:B--2---:R-:W-:Y:S01]  /*119f0*/  IMAD.WIDE R156, R2.reuse, 0x4, R92 ;  /* 0x00000004029c7825 */ /* 0x044fe200078e025c */
[----:B------:R-:W-:Y:S03]  /*11a00*/  STL.64 [R1+0x170], R172 ;  /* 0x000170ac01007387 */ /* 0x000fe60000100a00 */
[C---:B------:R-:W-:Y:S01]  /*11a10*/  IMAD.WIDE R140, R2.reuse, 0x4, R242 ;  /* 0x00000004028c7825 */ /* 0x040fe200078e02f2 */
[----:B------:R-:W2:Y:S04]  /*11a20*/  LDL.LU.64 R108, [R1+0x548] ;  /* 0x00054800016c7983 */ /* 0x000ea80000300a00 */
[----:B------:R-:W4:Y:S04]  /*11a30*/  LDL.LU.64 R92, [R1+0x540] ;  /* 0x00054000015c7983 */ /* 0x000f280000300a00 */
[----:B------:R1:W-:Y:S04]  /*11a40*/  STL.64 [R1+0x178], R156 ;  /* 0x0001789c01007387 */ /* 0x0003e80000100a00 */
[----:B------:R-:W-:Y:S04]  /*11a50*/  LDGSTS.E [R248+0x20008], desc[UR60][R76.64], !P4 ;  /* 0x200080004cf87fae */ /* 0x000fe8000e12187c */
[----:B------:R1:W-:Y:S04]  /*11a60*/  STL.64 [R1+0x180], R140 ;  /* 0x0001808c01007387 */ /* 0x0003e80000100a00 */
[----:B------:R-:W-:Y:S04]  /*11a70*/  LDGSTS.E [R248+0x24008], desc[UR60][R172.64], !P4 ;  /* 0x24008000acf87fae */ /* 0x000fe8000e12187c */
[----:B---3--:R-:W3:Y:S04]  /*11a80*/  LDL.LU.64 R76, [R1+0x538] ;  /* 0x00053800014c7983 */ /* 0x008ee80000300a00 */
[----:B------:R-:W3:Y:S04]  /*11a90*/  LDL.LU.64 R242, [R1+0x530] ;  /* 0x0005300001f27983 */ /* 0x000ee80000300a00 */
[----:B------:R1:W-:Y:S04]  /*11aa0*/  LDGSTS.E [R248+0x2000c], desc[UR60][R156.64], !P5 ;  /* 0x2000c0009cf87fae */ /* 0x0003e8000e92187c */
[----:B------:R1:W-:Y:S02]  /*11ab0*/  LDGSTS.E [R248+0x2400c], desc[UR60][R140.64], !P5 ;  /* 0x2400c0008cf87fae */ /* 0x0003e4000e92187c */
[----:B-1----:R-:W-:-:S02]  /*11ac0*/  IMAD.WIDE R156, R2, 0x4, R60 ;  /* 0x00000004029c7825 */ /* 0x002fc400078e023c */
[----:B------:R-:W3:Y:S02]  /*11ad0*/  LDL.LU.64 R60, [R1+0x528] ;  /* 0x00052800013c7983 */ /* 0x000ee40000300a00 */
[C---:B------:R-:W-:Y:S02]  /*11ae0*/  IMAD.WIDE R140, R2.reuse, 0x4, R44 ;  /* 0x00000004028c7825 */ /* 0x040fe400078e022c */
[----:B------:R-:W-:Y:S02]  /*11af0*/  STL.64 [R1+0x378], R156 ;  /* 0x0003789c01007387 */ /* 0x000fe40000100a00 */
[C---:B------:R-:W-:Y:S02]  /*11b00*/  IMAD.WIDE R28, R2.reuse, 0x4, R28 ;  /* 0x00000004021c7825 */ /* 0x040fe400078e021c */
[----:B------:R-:W-:Y:S02]  /*11b10*/  STL.64 [R1+0x380], R140 ;  /* 0x0003808c01007387 */ /* 0x000fe40000100a00 */
[----:B------:R-:W-:-:S02]  /*11b20*/  IMAD.WIDE R124, R2, 0x4, R124 ;  /* 0x00000004027c7825 */ /* 0x000fc400078e027c */
[----:B------:R-:W3:Y:S04]  /*11b30*/  LDL.LU.64 R44, [R1+0x520] ;  /* 0x00052000012c7983 */ /* 0x000ee80000300a00 */
[----:B------:R-:W-:Y:S04]  /*11b40*/  LDGSTS.E [R248+0x28000], desc[UR60][R156.64], !P6 ;  /* 0x280000009cf87fae */ /* 0x000fe8000f12187c */
[----:B------:R1:W-:Y:S04]  /*11b50*/  STL.64 [R1+0x448], R28 ;  /* 0x0004481c01007387 */ /* 0x0003e80000100a00 */
[----:B------:R-:W-:Y:S04]  /*11b60*/  LDGSTS.E [R248+0x2c000], desc[UR60][R140.64], !P6 ;  /* 0x2c0000008cf87fae */ /* 0x000fe8000f12187c */
[----:B------:R1:W-:Y:S04]  /*11b70*/  STL.64 [R1+0x450], R124 ;  /* 0x0004507c01007387 */ /* 0x0003e80000100a00 */
[----:B------:R-:W-:Y:S04]  /*11b80*/  LDGSTS.E [R248+0x28004], desc[UR60][R28.64], !P0 ;  /* 0x280040001cf87fae */ /* 0x000fe8000c12187c */
[----:B------:R-:W-:Y:S04]  /*11b90*/  LDGSTS.E [R248+0x2c004], desc[UR60][R124.64], !P0 ;  /* 0x2c0040007cf87fae */ /* 0x000fe8000c12187c */
[----:B-1----:R-:W3:Y:S04]  /*11ba0*/  LDL.LU.64 R28, [R1+0x518] ;  /* 0x00051800011c7983 */ /* 0x002ee80000300a00 */
[----:B------:R-:W3:Y:S01]  /*11bb0*/  LDL.LU.64 R124, [R1+0x510] ;  /* 0x00051000017c7983 */ /* 0x000ee20000300a00 */
[----:B------:R-:W-:Y:S01]  /*11bc0*/  ISETP.GE.U32.AND P3, PT, R240, 0x7ffffecd, PT ;  /* 0x7ffffecdf000780c */ /* 0x000fe20003f66070 */
[----:B------:R-:W-:Y:S01]  /*11bd0*/  VIADD R240, R9, 0xffffff2e ;  /* 0xffffff2e09f07836 */ /* 0x000fe20000000000 */
[----:B------:R-:W-:Y:S01]  /*11be0*/  ISETP.GE.U32.AND P4, PT, R246, 0x7ffffeb0, PT ;  /* 0x7ffffeb0f600780c */ /* 0x000fe20003f86070 */
[----:B------:R-:W1:Y:S01]  /*11bf0*/  LDC R9, c[0x0][0x230] ;  /* 0x00008c00ff097b82 */ /* 0x000e620000000800 */
[----:B------:R-:W-:-:S02]  /*11c00*/  IADD3 R246, R252, -0xd3, RZ ;  /* 0xffffff2dfcf67810 */ /* 0x000fc40007ffe0ff */
[----:B------:R-:W-:Y:S01]  /*11c10*/  ISETP.GE.U32.AND P5, PT, R240, 0x7ffffeaf, PT ;  /* 0x7ffffeaff000780c */ /* 0x000fe20003fa6070 */
[----:B------:R-:W-:Y:S01]  /*11c20*/  VIADD R240, R8, 0xffffff2c ;  /* 0xffffff2c08f07836 */ /* 0x000fe20000000000 */
[----:B------:R-:W-:Y:S01]  /*11c30*/  ISETP.GE.U32.AND P6, PT, R246, 0x7ffffeae, PT ;  /* 0x7ffffeaef600780c */ /* 0x000fe20003fc6070 */
[----:B------:R-:W-:Y:S02]  /*11c40*/  VIADD R246, R11, 0xffffff0f ;  /* 0xffffff0f0bf67836 */ /* 0x000fe40000000000 */
[----:B------:R-:W1:Y:S01]  /*11c50*/  LDC R252, c[0x0][0x230] ;  /* 0x00008c00fffc7b82 */ /* 0x000e620000000800 */
[----:B------:R-:W-:Y:S01]  /*11c60*/  ISETP.GE.U32.AND P0, PT, R240, 0x7ffffead, PT ;  /* 0x7ffffeadf000780c */ /* 0x000fe20003f06070 */
[----:B------:R-:W-:-:S06]  /*11c70*/  VIADD R240, R10, 0xffffff0e ;  /* 0xffffff0e0af07836 */ /* 0x000fcc0000000000 */
[----:B------:R-:W1:Y:S01]  /*11c80*/  LDC R8, c[0x0][0x230] ;  /* 0x00008c00ff087b82 */ /* 0x000e620000000800 */
[----:B--2---:R-:W-:-:S04]  /*11c90*/  IMAD.WIDE R108, R2, 0x4, R108 ;  /* 0x00000004026c7825 */ /* 0x004fc800078e026c */
[C---:B----4-:R-:W-:Y:S01]  /*11ca0*/  IMAD.WIDE R92, R2.reuse, 0x4, R92 ;  /* 0x00000004025c7825 */ /* 0x050fe200078e025c */
[----:B------:R2:W-:Y:S04]  /*11cb0*/  STL.64 [R1+0x458], R108 ;  /* 0x0004586c01007387 */ /* 0x0005e80000100a00 */
[----:B------:R-:W-:Y:S04]  /*11cc0*/  STL.64 [R1+0x460], R92 ;  /* 0x0004605c01007387 */ /* 0x000fe80000100a00 */
[----:B------:R-:W-:Y:S04]  /*11cd0*/  LDGSTS.E [R248+0x28008], desc[UR60][R108.64], !P1 ;  /* 0x280080006cf87fae */ /* 0x000fe8000c92187c */
[----:B------:R4:W-:Y:S01]  /*11ce0*/  LDGSTS.E [R248+0x2c008], desc[UR60][R92.64], !P1 ;  /* 0x2c0080005cf87fae */ /* 0x0009e2000c92187c */
[----:B---3--:R-:W-:-:S04]  /*11cf0*/  IMAD.WIDE R76, R2, 0x4, R76 ;  /* 0x00000004024c7825 */ /* 0x008fc800078e024c */
[C---:B------:R-:W-:Y:S01]  /*11d00*/  IMAD.WIDE R10, R2.reuse, 0x4, R242 ;  /* 0x00000004020a7825 */ /* 0x040fe200078e02f2 */
[----:B------:R3:W-:Y:S04]  /*11d10*/  STL.64 [R1+0x468], R76 ;  /* 0x0004684c01007387 */ /* 0x0007e80000100a00 */
[----:B------:R1:W-:Y:S04]  /*11d20*/  STL.64 [R1+0x470], R10 ;  /* 0x0004700a01007387 */ /* 0x0003e80000100a00 */
[----:B------:R-:W4:Y:S04]  /*11d30*/  LDL.LU.64 R242, [R1+0x508] ;  /* 0x0005080001f27983 */ /* 0x000f280000300a00 */
[----:B------:R-:W-:Y:S04]  /*11d40*/  LDGSTS.E [R248+0x2800c], desc[UR60][R76.64], !P3 ;  /* 0x2800c0004cf87fae */ /* 0x000fe8000d92187c */
[----:B--2---:R-:W2:Y:S01]  /*11d50*/  LDL.LU.64 R108, [R1+0x4f8] ;  /* 0x0004f800016c7983 */ /* 0x004ea20000300a00 */
[----:B------:R-:W-:-:S03]  /*11d60*/  IMAD.WIDE R60, R2, 0x4, R60 ;  /* 0x00000004023c7825 */ /* 0x000fc600078e023c */
[----:B------:R1:W-:Y:S04]  /*11d70*/  LDGSTS.E [R248+0x2c00c], desc[UR60][R10.64], !P3 ;  /* 0x2c00c0000af87fae */ /* 0x0003e8000d92187c */
[----:B---3--:R-:W3:Y:S04]  /*11d80*/  LDL.LU.64 R76, [R1+0x4e8] ;  /* 0x0004e800014c7983 */ /* 0x008ee80000300a00 */
[----:B------:R-:W3:Y:S01]  /*11d90*/  LDL.LU.64 R204, [R1+0x4d8] ;  /* 0x0004d80001cc7983 */ /* 0x000ee20000300a00 */
[----:B----4-:R-:W-:-:S03]  /*11da0*/  IMAD.WIDE R92, R2, 0x4, R44 ;  /* 0x00000004025c7825 */ /* 0x010fc600078e022c */
[----:B------:R-:W4:Y:S04]  /*11db0*/  LDL.LU.64 R172, [R1+0x4c8] ;  /* 0x0004c80001ac7983 */ /* 0x000f280000300a00 */
[----:B------:R-:W4:Y:S04]  /*11dc0*/  LDL.LU.64 R140, [R1+0x4b8] ;  /* 0x0004b800018c7983 */ /* 0x000f280000300a00 */
[----:B------:R1:W-:Y:S04]  /*11dd0*/  STL.64 [R1+0x548], R60 ;  /* 0x0005483c01007387 */ /* 0x0003e80000100a00 */
[----:B------:R-:W4:Y:S04]  /*11de0*/  LDL.LU.64 R220, [R1+0x500] ;  /* 0x0005000001dc7983 */ /* 0x000f280000300a00 */
[----:B------:R4:W-:Y:S04]  /*11df0*/  STL.64 [R1+0x550], R92 ;  /* 0x0005505c01007387 */ /* 0x0009e80000100a00 */
[----:B------:R-:W4:Y:S04]  /*11e00*/  LDL.LU.64 R44, [R1+0x4f0] ;  /* 0x0004f000012c7983 */ /* 0x000f280000300a00 */
[----:B------:R-:W-:Y:S01]  /*11e10*/  LDGSTS.E [R248+0x30000], desc[UR60][R60.64], !P4 ;  /* 0x300000003cf87fae */ /* 0x000fe2000e12187c */
[----:B------:R-:W-:Y:S01]  /*11e20*/  IMAD.WIDE R28, R2, 0x4, R28 ;  /* 0x00000004021c7825 */ /* 0x000fe200078e021c */
[----:B------:R-:W-:-:S02]  /*11e30*/  ISETP.GE.U32.AND P1, PT, R246, 0x7ffffe90, PT ;  /* 0x7ffffe90f600780c */ /* 0x000fc40003f26070 */
[----:B------:R4:W-:Y:S01]  /*11e40*/  LDGSTS.E [R248+0x34000], desc[UR60][R92.64], !P4 ;  /* 0x340000005cf87fae */ /* 0x0009e2000e12187c */
[----:B-1----:R-:W-:-:S03]  /*11e50*/  IMAD.WIDE R10, R2, 0x4, R124 ;  /* 0x00000004020a7825 */ /* 0x002fc600078e027c */
[----:B------:R1:W-:Y:S04]  /*11e60*/  STL.64 [R1+0x558], R28 ;  /* 0x0005581c01007387 */ /* 0x0003e80000100a00 */
[----:B------:R-:W4:Y:S04]  /*11e70*/  LDL.LU.64 R60, [R1+0x4e0] ;  /* 0x0004e000013c7983 */ /* 0x000f280000300a00 */
[----:B------:R-:W-:Y:S01]  /*11e80*/  STL.64 [R1+0x560], R10 ;  /* 0x0005600a01007387 */ /* 0x000fe20000100a00 */
[----:B------:R-:W-:-:S03]  /*11e90*/  IMAD.WIDE R242, R2, 0x4, R242 ;  /* 0x0000000402f27825 */ /* 0x000fc600078e02f2 */
[----:B------:R-:W4:Y:S01]  /*11ea0*/  LDL.LU.64 R188, [R1+0x4d0] ;  /* 0x0004d00001bc7983 */ /* 0x000f220000300a00 */
[----:B--2---:R-:W-:-:S03]  /*11eb0*/  IMAD.WIDE R108, R2, 0x4, R108 ;  /* 0x00000004026c7825 */ /* 0x004fc600078e026c */
[----:B------:R-:W2:Y:S01]  /*11ec0*/  LDL.LU.64 R156, [R1+0x4c0] ;  /* 0x0004c000019c7983 */ /* 0x000ea20000300a00 */
[----:B---3--:R-:W-:-:S03]  /*11ed0*/  IMAD.WIDE R76, R2, 0x4, R76 ;  /* 0x00000004024c7825 */ /* 0x008fc600078e024c */
[----:B------:R-:W3:Y:S01]  /*11ee0*/  LDL.LU.64 R124, [R1+0x4b0] ;  /* 0x0004b000017c7983 */ /* 0x000ee20000300a00 */
[----:B------:R-:W-:-:S03]  /*11ef0*/  IMAD.WIDE R204, R2, 0x4, R204 ;  /* 0x0000000402cc7825 */ /* 0x000fc600078e02cc */
[----:B------:R1:W-:Y:S01]  /*11f00*/  STL.64 [R1+0x568], R242 ;  /* 0x000568f201007387 */ /* 0x0003e20000100a00 */
[----:B----4-:R-:W-:-:S03]  /*11f10*/  IMAD.WIDE R172, R2, 0x4, R172 ;  /* 0x0000000402ac7825 */ /* 0x010fc600078e02ac */
[----:B------:R4:W-:Y:S01]  /*11f20*/  STL.64 [R1+0x8f0], R108 ;  /* 0x0008f06c01007387 */ /* 0x0009e20000100a00 */
[----:B------:R-:W-:-:S03]  /*11f30*/  IMAD.WIDE R140, R2, 0x4, R140 ;  /* 0x00000004028c7825 */ /* 0x000fc600078e028c */
[----:B------:R-:W-:Y:S01]  /*11f40*/  STL.64 [R1+0xa98], R76 ;  /* 0x000a984c01007387 */ /* 0x000fe20000100a00 */
[----:B------:R-:W-:-:S03]  /*11f50*/  IMAD.WIDE R220, R2, 0x4, R220 ;  /* 0x0000000402dc7825 */ /* 0x000fc600078e02dc */
[----:B------:R-:W-:Y:S01]  /*11f60*/  STL.64 [R1+0xaa8], R204 ;  /* 0x000aa8cc01007387 */ /* 0x000fe20000100a00 */
[----:B------:R-:W-:-:S03]  /*11f70*/  IMAD.WIDE R44, R2, 0x4, R44 ;  /* 0x00000004022c7825 */ /* 0x000fc600078e022c */
[----:B------:R-:W-:Y:S01]  /*11f80*/  STL.64 [R1+0xab8], R172 ;  /* 0x000ab8ac01007387 */ /* 0x000fe20000100a00 */
[----:B------:R-:W-:Y:S01]  /*11f90*/  IADD3 R246, R247, -0xf3, RZ ;  /* 0xffffff0df7f67810 */ /* 0x000fe20007ffe0ff */
[----:B------:R-:W4:Y:S02]  /*11fa0*/  LDC R92, c[0x0][0x230] ;  /* 0x00008c00ff5c7b82 */ /* 0x000f240000000800 */
[----:B------:R-:W-:Y:S04]  /*11fb0*/  STL.64 [R1+0x8e0], R220 ;  /* 0x0008e0dc01007387 */ /* 0x000fe80000100a00 */
[----:B------:R1:W-:Y:S02]  /*11fc0*/  LDGSTS.E [R248+0x30004], desc[UR60][R28.64], !P5 ;  /* 0x300040001cf87fae */ /* 0x0003e4000e92187c */
[----:B------:R-:W4:Y:S02]  /*11fd0*/  LDC R247, c[0x0][0x230] ;  /* 0x00008c00fff77b82 */ /* 0x000f240000000800 */
        /* <DEDUP_REMOVED lines=8> */
[----:B------:R-:W4:Y:S01]  /*12060*/  LDL.LU.64 R242, [R1+0x1050] ;  /* 0x0010500001f27983 */ /* 0x000f220000300a00 */
[----:B--2---:R-:W-:-:S03]  /*12070*/  IMAD.WIDE R156, R2, 0x4, R156 ;  /* 0x00000004029c7825 */ /* 0x004fc600078e029c */
[----:B------:R-:W-:Y:S01]  /*12080*/  STL.64 [R1+0xa90], R188 ;  /* 0x000a90bc01007387 */ /* 0x000fe20000100a00 */
[----:B---3--:R-:W-:-:S03]  /*12090*/  IMAD.WIDE R124, R2, 0x4, R124 ;  /* 0x00000004027c7825 */ /* 0x008fc600078e027c */
[----:B------:R-:W-:Y:S01]  /*120a0*/  LDGSTS.E [R248+0x34008], desc[UR60][R220.64], !P6 ;  /* 0x34008000dcf87fae */ /* 0x000fe2000f12187c */
[----:B------:R-:W-:Y:S01]  /*120b0*/  ISETP.GE.U32.AND P3, PT, R240, 0x7ffffe8f, PT ;  /* 0x7ffffe8ff000780c */ /* 0x000fe20003f66070 */
[----:B------:R-:W2:Y:S02]  /*120c0*/  LDC R11, c[0x0][0x230] ;  /* 0x00008c00ff0b7b82 */ /* 0x000ea40000000800 */
[----:B------:R-:W-:Y:S04]  /*120d0*/  STL.64 [R1+0xaa0], R156 ;  /* 0x000aa09c01007387 */ /* 0x000fe80000100a00 */
[----:B------:R-:W-:Y:S01]  /*120e0*/  LDGSTS.E [R248+0x3000c], desc[UR60][R108.64], !P0 ;  /* 0x3000c0006cf87fae */ /* 0x000fe2000c12187c */
[----:B------:R-:W-:Y:S01]  /*120f0*/  ISETP.GE.U32.AND P4, PT, R246, 0x7ffffe8e, PT ;  /* 0x7ffffe8ef600780c */ /* 0x000fe20003f86070 */
[----:B------:R-:W3:Y:S02]  /*12100*/  LDC R10, c[0x0][0x230] ;  /* 0x00008c00ff0a7b82 */ /* 0x000ee40000000800 */
[----:B------:R1:W-:Y:S04]  /*12110*/  STL.64 [R1+0xab0], R124 ;  /* 0x000ab07c01007387 */ /* 0x0003e80000100a00 */
[----:B------:R-:W-:Y:S04]  /*12120*/  LDGSTS.E [R248+0x3400c], desc[UR60][R44.64], !P0 ;  /* 0x3400c0002cf87fae */ /* 0x000fe8000c12187c */
[----:B----4-:R-:W4:Y:S04]  /*12130*/  LDL.LU.64 R108, [R1+0x570] ;  /* 0x00057000016c7983 */ /* 0x010f280000300a00 */
[----:B------:R-:W-:Y:S04]  /*12140*/  LDGSTS.E [R248+0x38000], desc[UR60][R76.64], !P1 ;  /* 0x380000004cf87fae */ /* 0x000fe8000c92187c */
[----:B------:R-:W2:Y:S04]  /*12150*/  LDL.LU.64 R44, [R1+0x578] ;  /* 0x00057800012c7983 */ /* 0x000ea80000300a00 */
[----:B------:R-:W-:Y:S04]  /*12160*/  LDGSTS.E [R248+0x3c000], desc[UR60][R60.64], !P1 ;  /* 0x3c0000003cf87fae */ /* 0x000fe8000c92187c */
[----:B------:R-:W3:Y:S01]  /*12170*/  LDL.LU.64 R76, [R1+0x580] ;  /* 0x00058000014c7983 */ /* 0x000ee20000300a00 */
[----:B------:R-:W-:-:S02]  /*12180*/  VIADD R240, R9, 0xffffff0c ;  /* 0xffffff0c09f07836 */ /* 0x000fc40000000000 */
[----:B------:R-:W-:Y:S01]  /*12190*/  VIADD R246, R252, 0xffffff6b ;  /* 0xffffff6bfcf67836 */ /* 0x000fe20000000000 */
[----:B------:R-:W-:Y:S01]  /*121a0*/  LDGSTS.E [R248+0x38004], desc[UR60][R204.64], !P3 ;  /* 0x38004000ccf87fae */ /* 0x000fe2000d92187c */
[----:B------:R-:W3:Y:S03]  /*121b0*/  LDC R9, c[0x0][0x230] ;  /* 0x00008c00ff097b82 */ /* 0x000ee60000000800 */
[----:B------:R-:W3:Y:S01]  /*121c0*/  LDL.LU.64 R60, [R1+0x588] ;  /* 0x00058800013c7983 */ /* 0x000ee20000300a00 */
[----:B------:R-:W-:-:S03]  /*121d0*/  ISETP.GE.U32.AND P5, PT, R240, 0x7ffffe8d, PT ;  /* 0x7ffffe8df000780c */ /* 0x000fc60003fa6070 */
[----:B------:R-:W-:Y:S01]  /*121e0*/  LDGSTS.E [R248+0x3c004], desc[UR60][R188.64], !P3 ;  /* 0x3c004000bcf87fae */ /* 0x000fe2000d92187c */
[----:B------:R-:W-:Y:S01]  /*121f0*/  VIADD R240, R8, 0xffffff6a ;  /* 0xffffff6a08f07836 */ /* 0x000fe20000000000 */
[----:B------:R-:W-:Y:S01]  /*12200*/  ISETP.GE.U32.AND P1, PT, R246, 0x7ffffeec, PT ;  /* 0x7ffffeecf600780c */ /* 0x000fe20003f26070 */
[----:B------:R-:W3:Y:S01]  /*12210*/  LDC R252, c[0x0][0x230] ;  /* 0x00008c00fffc7b82 */ /* 0x000ee20000000800 */
[----:B------:R-:W-:Y:S04]  /*12220*/  LDGSTS.E [R248+0x38008], desc[UR60][R172.64], !P4 ;  /* 0x38008000acf87fae */ /* 0x000fe8000e12187c */
[----:B------:R-:W-:Y:S03]  /*12230*/  LDGSTS.E [R248+0x3c008], desc[UR60][R156.64], !P4 ;  /* 0x3c0080009cf87fae */ /* 0x000fe6000e12187c */
[----:B------:R-:W3:Y:S01]  /*12240*/  LDC R8, c[0x0][0x230] ;  /* 0x00008c00ff087b82 */ /* 0x000ee20000000800 */
[----:B------:R-:W-:Y:S04]  /*12250*/  LDGSTS.E [R248+0x3800c], desc[UR60][R140.64], !P5 ;  /* 0x3800c0008cf87fae */ /* 0x000fe8000e92187c */
[----:B------:R1:W-:Y:S01]  /*12260*/  LDGSTS.E [R248+0x3c00c], desc[UR60][R124.64], !P5 ;  /* 0x3c00c0007cf87fae */ /* 0x0003e2000e92187c */
[----:B------:R-:W-:Y:S01]  /*12270*/  ISETP.GE.U32.AND P3, PT, R240, 0x7ffffeeb, PT ;  /* 0x7ffffeebf000780c */ /* 0x000fe20003f66070 */
[----:B------:R-:W-:Y:S01]  /*12280*/  VIADD R246, R92, 0xffffff4b ;  /* 0xffffff4b5cf67836 */ /* 0x000fe20000000000 */
[----:B-1----:R-:W-:Y:S01]  /*12290*/  IADD3 R248, R247, -0x97, RZ ;  /* 0xffffff69f7f87810 */ /* 0x002fe20007ffe0ff */
[----:B------:R-:W-:-:S02]  /*122a0*/  VIADD R247, R28, 0xffffff68 ;  /* 0xffffff681cf77836 */ /* 0x000fc40000000000 */
[----:B------:R-:W3:Y:S04]  /*122b0*/  LDL.LU.64 R28, [R1+0x590] ;  /* 0x00059000011c7983 */ /* 0x000ee80000300a00 */
[----:B------:R-:W3:Y:S04]  /*122c0*/  LDL.LU.64 R140, [R1+0x598] ;  /* 0x00059800018c7983 */ /* 0x000ee80000300a00 */
[----:B------:R-:W3:Y:S04]  /*122d0*/  LDL.LU.64 R124, [R1+0x5a0] ;  /* 0x0005a000017c7983 */ /* 0x000ee80000300a00 */
[----:B------:R-:W3:Y:S01]  /*122e0*/  LDL.LU.64 R92, [R1+0x5a8] ;  /* 0x0005a800015c7983 */ /* 0x000ee20000300a00 */
[----:B----4-:R-:W-:-:S04]  /*122f0*/  IMAD.WIDE R172, R2, 0x4, R108 ;  /* 0x0000000402ac7825 */ /* 0x010fc800078e026c */
[C---:B--2---:R-:W-:Y:S01]  /*12300*/  IMAD.WIDE R44, R2.reuse, 0x4, R44 ;  /* 0x00000004022c7825 */ /* 0x044fe200078e022c */
[----:B------:R-:W-:Y:S04]  /*12310*/  STL.64 [R1+0x188], R172 ;  /* 0x000188ac01007387 */ /* 0x000fe80000100a00 */
[----:B------:R1:W-:Y:S01]  /*12320*/  STL.64 [R1+0x190], R44 ;  /* 0x0001902c01007387 */ /* 0x0003e20000100a00 */
[----:B---3--:R-:W-:-:S03]  /*12330*/  IMAD.WIDE R156, R2, 0x4, R76 ;  /* 0x00000004029c7825 */ /* 0x008fc600078e024c */
[----:B------:R2:W-:Y:S04]  /*12340*/  LDGSTS.E [R249+0x20000], desc[UR60][R172.64], !P1 ;  /* 0x20000000acf97fae */ /* 0x0005e8000c92187c */
[----:B------:R-:W3:Y:S01]  /*12350*/  LDL.LU.64 R76, [R1+0x668] ;  /* 0x00066800014c7983 */ /* 0x000ee20000300a00 */
[----:B------:R-:W-:-:S03]  /*12360*/  IMAD.WIDE R108, R2, 0x4, R60 ;  /* 0x00000004026c7825 */ /* 0x000fc600078e023c */
[----:B------:R-:W-:Y:S04]  /*12370*/  LDGSTS.E [R249+0x24000], desc[UR60][R44.64], !P1 ;  /* 0x240000002cf97fae */ /* 0x000fe8000c92187c */
[----:B------:R-:W4:Y:S04]  /*12380*/  LDL.LU.64 R60, [R1+0x660] ;  /* 0x00066000013c7983 */ /* 0x000f280000300a00 */
[----:B------:R-:W-:Y:S04]  /*12390*/  STL.64 [R1+0x198], R156 ;  /* 0x0001989c01007387 */ /* 0x000fe80000100a00 */
[----:B------:R2:W-:Y:S04]  /*123a0*/  STL.64 [R1+0x1a0], R108 ;  /* 0x0001a06c01007387 */ /* 0x0005e80000100a00 */
[----:B------:R2:W-:Y:S04]  /*123b0*/  LDGSTS.E [R249+0x20004], desc[UR60][R156.64], !P3 ;  /* 0x200040009cf97fae */ /* 0x0005e8000d92187c */
[----:B-1----:R-:W4:Y:S04]  /*123c0*/  LDL.LU.64 R44, [R1+0x658] ;  /* 0x00065800012c7983 */ /* 0x002f280000300a00 */
[----:B------:R-:W-:Y:S04]  /*123d0*/  LDGSTS.E [R249+0x24004], desc[UR60][R108.64], !P3 ;  /* 0x240040006cf97fae */ /* 0x000fe8000d92187c */
[----:B--2---:R-:W2:Y:S01]  /*123e0*/  LDL.LU.64 R108, [R1+0x650] ;  /* 0x00065000016c7983 */ /* 0x004ea20000300a00 */
[----:B------:R-:W-:Y:S01]  /*123f0*/  ISETP.GE.U32.AND P4, PT, R248, 0x7ffffeea, PT ;  /* 0x7ffffeeaf800780c */ /* 0x000fe20003f86070 */
[C---:B------:R-:W-:Y:S01]  /*12400*/  IMAD.WIDE R28, R2.reuse, 0x4, R28 ;  /* 0x00000004021c7825 */ /* 0x040fe200078e021c */
[----:B------:R-:W-:Y:S01]  /*12410*/  ISETP.GE.U32.AND P5, PT, R247, 0x7ffffee9, PT ;  /* 0x7ffffee9f700780c */ /* 0x000fe20003fa6070 */
[----:B------:R-:W1:Y:S02]  /*12420*/  LDC R248, c[0x0][0x230] ;  /* 0x00008c00fff87b82 */ /* 0x000e640000000800 */
[----:B------:R-:W-:Y:S01]  /*12430*/  IMAD.WIDE R140, R2, 0x4, R140 ;  /* 0x00000004028c7825 */ /* 0x000fe200078e028c */
[----:B------:R1:W-:Y:S03]  /*12440*/  STL.64 [R1+0x1a8], R28 ;  /* 0x0001a81c01007387 */ /* 0x0003e60000100a00 */
[----:B------:R-:W-:-:S02]  /*12450*/  VIADD R240, R11, 0xffffff4a ;  /* 0xffffff4a0bf07836 */ /* 0x000fc40000000000 */
[----:B------:R-:W-:Y:S01]  /*12460*/  IMAD.WIDE R172, R2, 0x4, R124 ;  /* 0x0000000402ac7825 */ /* 0x000fe200078e027c */
[----:B------:R1:W-:Y:S01]  /*12470*/  STL.64 [R1+0x1b0], R140 ;  /* 0x0001b08c01007387 */ /* 0x0003e20000100a00 */
[----:B------:R-:W-:Y:S01]  /*12480*/  ISETP.GE.U32.AND P6, PT, R246, 0x7ffffecc, PT ;  /* 0x7ffffeccf600780c */ /* 0x000fe20003fc6070 */
[----:B------:R-:W2:Y:S01]  /*12490*/  LDC R11, c[0x0][0x230] ;  /* 0x00008c00ff0b7b82 */ /* 0x000ea20000000800 */
[----:B------:R-:W-:Y:S01]  /*124a0*/  IMAD.WIDE R156, R2, 0x4, R92 ;  /* 0x00000004029c7825 */ /* 0x000fe200078e025c */
[----:B------:R-:W2:Y:S01]  /*124b0*/  LDL.LU.64 R124, [R1+0x648] ;  /* 0x00064800017c7983 */ /* 0x000ea20000300a00 */
[----:B------:R-:W-:-:S03]  /*124c0*/  ISETP.GE.U32.AND P0, PT, R240, 0x7ffffecb, PT ;  /* 0x7ffffecbf000780c */ /* 0x000fc60003f06070 */
[----:B------:R-:W2:Y:S02]  /*124d0*/  LDL.LU.64 R92, [R1+0x640] ;  /* 0x00064000015c7983 */ /* 0x000ea40000300a00 */
[----:B------:R-:W2:Y:S02]  /*124e0*/  LDC R247, c[0x0][0x230] ;  /* 0x00008c00fff77b82 */ /* 0x000ea40000000800 */
[----:B------:R3:W-:Y:S04]  /*124f0*/  STL.64 [R1+0x1b8], R172 ;  /* 0x0001b8ac01007387 */ /* 0x0007e80000100a00 */
[----:B------:R-:W-:Y:S04]  /*12500*/  LDGSTS.E [R249+0x20008], desc[UR60][R28.64], !P4 ;  /* 0x200080001cf97fae */ /* 0x000fe8000e12187c */
[----:B------:R4:W-:Y:S04]  /*12510*/  STL.64 [R1+0x1c0], R156 ;  /* 0x0001c09c01007387 */ /* 0x0009e80000100a00 */
[----:B------:R-:W-:Y:S04]  /*12520*/  LDGSTS.E [R249+0x24008], desc[UR60][R140.64], !P4 ;  /* 0x240080008cf97fae */ /* 0x000fe8000e12187c */
[----:B-1----:R-:W2:Y:S04]  /*12530*/  LDL.LU.64 R28, [R1+0x638] ;  /* 0x00063800011c7983 */ /* 0x002ea80000300a00 */
[----:B------:R3:W-:Y:S04]  /*12540*/  LDGSTS.E [R249+0x2000c], desc[UR60][R172.64], !P5 ;  /* 0x2000c000acf97fae */ /* 0x0007e8000e92187c */
[----:B------:R-:W2:Y:S04]  /*12550*/  LDL.LU.64 R140, [R1+0x630] ;  /* 0x00063000018c7983 */ /* 0x000ea80000300a00 */
[----:B------:R4:W-:Y:S01]  /*12560*/  LDGSTS.E [R249+0x2400c], desc[UR60][R156.64], !P5 ;  /* 0x2400c0009cf97fae */ /* 0x0009e2000e92187c */
[----:B---3--:R-:W-:-:S03]  /*12570*/  IMAD.WIDE R172, R2, 0x4, R76 ;  /* 0x0000000402ac7825 */ /* 0x008fc600078e024c */
[----:B------:R-:W3:Y:S01]  /*12580*/  LDL.LU.64 R76, [R1+0x628] ;  /* 0x00062800014c7983 */ /* 0x000ee20000300a00 */
[----:B----4-:R-:W-:-:S03]  /*12590*/  IMAD.WIDE R156, R2, 0x4, R60 ;  /* 0x00000004029c7825 */ /* 0x010fc600078e023c */
[----:B------:R-:W-:Y:S04]  /*125a0*/  STL.64 [R1+0x388], R172 ;  /* 0x000388ac01007387 */ /* 0x000fe80000100a00 */
[----:B------:R-:W-:Y:S04]  /*125b0*/  STL.64 [R1+0x390], R156 ;  /* 0x0003909c01007387 */ /* 0x000fe80000100a00 */
[----:B------:R-:W4:Y:S04]  /*125c0*/  LDL.LU.64 R60, [R1+0x620] ;  /* 0x00062000013c7983 */ /* 0x000f280000300a00 */
[----:B------:R-:W-:Y:S01]  /*125d0*/  LDGSTS.E [R249+0x28000], desc[UR60][R172.64], !P6 ;  /* 0x28000000acf97fae */ /* 0x000fe2000f12187c */
[----:B------:R-:W-:-:S03]  /*125e0*/  IMAD.WIDE R44, R2, 0x4, R44 ;  /* 0x00000004022c7825 */ /* 0x000fc600078e022c */
[----:B------:R-:W-:Y:S04]  /*125f0*/  LDGSTS.E [R249+0x2c000], desc[UR60][R156.64], !P6 ;  /* 0x2c0000009cf97fae */ /* 0x000fe8000f12187c */
[----:B------:R1:W-:Y:S04]  /*12600*/  STL.64 [R1+0x398], R44 ;  /* 0x0003982c01007387 */ /* 0x0003e80000100a00 */
[----:B------:R-:W-:Y:S01]  /*12610*/  LDGSTS.E [R249+0x28004], desc[UR60][R44.64], !P0 ;  /* 0x280040002cf97fae */ /* 0x000fe2000c12187c */
[----:B--2---:R-:W-:-:S05]  /*12620*/  IMAD.WIDE R108, R2, 0x4, R108 ;  /* 0x00000004026c7825 */ /* 0x004fca00078e026c */
[----:B------:R2:W-:Y:S04]  /*12630*/  STL.64 [R1+0x3a0], R108 ;  /* 0x0003a06c01007387 */ /* 0x0005e80000100a00 */
[----:B-1----:R-:W4:Y:S04]  /*12640*/  LDL.LU.64 R44, [R1+0x618] ;  /* 0x00061800012c7983 */ /* 0x002f280000300a00 */
[----:B------:R-:W-:Y:S04]  /*12650*/  LDGSTS.E [R249+0x2c004], desc[UR60][R108.64], !P0 ;  /* 0x2c0040006cf97fae */ /* 0x000fe8000c12187c */
[----:B--2---:R-:W2:Y:S01]  /*12660*/  LDL.LU.64 R108, [R1+0x610] ;  /* 0x00061000016c7983 */ /* 0x004ea20000300a00 */
[----:B------:R-:W-:-:S02]  /*12670*/  IADD3 R246, R10, -0xb7, RZ ;  /* 0xffffff490af67810 */ /* 0x000fc40007ffe0ff */
[----:B------:R-:W1:Y:S01]  /*12680*/  LDC R10, c[0x0][0x230] ;  /* 0x00008c00ff0a7b82 */ /* 0x000e620000000800 */
[----:B------:R-:W-:Y:S01]  /*12690*/  VIADD R240, R9, 0xffffff48 ;  /* 0xffffff4809f07836 */ /* 0x000fe20000000000 */
[----:B------:R-:W-:-:S06]  /*126a0*/  ISETP.GE.U32.AND P1, PT, R246, 0x7ffffeca, PT ;  /* 0x7ffffecaf600780c */ /* 0x000fcc0003f26070 */
[----:B------:R-:W1:Y:S01]  /*126b0*/  LDC R9, c[0x0][0x230] ;  /* 0x00008c00ff097b82 */ /* 0x000e620000000800 */
[----:B------:R-:W-:Y:S01]  /*126c0*/  ISETP.GE.U32.AND P3, PT, R240, 0x7ffffec9, PT ;  /* 0x7ffffec9f000780c */ /* 0x000fe20003f66070 */
[----:B------:R-:W-:Y:S02]  /*126d0*/  VIADD R240, R8, 0xffffff2a ;  /* 0xffffff2a08f07836 */ /* 0x000fe40000000000 */
[----:B------:R-:W-:-:S04]  /*126e0*/  VIADD R246, R252, 0xffffff2b ;  /* 0xffffff2bfcf67836 */ /* 0x000fc80000000000 */
[----:B------:R-:W1:Y:S01]  /*126f0*/  LDC R8, c[0x0][0x230] ;  /* 0x00008c00ff087b82 */ /* 0x000e620000000800 */
[----:B------:R-:W-:Y:S02]  /*12700*/  ISETP.GE.U32.AND P4, PT, R246, 0x7ffffeac, PT ;  /* 0x7ffffeacf600780c */ /* 0x000fe40003f86070 */
[----:B------:R-:W-:Y:S01]  /*12710*/  IADD3 R246, R248, -0xd7, RZ ;  /* 0xffffff29f8f67810 */ /* 0x000fe20007ffe0ff */
[----:B------:R-:W-:Y:S01]  /*12720*/  IMAD.WIDE R124, R2, 0x4, R124 ;  /* 0x00000004027c7825 */ /* 0x000fe200078e027c */
[----:B------:R-:W-:Y:S02]  /*12730*/  ISETP.GE.U32.AND P5, PT, R240, 0x7ffffeab, PT ;  /* 0x7ffffeabf000780c */ /* 0x000fe40003fa6070 */
[----:B------:R-:W-:Y:S01]  /*12740*/  ISETP.GE.U32.AND P6, PT, R246, 0x7ffffeaa, PT ;  /* 0x7ffffeaaf600780c */ /* 0x000fe20003fc6070 */
[----:B------:R-:W-:Y:S01]  /*12750*/  IMAD.WIDE R92, R2, 0x4, R92 ;  /* 0x00000004025c7825 */ /* 0x000fe200078e025c */
[----:B------:R-:W-:Y:S01]  /*12760*/  STL.64 [R1+0x3a8], R124 ;  /* 0x0003a87c01007387 */ /* 0x000fe20000100a00 */
[----:B------:R-:W2:Y:S02]  /*12770*/  LDC R248, c[0x0][0x230] ;  /* 0x00008c00fff87b82 */ /* 0x000ea40000000800 */
[----:B------:R-:W-:Y:S01]  /*12780*/  VIADD R240, R11, 0xffffff28 ;  /* 0xffffff280bf07836 */ /* 0x000fe20000000000 */
[----:B------:R-:W-:Y:S01]  /*12790*/  LDGSTS.E [R249+0x28008], desc[UR60][R124.64], !P1 ;  /* 0x280080007cf97fae */ /* 0x000fe2000c92187c */
[----:B-1----:R-:W-:-:S02]  /*127a0*/  VIADD R246, R10, 0xffffff0b ;  /* 0xffffff0b0af67836 */ /* 0x002fc40000000000 */
[C---:B------:R-:W-:Y:S01]  /*127b0*/  IMAD.WIDE R28, R2.reuse, 0x4, R28 ;  /* 0x00000004021c7825 */ /* 0x040fe200078e021c */
[----:B------:R-:W-:Y:S01]  /*127c0*/  STL.64 [R1+0x3b0], R92 ;  /* 0x0003b05c01007387 */ /* 0x000fe20000100a00 */
[----:B------:R-:W1:Y:S02]  /*127d0*/  LDC R252, c[0x0][0x230] ;  /* 0x00008c00fffc7b82 */ /* 0x000e640000000800 */
[----:B------:R-:W-:Y:S01]  /*127e0*/  IMAD.WIDE R10, R2, 0x4, R140 ;  /* 0x00000004020a7825 */ /* 0x000fe200078e028c */
[----:B------:R-:W-:Y:S01]  /*127f0*/  LDGSTS.E [R249+0x2c008], desc[UR60][R92.64], !P1 ;  /* 0x2c0080005cf97fae */ /* 0x000fe2000c92187c */
[----:B------:R-:W-:-:S03]  /*12800*/  ISETP.GE.U32.AND P0, PT, R240, 0x7ffffea9, PT ;  /* 0x7ffffea9f000780c */ /* 0x000fc60003f06070 */
[----:B------:R1:W-:Y:S01]  /*12810*/  STL.64 [R1+0x3b8], R28 ;  /* 0x0003b81c01007387 */ /* 0x0003e20000100a00 */
[----:B------:R-:W-:-:S03]  /*12820*/  VIADD R240, R9, 0xffffff0a ;  /* 0xffffff0a09f07836 */ /* 0x000fc60000000000 */
[----:B------:R4:W-:Y:S04]  /*12830*/  STL.64 [R1+0x3c0], R10 ;  /* 0x0003c00a01007387 */ /* 0x0009e80000100a00 */
[----:B------:R-:W-:Y:S04]  /*12840*/  LDGSTS.E [R249+0x2800c], desc[UR60][R28.64], !P3 ;  /* 0x2800c0001cf97fae */ /* 0x000fe8000d92187c */
[----:B------:R4:W-:Y:S01]  /*12850*/  LDGSTS.E [R249+0x2c00c], desc[UR60][R10.64], !P3 ;  /* 0x2c00c0000af97fae */ /* 0x0009e2000d92187c */
[----:B------:R-:W-:Y:S01]  /*12860*/  ISETP.GE.U32.AND P3, PT, R240, 0x7ffffe8b, PT ;  /* 0x7ffffe8bf000780c */ /* 0x000fe20003f66070 */
[----:B------:R-:W-:-:S02]  /*12870*/  VIADD R240, R8, 0xffffff08 ;  /* 0xffffff0808f07836 */ /* 0x000fc40000000000 */
[----:B-1----:R-:W2:Y:S04]  /*12880*/  LDL.LU.64 R28, [R1+0x608] ;  /* 0x00060800011c7983 */ /* 0x002ea80000300a00 */
[----:B------:R-:W2:Y:S04]  /*12890*/  LDL.LU.64 R156, [R1+0x5f8] ;  /* 0x0005f800019c7983 */ /* 0x000ea80000300a00 */
[----:B------:R-:W2:Y:S04]  /*128a0*/  LDL.LU.64 R92, [R1+0x5e8] ;  /* 0x0005e800015c7983 */ /* 0x000ea80000300a00 */
[----:B------:R-:W2:Y:S04]  /*128b0*/  LDL.LU.64 R204, [R1+0x5d8] ;  /* 0x0005d80001cc7983 */ /* 0x000ea80000300a00 */
[----:B------:R-:W2:Y:S04]  /*128c0*/  LDL.LU.64 R172, [R1+0x5c8] ;  /* 0x0005c80001ac7983 */ /* 0x000ea80000300a00 */
[----:B------:R-:W2:Y:S01]  /*128d0*/  LDL.LU.64 R124, [R1+0x5b8] ;  /* 0x0005b800017c7983 */ /* 0x000ea20000300a00 */
[----:B---3--:R-:W-:-:S05]  /*128e0*/  IMAD.WIDE R76, R2, 0x4, R76 ;  /* 0x00000004024c7825 */ /* 0x008fca00078e024c */
[----:B------:R1:W-:Y:S04]  /*128f0*/  STL.64 [R1+0x588], R76 ;  /* 0x0005884c01007387 */ /* 0x0003e80000100a00 */
[----:B------:R-:W3:Y:S04]  /*12900*/  LDL.LU.64 R220, [R1+0x600] ;  /* 0x0006000001dc7983 */ /* 0x000ee80000300a00 */
[----:B------:R-:W-:Y:S01]  /*12910*/  LDGSTS.E [R249+0x30000], desc[UR60][R76.64], !P4 ;  /* 0x300000004cf97fae */ /* 0x000fe2000e12187c */
[----:B----4-:R-:W-:-:S05]  /*12920*/  IMAD.WIDE R60, R2, 0x4, R60 ;  /* 0x00000004023c7825 */ /* 0x010fca00078e023c */
[----:B------:R4:W-:Y:S01]  /*12930*/  STL.64 [R1+0x590], R60 ;  /* 0x0005903c01007387 */ /* 0x0009e20000100a00 */
[----:B------:R-:W-:-:S03]  /*12940*/  ISETP.GE.U32.AND P1, PT, R246, 0x7ffffe8c, PT ;  /* 0x7ffffe8cf600780c */ /* 0x000fc60003f26070 */
[----:B------:R4:W-:Y:S01]  /*12950*/  LDGSTS.E [R249+0x34000], desc[UR60][R60.64], !P4 ;  /* 0x340000003cf97fae */ /* 0x0009e2000e12187c */
[----:B------:R-:W-:-:S04]  /*12960*/  IMAD.WIDE R10, R2, 0x4, R44 ;  /* 0x00000004020a7825 */ /* 0x000fc800078e022c */
[C---:B--2---:R-:W-:Y:S01]  /*12970*/  IMAD.WIDE R8, R2.reuse, 0x4, R108 ;  /* 0x0000000402087825 */ /* 0x044fe200078e026c */
[----:B------:R-:W2:Y:S03]  /*12980*/  LDL.LU.64 R44, [R1+0x5f0] ;  /* 0x0005f000012c7983 */ /* 0x000ea60000300a00 */
[C---:B------:R-:W-:Y:S01]  /*12990*/  IMAD.WIDE R28, R2.reuse, 0x4, R28 ;  /* 0x00000004021c7825 */ /* 0x040fe200078e021c */
[----:B------:R4:W-:Y:S03]  /*129a0*/  STL.64 [R1+0x598], R10 ;  /* 0x0005980a01007387 */ /* 0x0009e60000100a00 */
[C---:B------:R-:W-:Y:S01]  /*129b0*/  IMAD.WIDE R156, R2.reuse, 0x4, R156 ;  /* 0x00000004029c7825 */ /* 0x040fe200078e029c */
[----:B-1----:R-:W2:Y:S03]  /*129c0*/  LDL.LU.64 R76, [R1+0x5e0] ;  /* 0x0005e000014c7983 */ /* 0x002ea60000300a00 */
[C---:B------:R-:W-:Y:S01]  /*129d0*/  IMAD.WIDE R92, R2.reuse, 0x4, R92 ;  /* 0x00000004025c7825 */ /* 0x040fe200078e025c */
[----:B------:R-:W-:Y:S03]  /*129e0*/  STL.64 [R1+0x5a0], R8 ;  /* 0x0005a00801007387 */ /* 0x000fe60000100a00 */
[C---:B------:R-:W-:Y:S01]  /*129f0*/  IMAD.WIDE R204, R2.reuse, 0x4, R204 ;  /* 0x0000000402cc7825 */ /* 0x040fe200078e02cc */
[----:B------:R-:W2:Y:S03]  /*12a00*/  LDL.LU.64 R188, [R1+0x5d0] ;  /* 0x0005d00001bc7983 */ /* 0x000ea60000300a00 */
[C---:B------:R-:W-:Y:S01]  /*12a10*/  IMAD.WIDE R172, R2.reuse, 0x4, R172 ;  /* 0x0000000402ac7825 */ /* 0x040fe200078e02ac */
[----:B------:R-:W2:Y:S03]  /*12a20*/  LDL.LU.64 R140, [R1+0x5c0] ;  /* 0x0005c000018c7983 */ /* 0x000ea60000300a00 */
[C---:B------:R-:W-:Y:S01]  /*12a30*/  IMAD.WIDE R124, R2.reuse, 0x4, R124 ;  /* 0x00000004027c7825 */ /* 0x040fe200078e027c */
[----:B------:R-:W2:Y:S03]  /*12a40*/  LDL.LU.64 R108, [R1+0x5b0] ;  /* 0x0005b000016c7983 */ /* 0x000ea60000300a00 */
[C---:B---3--:R-:W-:Y:S01]  /*12a50*/  IMAD.WIDE R220, R2.reuse, 0x4, R220 ;  /* 0x0000000402dc7825 */ /* 0x048fe200078e02dc */
[----:B------:R1:W-:Y:S01]  /*12a60*/  STL.64 [R1+0x5a8], R28 ;  /* 0x0005a81c01007387 */ /* 0x0003e20000100a00 */
[----:B------:R-:W-:Y:S01]  /*12a70*/  IADD3 R246, R247, -0xf7, RZ ;  /* 0xffffff09f7f67810 */ /* 0x000fe20007ffe0ff */
[----:B----4-:R-:W3:Y:S02]  /*12a80*/  LDC R60, c[0x0][0x230] ;  /* 0x00008c00ff3c7b82 */ /* 0x010ee40000000800 */
[----:B------:R4:W-:Y:S04]  /*12a90*/  STL.64 [R1+0x650], R156 ;  /* 0x0006509c01007387 */ /* 0x0009e80000100a00 */
[----:B------:R-:W-:Y:S02]  /*12aa0*/  STL.64 [R1+0xa58], R92 ;  /* 0x000a585c01007387 */ /* 0x000fe40000100a00 */
[----:B------:R-:W3:Y:S02]  /*12ab0*/  LDC R247, c[0x0][0x230] ;  /* 0x00008c00fff77b82 */ /* 0x000ee40000000800 */
[----:B------:R-:W-:Y:S04]  /*12ac0*/  STL.64 [R1+0xa68], R204 ;  /* 0x000a68cc01007387 */ /* 0x000fe80000100a00 */
[----:B------:R-:W-:Y:S04]  /*12ad0*/  STL.64 [R1+0xa78], R172 ;  /* 0x000a78ac01007387 */ /* 0x000fe80000100a00 */
[----:B------:R-:W-:Y:S04]  /*12ae0*/  STL.64 [R1+0x5b8], R220 ;  /* 0x0005b8dc01007387 */ /* 0x000fe80000100a00 */
[----:B------:R1:W-:Y:S04]  /*12af0*/  LDGSTS.E [R249+0x30004], desc[UR60][R10.64], !P5 ;  /* 0x300040000af97fae */ /* 0x0003e8000e92187c */
[----:B------:R-:W-:Y:S04]  /*12b00*/  STL.64 [R1+0xa80], R124 ;  /* 0x000a807c01007387 */ /* 0x000fe80000100a00 */
[----:B------:R4:W-:Y:S04]  /*12b10*/  LDGSTS.E [R249+0x34004], desc[UR60][R8.64], !P5 ;  /* 0x3400400008f97fae */ /* 0x0009e8000e92187c */
[----:B------:R-:W-:Y:S01]  /*12b20*/  LDGSTS.E [R249+0x30008], desc[UR60][R28.64], !P6 ;  /* 0x300080001cf97fae */ /* 0x000fe2000f12187c */
[----:B-1----:R-:W1:Y:S03]  /*12b30*/  LDC R11, c[0x0][0x230] ;  /* 0x00008c00ff0b7b82 */ /* 0x002e660000000800 */
[----:B------:R-:W-:Y:S04]  /*12b40*/  LDGSTS.E [R249+0x34008], desc[UR60][R220.64], !P6 ;  /* 0x34008000dcf97fae */ /* 0x000fe8000f12187c */
[----:B------:R-:W-:Y:S01]  /*12b50*/  LDGSTS.E [R249+0x3000c], desc[UR60][R156.64], !P0 ;  /* 0x3000c0009cf97fae */ /* 0x000fe2000c12187c */
[----:B------:R-:W1:Y:S01]  /*12b60*/  LDC R10, c[0x0][0x230] ;  /* 0x00008c00ff0a7b82 */ /* 0x000e620000000800 */
[----:B--2---:R-:W-:-:S04]  /*12b70*/  IMAD.WIDE R44, R2, 0x4, R44 ;  /* 0x00000004022c7825 */ /* 0x004fc800078e022c */
[C---:B------:R-:W-:Y:S01]  /*12b80*/  IMAD.WIDE R76, R2.reuse, 0x4, R76 ;  /* 0x00000004024c7825 */ /* 0x040fe200078e024c */
[----:B------:R2:W-:Y:S03]  /*12b90*/  STL.64 [R1+0x648], R44 ;  /* 0x0006482c01007387 */ /* 0x0005e60000100a00 */
[C---:B------:R-:W-:Y:S01]  /*12ba0*/  IMAD.WIDE R188, R2.reuse, 0x4, R188 ;  /* 0x0000000402bc7825 */ /* 0x040fe200078e02bc */
[----:B------:R3:W-:Y:S03]  /*12bb0*/  STL.64 [R1+0xa48], R76 ;  /* 0x000a484c01007387 */ /* 0x0007e60000100a00 */
[C---:B------:R-:W-:Y:S01]  /*12bc0*/  IMAD.WIDE R140, R2.reuse, 0x4, R140 ;  /* 0x00000004028c7825 */ /* 0x040fe200078e028c */
[----:B------:R-:W3:Y:S03]  /*12bd0*/  LDL.LU.64 R28, [R1+0x1048] ;  /* 0x00104800011c7983 */ /* 0x000ee60000300a00 */
[----:B------:R-:W-:Y:S01]  /*12be0*/  IMAD.WIDE R108, R2, 0x4, R108 ;  /* 0x00000004026c7825 */ /* 0x000fe200078e026c */
[----:B------:R-:W-:Y:S01]  /*12bf0*/  STL.64 [R1+0xa50], R188 ;  /* 0x000a50bc01007387 */ /* 0x000fe20000100a00 */
[----:B------:R-:W-:Y:S01]  /*12c00*/  ISETP.GE.U32.AND P4, PT, R246, 0x7ffffe8a, PT ;  /* 0x7ffffe8af600780c */ /* 0x000fe20003f86070 */
[----:B----4-:R-:W4:Y:S02]  /*12c10*/  LDC R9, c[0x0][0x230] ;  /* 0x00008c00ff097b82 */ /* 0x010f240000000800 */
[----:B------:R1:W-:Y:S04]  /*12c20*/  STL.64 [R1+0xa60], R140 ;  /* 0x000a608c01007387 */ /* 0x0003e80000100a00 */
[----:B------:R1:W-:Y:S02]  /*12c30*/  STL.64 [R1+0xa70], R108 ;  /* 0x000a706c01007387 */ /* 0x0003e40000100a00 */
[----:B------:R-:W4:Y:S02]  /*12c40*/  LDC R8, c[0x0][0x230] ;  /* 0x00008c00ff087b82 */ /* 0x000f240000000800 */
[----:B------:R-:W-:Y:S04]  /*12c50*/  LDGSTS.E [R249+0x3400c], desc[UR60][R44.64], !P0 ;  /* 0x3400c0002cf97fae */ /* 0x000fe8000c12187c */
[----:B------:R-:W4:Y:S04]  /*12c60*/  LDL.LU.64 R156, [R1+0x670] ;  /* 0x00067000019c7983 */ /* 0x000f280000300a00 */
[----:B------:R-:W-:Y:S04]  /*12c70*/  LDGSTS.E [R249+0x38000], desc[UR60][R92.64], !P1 ;  /* 0x380000005cf97fae */ /* 0x000fe8000c92187c */
[----:B--2---:R-:W2:Y:S04]  /*12c80*/  LDL.LU.64 R44, [R1+0x678] ;  /* 0x00067800012c7983 */ /* 0x004ea80000300a00 */
[----:B------:R-:W-:Y:S04]  /*12c90*/  LDGSTS.E [R249+0x3c000], desc[UR60][R76.64], !P1 ;  /* 0x3c0000004cf97fae */ /* 0x000fe8000c92187c */
[----:B------:R-:W2:Y:S01]  /*12ca0*/  LDL.LU.64 R92, [R1+0x680] ;  /* 0x00068000015c7983 */ /* 0x000ea20000300a00 */
[----:B------:R-:W-:Y:S01]  /*12cb0*/  ISETP.GE.U32.AND P5, PT, R240, 0x7ffffe89, PT ;  /* 0x7ffffe89f000780c */ /* 0x000fe20003fa6070 */
[----:B------:R-:W-:-:S02]  /*12cc0*/  VIADD R246, R248, 0xffffff67 ;  /* 0xffffff67f8f67836 */ /* 0x000fc40000000000 */
[----:B------:R-:W-:Y:S04]  /*12cd0*/  LDGSTS.E [R249+0x38004], desc[UR60][R204.64], !P3 ;  /* 0x38004000ccf97fae */ /* 0x000fe8000d92187c */
[----:B---3--:R-:W3:Y:S01]  /*12ce0*/  LDL.LU.64 R76, [R1+0x688] ;  /* 0x00068800014c7983 */ /* 0x008ee20000300a00 */
[----:B------:R-:W-:Y:S01]  /*12cf0*/  VIADD R240, R252, 0xffffff66 ;  /* 0xffffff66fcf07836 */ /* 0x000fe20000000000 */
[----:B------:R-:W-:Y:S02]  /*12d00*/  ISETP.GE.U32.AND P1, PT, R246, 0x7ffffee8, PT ;  /* 0x7ffffee8f600780c */ /* 0x000fe40003f26070 */
[----:B------:R-:W-:Y:S01]  /*12d10*/  LDGSTS.E [R249+0x3c004], desc[UR60][R188.64], !P3 ;  /* 0x3c004000bcf97fae */ /* 0x000fe2000d92187c */
[----:B------:R-:W-:Y:S01]  /*12d20*/  IADD3 R248, R247, -0x9b, RZ ;  /* 0xffffff65f7f87810 */ /* 0x000fe20007ffe0ff */
[----:B------:R-:W3:Y:S02]  /*12d30*/  LDC R252, c[0x0][0x230] ;  /* 0x00008c00fffc7b82 */ /* 0x000ee40000000800 */
[----:B------:R-:W-:Y:S01]  /*12d40*/  LDGSTS.E [R249+0x38008], desc[UR60][R172.64], !P4 ;  /* 0x38008000acf97fae */ /* 0x000fe2000e12187c */
[----:B------:R-:W-:-:S03]  /*12d50*/  ISETP.GE.U32.AND P3, PT, R240, 0x7ffffee7, PT ;  /* 0x7ffffee7f000780c */ /* 0x000fc60003f66070 */
[----:B------:R-:W-:Y:S01]  /*12d60*/  LDGSTS.E [R249+0x3c008], desc[UR60][R140.64], !P4 ;  /* 0x3c0080008cf97fae */ /* 0x000fe2000e12187c */
[----:B-1----:R-:W-:-:S03]  /*12d70*/  VIADD R246, R11, 0xffffff47 ;  /* 0xffffff470bf67836 */ /* 0x002fc60000000000 */
[----:B------:R-:W-:Y:S01]  /*12d80*/  LDGSTS.E [R249+0x3800c], desc[UR60][R124.64], !P5 ;  /* 0x3800c0007cf97fae */ /* 0x000fe2000e92187c */
[----:B------:R-:W-:Y:S02]  /*12d90*/  VIADD R240, R10, 0xffffff46 ;  /* 0xffffff460af07836 */ /* 0x000fe40000000000 */
[----:B------:R-:W-:Y:S01]  /*12da0*/  VIADD R247, R60, 0xffffff64 ;  /* 0xffffff643cf77836 */ /* 0x000fe20000000000 */
[----:B------:R1:W-:Y:S04]  /*12db0*/  LDGSTS.E [R249+0x3c00c], desc[UR60][R108.64], !P5 ;  /* 0x3c00c0006cf97fae */ /* 0x0003e8000e92187c */
[----:B------:R-:W3:Y:S01]  /*12dc0*/  LDL.LU.64 R140, [R1+0x690] ;  /* 0x00069000018c7983 */ /* 0x000ee20000300a00 */
[----:B------:R-:W-:Y:S01]  /*12dd0*/  ISETP.GE.U32.AND P6, PT, R246, 0x7ffffec8, PT ;  /* 0x7ffffec8f600780c */ /* 0x000fe20003fc6070 */
[----:B------:R-:W3:Y:S02]  /*12de0*/  LDC R10, c[0x0][0x230] ;  /* 0x00008c00ff0a7b82 */ /* 0x000ee40000000800 */
[----:B------:R-:W3:Y:S04]  /*12df0*/  LDL.LU.64 R124, [R1+0x698] ;  /* 0x00069800017c7983 */ /* 0x000ee80000300a00 */
[----:B------:R-:W3:Y:S01]  /*12e00*/  LDL.LU.64 R108, [R1+0x6a0] ;  /* 0x0006a000016c7983 */ /* 0x000ee20000300a00 */
[----:B------:R-:W-:Y:S01]  /*12e10*/  ISETP.GE.U32.AND P0, PT, R240, 0x7ffffec7, PT ;  /* 0x7ffffec7f000780c */ /* 0x000fe20003f06070 */
[----:B-1----:R-:W1:Y:S02]  /*12e20*/  LDC R249, c[0x0][0x230] ;  /* 0x00008c00fff97b82 */ /* 0x002e640000000800 */
[----:B------:R-:W3:Y:S01]  /*12e30*/  LDL.LU.64 R60, [R1+0x6a8] ;  /* 0x0006a800013c7983 */ /* 0x000ee20000300a00 */
[----:B----4-:R-:W-:Y:S01]  /*12e40*/  IADD3 R246, R9, -0xbb, RZ ;  /* 0xffffff4509f67810 */ /* 0x010fe20007ffe0ff */
[----:B------:R-:W-:-:S02]  /*12e50*/  VIADD R240, R8, 0xffffff44 ;  /* 0xffffff4408f07836 */ /* 0x000fc40000000000 */
[----:B------:R-:W-:-:S04]  /*12e60*/  IMAD.WIDE R172, R2, 0x4, R156 ;  /* 0x0000000402ac7825 */ /* 0x000fc800078e029c */
[C---:B--2---:R-:W-:Y:S01]  /*12e70*/  IMAD.WIDE R44, R2.reuse, 0x4, R44 ;  /* 0x00000004022c7825 */ /* 0x044fe200078e022c */
[----:B------:R-:W-:Y:S04]  /*12e80*/  STL.64 [R1+0x1c8], R172 ;  /* 0x0001c8ac01007387 */ /* 0x000fe80000100a00 */
[----:B------:R2:W-:Y:S01]  /*12e90*/  STL.64 [R1+0x1d0], R44 ;  /* 0x0001d02c01007387 */ /* 0x0005e20000100a00 */
[----:B------:R-:W-:-:S03]  /*12ea0*/  IMAD.WIDE R156, R2, 0x4, R92 ;  /* 0x00000004029c7825 */ /* 0x000fc600078e025c */
[----:B------:R4:W-:Y:S04]  /*12eb0*/  LDGSTS.E [R250+0x20000], desc[UR60][R172.64], !P1 ;  /* 0x20000000acfa7fae */ /* 0x0009e8000c92187c */
[----:B------:R-:W4:Y:S01]  /*12ec0*/  LDL.LU.64 R92, [R1+0x768] ;  /* 0x00076800015c7983 */ /* 0x000f220000300a00 */
[----:B---3--:R-:W-:-:S03]  /*12ed0*/  IMAD.WIDE R8, R2, 0x4, R76 ;  /* 0x0000000402087825 */ /* 0x008fc600078e024c */
[----:B------:R-:W-:Y:S04]  /*12ee0*/  LDGSTS.E [R250+0x24000], desc[UR60][R44.64], !P1 ;  /* 0x240000002cfa7fae */ /* 0x000fe8000c92187c */
[----:B------:R-:W3:Y:S04]  /*12ef0*/  LDL.LU.64 R76, [R1+0x760] ;  /* 0x00076000014c7983 */ /* 0x000ee80000300a00 */
[----:B------:R1:W-:Y:S04]  /*12f00*/  STL.64 [R1+0x1d8], R156 ;  /* 0x0001d89c01007387 */ /* 0x0003e80000100a00 */
[----:B------:R3:W-:Y:S04]  /*12f10*/  STL.64 [R1+0x1e0], R8 ;  /* 0x0001e00801007387 */ /* 0x0007e80000100a00 */
[----:B--2---:R-:W2:Y:S04]  /*12f20*/  LDL.LU.64 R44, [R1+0x758] ;  /* 0x00075800012c7983 */ /* 0x004ea80000300a00 */
[----:B------:R-:W3:Y:S01]  /*12f30*/  LDL.LU.64 R188, [R1+0x750] ;  /* 0x0007500001bc7983 */ /* 0x000ee20000300a00 */
[----:B------:R-:W-:-:S02]  /*12f40*/  ISETP.GE.U32.AND P4, PT, R248, 0x7ffffee6, PT ;  /* 0x7ffffee6f800780c */ /* 0x000fc40003f86070 */
[----:B------:R-:W-:Y:S01]  /*12f50*/  ISETP.GE.U32.AND P5, PT, R247, 0x7ffffee5, PT ;  /* 0x7ffffee5f700780c */ /* 0x000fe20003fa6070 */
[C---:B------:R-:W-:Y:S01]  /*12f60*/  IMAD.WIDE R140, R2.reuse, 0x4, R140 ;  /* 0x00000004028c7825 */ /* 0x040fe200078e028c */
[----:B------:R1:W-:Y:S01]  /*12f70*/  LDGSTS.E [R250+0x20004], desc[UR60][R156.64], !P3 ;  /* 0x200040009cfa7fae */ /* 0x0003e2000d92187c */
[----:B------:R-:W3:Y:S02]  /*12f80*/  LDC R248, c[0x0][0x230] ;  /* 0x00008c00fff87b82 */ /* 0x000ee40000000800 */
[C---:B------:R-:W-:Y:S01]  /*12f90*/  IMAD.WIDE R124, R2.reuse, 0x4, R124 ;  /* 0x00000004027c7825 */ /* 0x040fe200078e027c */
[----:B------:R3:W-:Y:S03]  /*12fa0*/  STL.64 [R1+0x1e8], R140 ;  /* 0x0001e88c01007387 */ /* 0x0007e60000100a00 */
[----:B----4-:R-:W-:Y:S01]  /*12fb0*/  IMAD.WIDE R172, R2, 0x4, R108 ;  /* 0x0000000402ac7825 */ /* 0x010fe200078e026c */
[----:B------:R4:W-:Y:S01]  /*12fc0*/  STL.64 [R1+0x1f0], R124 ;  /* 0x0001f07c01007387 */ /* 0x0009e20000100a00 */
[----:B------:R-:W-:Y:S01]  /*12fd0*/  ISETP.GE.U32.AND P1, PT, R246, 0x7ffffec6, PT ;  /* 0x7ffffec6f600780c */ /* 0x000fe20003f26070 */
[----:B------:R-:W4:Y:S01]  /*12fe0*/  LDC R247, c[0x0][0x230] ;  /* 0x00008c00fff77b82 */ /* 0x000f220000000800 */
[----:B-1----:R-:W-:Y:S01]  /*12ff0*/  IMAD.WIDE R156, R2, 0x4, R60 ;  /* 0x00000004029c7825 */ /* 0x002fe200078e023c */
[----:B------:R-:W4:Y:S04]  /*13000*/  LDL.LU.64 R108, [R1+0x748] ;  /* 0x00074800016c7983 */ /* 0x000f280000300a00 */
[----:B------:R3:W-:Y:S01]  /*13010*/  LDGSTS.E [R250+0x24004], desc[UR60][R8.64], !P3 ;  /* 0x2400400008fa7fae */ /* 0x0007e2000d92187c */
[----:B------:R-:W-:Y:S01]  /*13020*/  ISETP.GE.U32.AND P3, PT, R240, 0x7ffffec5, PT ;  /* 0x7ffffec5f000780c */ /* 0x000fe20003f66070 */
[----:B------:R-:W-:-:S02]  /*13030*/  VIADD R240, R252, 0xffffff26 ;  /* 0xffffff26fcf07836 */ /* 0x000fc40000000000 */
[----:B------:R-:W4:Y:S01]  /*13040*/  LDL.LU.64 R60, [R1+0x740] ;  /* 0x00074000013c7983 */ /* 0x000f220000300a00 */
[----:B--2---:R-:W-:-:S03]  /*13050*/  IMAD.WIDE R44, R2, 0x4, R44 ;  /* 0x00000004022c7825 */ /* 0x004fc600078e022c */
[----:B------:R1:W-:Y:S01]  /*13060*/  STL.64 [R1+0x1f8], R172 ;  /* 0x0001f8ac01007387 */ /* 0x0003e20000100a00 */
[----:B---3--:R-:W2:Y:S03]  /*13070*/  LDC R9, c[0x0][0x230] ;  /* 0x00008c00ff097b82 */ /* 0x008ea60000000800 */
[----:B------:R-:W-:Y:S04]  /*13080*/  LDGSTS.E [R250+0x20008], desc[UR60][R140.64], !P4 ;  /* 0x200080008cfa7fae */ /* 0x000fe8000e12187c */
[----:B------:R3:W-:Y:S01]  /*13090*/  STL.64 [R1+0x200], R156 ;  /* 0x0002009c01007387 */ /* 0x0007e20000100a00 */
[----:B------:R-:W2:Y:S03]  /*130a0*/  LDC R8, c[0x0][0x230] ;  /* 0x00008c00ff087b82 */ /* 0x000ea60000000800 */
[----:B------:R-:W-:Y:S04]  /*130b0*/  LDGSTS.E [R250+0x24008], desc[UR60][R124.64], !P4 ;  /* 0x240080007cfa7fae */ /* 0x000fe8000e12187c */
[----:B------:R-:W2:Y:S01]  /*130c0*/  LDL.LU.64 R140, [R1+0x738] ;  /* 0x00073800018c7983 */ /* 0x000ea20000300a00 */
[----:B------:R-:W-:Y:S01]  /*130d0*/  VIADD R246, R249, 0xffffff27 ;  /* 0xffffff27f9f67836 */ /* 0x000fe20000000000 */
[----:B------:R-:W2:Y:S02]  /*130e0*/  LDC R252, c[0x0][0x230] ;  /* 0x00008c00fffc7b82 */ /* 0x000ea40000000800 */
[----:B------:R1:W-:Y:S04]  /*130f0*/  LDGSTS.E [R250+0x2000c], desc[UR60][R172.64], !P5 ;  /* 0x2000c000acfa7fae */ /* 0x0003e8000e92187c */
[----:B----4-:R-:W4:Y:S01]  /*13100*/  LDL.LU.64 R124, [R1+0x730] ;  /* 0x00073000017c7983 */ /* 0x010f220000300a00 */
[----:B------:R-:W-:Y:S01]  /*13110*/  IMAD.WIDE R108, R2, 0x4, R108 ;  /* 0x00000004026c7825 */ /* 0x000fe200078e026c */
[----:B------:R-:W4:Y:S02]  /*13120*/  LDC R249, c[0x0][0x230] ;  /* 0x00008c00fff97b82 */ /* 0x000f240000000800 */
[----:B------:R3:W-:Y:S01]  /*13130*/  LDGSTS.E [R250+0x2400c], desc[UR60][R156.64], !P5 ;  /* 0x2400c0009cfa7fae */ /* 0x0007e2000e92187c */
[----:B------:R-:W-:Y:S01]  /*13140*/  ISETP.GE.U32.AND P5, PT, R240, 0x7ffffea7, PT ;  /* 0x7ffffea7f000780c */ /* 0x000fe20003fa6070 */
[----:B-1----:R-:W-:-:S02]  /*13150*/  IMAD.WIDE R172, R2, 0x4, R92 ;  /* 0x0000000402ac7825 */ /* 0x002fc400078e025c */
[----:B------:R-:W4:Y:S02]  /*13160*/  LDL.LU.64 R92, [R1+0x728] ;  /* 0x00072800015c7983 */ /* 0x000f240000300a00 */
[----:B------:R-:W-:Y:S02]  /*13170*/  VIADD R240, R10, 0xffffff24 ;  /* 0xffffff240af07836 */ /* 0x000fe40000000000 */
[C---:B---3--:R-:W-:Y:S01]  /*13180*/  IMAD.WIDE R156, R2.reuse, 0x4, R76 ;  /* 0x00000004029c7825 */ /* 0x048fe200078e024c */
[----:B------:R-:W-:Y:S03]  /*13190*/  STL.64 [R1+0x3c8], R172 ;  /* 0x0003c8ac01007387 */ /* 0x000fe60000100a00 */
[----:B------:R-:W-:Y:S01]  /*131a0*/  IMAD.WIDE R10, R2, 0x4, R188 ;  /* 0x00000004020a7825 */ /* 0x000fe200078e02bc */
[----:B------:R-:W-:Y:S04]  /*131b0*/  STL.64 [R1+0x3d0], R156 ;  /* 0x0003d09c01007387 */ /* 0x000fe80000100a00 */
[----:B------:R-:W3:Y:S04]  /*131c0*/  LDL.LU.64 R76, [R1+0x720] ;  /* 0x00072000014c7983 */ /* 0x000ee80000300a00 */
[----:B------:R-:W-:Y:S04]  /*131d0*/  LDGSTS.E [R250+0x28000], desc[UR60][R172.64], !P6 ;  /* 0x28000000acfa7fae */ /* 0x000fe8000f12187c */
[----:B------:R1:W-:Y:S04]  /*131e0*/  STL.64 [R1+0x3d8], R44 ;  /* 0x0003d82c01007387 */ /* 0x0003e80000100a00 */
[----:B------:R-:W-:Y:S04]  /*131f0*/  LDGSTS.E [R250+0x2c000], desc[UR60][R156.64], !P6 ;  /* 0x2c0000009cfa7fae */ /* 0x000fe8000f12187c */
[----:B------:R2:W-:Y:S04]  /*13200*/  STL.64 [R1+0x3e0], R10 ;  /* 0x0003e00a01007387 */ /* 0x0005e80000100a00 */
[----:B------:R-:W-:Y:S01]  /*13210*/  LDGSTS.E [R250+0x28004], desc[UR60][R44.64], !P0 ;  /* 0x280040002cfa7fae */ /* 0x000fe2000c12187c */
[----:B------:R-:W-:-:S03]  /*13220*/  ISETP.GE.U32.AND P4, PT, R246, 0x7ffffea8, PT ;  /* 0x7ffffea8f600780c */ /* 0x000fc60003f86070 */
[----:B-1----:R-:W3:Y:S04]  /*13230*/  LDL.LU.64 R44, [R1+0x718] ;  /* 0x00071800012c7983 */ /* 0x002ee80000300a00 */
[----:B------:R-:W3:Y:S01]  /*13240*/  LDL.LU.64 R156, [R1+0x710] ;  /* 0x00071000019c7983 */ /* 0x000ee20000300a00 */
[----:B------:R-:W-:Y:S01]  /*13250*/  IADD3 R246, R248, -0xdb, RZ ;  /* 0xffffff25f8f67810 */ /* 0x000fe20007ffe0ff */
[----:B------:R-:W-:Y:S01]  /*13260*/  IMAD.WIDE R60, R2, 0x4, R60 ;  /* 0x00000004023c7825 */ /* 0x000fe200078e023c */
[----:B------:R-:W1:Y:S01]  /*13270*/  LDC R248, c[0x0][0x230] ;  /* 0x00008c00fff87b82 */ /* 0x000e620000000800 */
[----:B------:R1:W-:Y:S01]  /*13280*/  LDGSTS.E [R250+0x2c004], desc[UR60][R10.64], !P0 ;  /* 0x2c0040000afa7fae */ /* 0x0003e2000c12187c */
[----:B------:R-:W-:Y:S01]  /*13290*/  ISETP.GE.U32.AND P6, PT, R246, 0x7ffffea6, PT ;  /* 0x7ffffea6f600780c */ /* 0x000fe20003fc6070 */
[----:B--2---:R-:W-:Y:S01]  /*132a0*/  VIADD R246, R9, 0xffffff07 ;  /* 0xffffff0709f67836 */ /* 0x004fe20000000000 */
[----:B------:R-:W-:Y:S01]  /*132b0*/  ISETP.GE.U32.AND P0, PT, R240, 0x7ffffea5, PT ;  /* 0x7ffffea5f000780c */ /* 0x000fe20003f06070 */
[----:B------:R-:W-:Y:S01]  /*132c0*/  VIADD R240, R8, 0xffffff06 ;  /* 0xffffff0608f07836 */ /* 0x000fe20000000000 */
[----:B------:R2:W-:Y:S04]  /*132d0*/  STL.64 [R1+0x3e8], R108 ;  /* 0x0003e86c01007387 */ /* 0x0005e80000100a00 */
[----:B------:R2:W-:Y:S04]  /*132e0*/  STL.64 [R1+0x3f0], R60 ;  /* 0x0003f03c01007387 */ /* 0x0005e80000100a00 */
[----:B------:R2:W-:Y:S04]  /*132f0*/  LDGSTS.E [R250+0x28008], desc[UR60][R108.64], !P1 ;  /* 0x280080006cfa7fae */ /* 0x0005e8000c92187c */
[----:B------:R-:W-:Y:S01]  /*13300*/  LDGSTS.E [R250+0x2c008], desc[UR60][R60.64], !P1 ;  /* 0x2c0080003cfa7fae */ /* 0x000fe2000c92187c */
[----:B-1----:R-:W-:-:S04]  /*13310*/  IMAD.WIDE R10, R2, 0x4, R140 ;  /* 0x00000004020a7825 */ /* 0x002fc800078e028c */
[C---:B----4-:R-:W-:Y:S01]  /*13320*/  IMAD.WIDE R8, R2.reuse, 0x4, R124 ;  /* 0x0000000402087825 */ /* 0x050fe200078e027c */
[----:B------:R1:W-:Y:S04]  /*13330*/  STL.64 [R1+0x3f8], R10 ;  /* 0x0003f80a01007387 */ /* 0x0003e80000100a00 */
[----:B------:R4:W-:Y:S04]  /*13340*/  STL.64 [R1+0x400], R8 ;  /* 0x0004000801007387 */ /* 0x0009e80000100a00 */
[----:B------:R-:W4:Y:S01]  /*13350*/  LDL.LU.64 R220, [R1+0x708] ;  /* 0x0007080001dc7983 */ /* 0x000f220000300a00 */
[----:B--2---:R-:W-:-:S03]  /*13360*/  IMAD.WIDE R108, R2, 0x4, R92 ;  /* 0x00000004026c7825 */ /* 0x004fc600078e025c */
[----:B------:R-:W2:Y:S04]  /*13370*/  LDL.LU.64 R60, [R1+0x6f8] ;  /* 0x0006f800013c7983 */ /* 0x000ea80000300a00 */
[----:B------:R-:W2:Y:S04]  /*13380*/  LDL.LU.64 R204, [R1+0x6e8] ;  /* 0x0006e80001cc7983 */ /* 0x000ea80000300a00 */
[----:B------:R-:W2:Y:S01]  /*13390*/  LDL.LU.64 R172, [R1+0x6d8] ;  /* 0x0006d80001ac7983 */ /* 0x000ea20000300a00 */
[----:B---3--:R-:W-:-:S03]  /*133a0*/  IMAD.WIDE R76, R2, 0x4, R76 ;  /* 0x00000004024c7825 */ /* 0x008fc600078e024c */
[----:B------:R1:W-:Y:S04]  /*133b0*/  LDGSTS.E [R250+0x2800c], desc[UR60][R10.64], !P3 ;  /* 0x2800c0000afa7fae */ /* 0x0003e8000d92187c */
[----:B------:R-:W3:Y:S04]  /*133c0*/  LDL.LU.64 R140, [R1+0x6c8] ;  /* 0x0006c800018c7983 */ /* 0x000ee80000300a00 */
[----:B------:R-:W3:Y:S04]  /*133d0*/  LDL.LU.64 R92, [R1+0x6b8] ;  /* 0x0006b800015c7983 */ /* 0x000ee80000300a00 */
[----:B------:R4:W-:Y:S04]  /*133e0*/  LDGSTS.E [R250+0x2c00c], desc[UR60][R8.64], !P3 ;  /* 0x2c00c00008fa7fae */ /* 0x0009e8000d92187c */
[----:B------:R4:W-:Y:S04]  /*133f0*/  STL.64 [R1+0x5c8], R108 ;  /* 0x0005c86c01007387 */ /* 0x0009e80000100a00 */
[----:B------:R-:W3:Y:S04]  /*13400*/  LDL.LU.64 R124, [R1+0x700] ;  /* 0x00070000017c7983 */ /* 0x000ee80000300a00 */
[----:B------:R4:W-:Y:S04]  /*13410*/  STL.64 [R1+0x5d0], R76 ;  /* 0x0005d04c01007387 */ /* 0x0009e80000100a00 */
[----:B------:R3:W-:Y:S01]  /*13420*/  LDGSTS.E [R250+0x30000], desc[UR60][R108.64], !P4 ;  /* 0x300000006cfa7fae */ /* 0x0007e2000e12187c */
[----:B-1----:R-:W-:-:S03]  /*13430*/  IMAD.WIDE R10, R2, 0x4, R44 ;  /* 0x00000004020a7825 */ /* 0x002fc600078e022c */
[----:B------:R1:W-:Y:S01]  /*13440*/  LDGSTS.E [R250+0x34000], desc[UR60][R76.64], !P4 ;  /* 0x340000004cfa7fae */ /* 0x0003e2000e12187c */
[----:B----4-:R-:W-:-:S03]  /*13450*/  IMAD.WIDE R8, R2, 0x4, R156 ;  /* 0x0000000402087825 */ /* 0x010fc600078e029c */
[----:B------:R-:W4:Y:S04]  /*13460*/  LDL.LU.64 R44, [R1+0x6f0] ;  /* 0x0006f000012c7983 */ /* 0x000f280000300a00 */
[----:B------:R1:W-:Y:S04]  /*13470*/  STL.64 [R1+0x5d8], R10 ;  /* 0x0005d80a01007387 */ /* 0x0003e80000100a00 */
[----:B------:R-:W4:Y:S04]  /*13480*/  LDL.LU.64 R188, [R1+0x6e0] ;  /* 0x0006e00001bc7983 */ /* 0x000f280000300a00 */
[----:B------:R1:W-:Y:S04]  /*13490*/  STL.64 [R1+0x5e0], R8 ;  /* 0x0005e00801007387 */ /* 0x0003e80000100a00 */
[----:B------:R-:W4:Y:S04]  /*134a0*/  LDL.LU.64 R156, [R1+0x6d0] ;  /* 0x0006d000019c7983 */ /* 0x000f280000300a00 */
[----:B------:R-:W4:Y:S04]  /*134b0*/  LDL.LU.64 R108, [R1+0x6c0] ;  /* 0x0006c000016c7983 */ /* 0x000f280000300a00 */
[----:B------:R-:W1:Y:S01]  /*134c0*/  LDL.LU.64 R76, [R1+0x6b0] ;  /* 0x0006b000014c7983 */ /* 0x000e620000300a00 */
[----:B------:R-:W-:-:S02]  /*134d0*/  ISETP.GE.U32.AND P1, PT, R246, 0x7ffffe88, PT ;  /* 0x7ffffe88f600780c */ /* 0x000fc40003f26070 */
[----:B------:R-:W-:Y:S01]  /*134e0*/  ISETP.GE.U32.AND P3, PT, R240, 0x7ffffe87, PT ;  /* 0x7ffffe87f000780c */ /* 0x000fe20003f66070 */
[----:B------:R1:W-:Y:S04]  /*134f0*/  LDGSTS.E [R250+0x30004], desc[UR60][R10.64], !P5 ;  /* 0x300040000afa7fae */ /* 0x0003e8000e92187c */
[----:B------:R1:W-:Y:S01]  /*13500*/  LDGSTS.E [R250+0x34004], desc[UR60][R8.64], !P5 ;  /* 0x3400400008fa7fae */ /* 0x0003e2000e92187c */
[----:B------:R-:W-:-:S04]  /*13510*/  IMAD.WIDE R220, R2, 0x4, R220 ;  /* 0x0000000402dc7825 */ /* 0x000fc800078e02dc */
[C---:B--2---:R-:W-:Y:S01]  /*13520*/  IMAD.WIDE R60, R2.reuse, 0x4, R60 ;  /* 0x00000004023c7825 */ /* 0x044fe200078e023c */
[----:B------:R-:W-:Y:S03]  /*13530*/  STL.64 [R1+0x5e8], R220 ;  /* 0x0005e8dc01007387 */ /* 0x000fe60000100a00 */
[C---:B------:R-:W-:Y:S01]  /*13540*/  IMAD.WIDE R204, R2.reuse, 0x4, R204 ;  /* 0x0000000402cc7825 */ /* 0x040fe200078e02cc */
[----:B------:R-:W-:Y:S03]  /*13550*/  STL.64 [R1+0x5f8], R60 ;  /* 0x0005f83c01007387 */ /* 0x000fe60000100a00 */
[C---:B------:R-:W-:Y:S01]  /*13560*/  IMAD.WIDE R172, R2.reuse, 0x4, R172 ;  /* 0x0000000402ac7825 */ /* 0x040fe200078e02ac */
[----:B------:R-:W-:Y:S03]  /*13570*/  STL.64 [R1+0xa18], R204 ;  /* 0x000a18cc01007387 */ /* 0x000fe60000100a00 */
[C---:B---3--:R-:W-:Y:S01]  /*13580*/  IMAD.WIDE R140, R2.reuse, 0x4, R140 ;  /* 0x00000004028c7825 */ /* 0x048fe200078e028c */
[----:B------:R-:W-:Y:S03]  /*13590*/  STL.64 [R1+0xa28], R172 ;  /* 0x000a28ac01007387 */ /* 0x000fe60000100a00 */
[C---:B------:R-:W-:Y:S01]  /*135a0*/  IMAD.WIDE R92, R2.reuse, 0x4, R92 ;  /* 0x00000004025c7825 */ /* 0x040fe200078e025c */
[----:B------:R-:W-:Y:S03]  /*135b0*/  STL.64 [R1+0xa38], R140 ;  /* 0x000a388c01007387 */ /* 0x000fe60000100a00 */
[C---:B------:R-:W-:Y:S01]  /*135c0*/  IMAD.WIDE R124, R2.reuse, 0x4, R124 ;  /* 0x00000004027c7825 */ /* 0x040fe200078e027c */
[----:B------:R-:W-:Y:S03]  /*135d0*/  LDGSTS.E [R250+0x30008], desc[UR60][R220.64], !P6 ;  /* 0x30008000dcfa7fae */ /* 0x000fe6000f12187c */
[C---:B----4-:R-:W-:Y:S01]  /*135e0*/  IMAD.WIDE R44, R2.reuse, 0x4, R44 ;  /* 0x00000004022c7825 */ /* 0x050fe200078e022c */
[----:B------:R2:W-:Y:S03]  /*135f0*/  STL.64 [R1+0x5f0], R124 ;  /* 0x0005f07c01007387 */ /* 0x0005e60000100a00 */
[C---:B------:R-:W-:Y:S01]  /*13600*/  IMAD.WIDE R188, R2.reuse, 0x4, R188 ;  /* 0x0000000402bc7825 */ /* 0x040fe200078e02bc */
[----:B------:R-:W-:Y:S03]  /*13610*/  STL.64 [R1+0xa40], R92 ;  /* 0x000a405c01007387 */ /* 0x000fe60000100a00 */
[C---:B------:R-:W-:Y:S01]  /*13620*/  IMAD.WIDE R156, R2.reuse, 0x4, R156 ;  /* 0x00000004029c7825 */ /* 0x040fe200078e029c */
[----:B------:R3:W-:Y:S03]  /*13630*/  STL.64 [R1+0x600], R44 ;  /* 0x0006002c01007387 */ /* 0x0007e60000100a00 */
[C---:B------:R-:W-:Y:S01]  /*13640*/  IMAD.WIDE R108, R2.reuse, 0x4, R108 ;  /* 0x00000004026c7825 */ /* 0x040fe200078e026c */
[----:B------:R-:W-:Y:S03]  /*13650*/  STL.64 [R1+0xa08], R188 ;  /* 0x000a08bc01007387 */ /* 0x000fe60000100a00 */
[----:B-1----:R-:W-:Y:S01]  /*13660*/  IMAD.WIDE R76, R2, 0x4, R76 ;  /* 0x00000004024c7825 */ /* 0x002fe200078e024c */
[----:B------:R1:W-:Y:S01]  /*13670*/  STL.64 [R1+0xa10], R156 ;  /* 0x000a109c01007387 */ /* 0x0003e20000100a00 */
[----:B------:R-:W-:Y:S01]  /*13680*/  IADD3 R246, R247, -0xfb, RZ ;  /* 0xffffff05f7f67810 */ /* 0x000fe20007ffe0ff */
[----:B------:R-:W4:Y:S02]  /*13690*/  LDC R11, c[0x0][0x230] ;  /* 0x00008c00ff0b7b82 */ /* 0x000f240000000800 */
[----:B------:R-:W-:Y:S04]  /*136a0*/  STL.64 [R1+0xa20], R108 ;  /* 0x000a206c01007387 */ /* 0x000fe80000100a00 */
[----:B------:R4:W-:Y:S01]  /*136b0*/  LDGSTS.E [R250+0x34008], desc[UR60][R124.64], !P6 ;  /* 0x340080007cfa7fae */ /* 0x0009e2000f12187c */
[----:B------:R-:W-:Y:S01]  /*136c0*/  VIADD R240, R252, 0xffffff04 ;  /* 0xffffff04fcf07836 */ /* 0x000fe20000000000 */
[----:B------:R-:W4:Y:S02]  /*136d0*/  LDC R10, c[0x0][0x230] ;  /* 0x00008c00ff0a7b82 */ /* 0x000f240000000800 */
[----:B------:R4:W-:Y:S04]  /*136e0*/  STL.64 [R1+0xa30], R76 ;  /* 0x000a304c01007387 */ /* 0x0009e80000100a00 */
[----:B------:R-:W-:Y:S01]  /*136f0*/  LDGSTS.E [R250+0x3000c], desc[UR60][R60.64], !P0 ;  /* 0x3000c0003cfa7fae */ /* 0x000fe2000c12187c */
[----:B------:R-:W-:Y:S01]  /*13700*/  ISETP.GE.U32.AND P4, PT, R246, 0x7ffffe86, PT ;  /* 0x7ffffe86f600780c */ /* 0x000fe20003f86070 */
[----:B------:R-:W4:Y:S02]  /*13710*/  LDC R9, c[0x0][0x230] ;  /* 0x00008c00ff097b82 */ /* 0x000f240000000800 */
[----:B--2---:R-:W4:Y:S04]  /*13720*/  LDL.LU.64 R124, [R1+0x770] ;  /* 0x00077000017c7983 */ /* 0x004f280000300a00 */
[----:B------:R-:W-:Y:S02]  /*13730*/  LDGSTS.E [R250+0x3400c], desc[UR60][R44.64], !P0 ;  /* 0x3400c0002cfa7fae */ /* 0x000fe4000c12187c */
[----:B------:R-:W2:Y:S02]  /*13740*/  LDC R8, c[0x0][0x230] ;  /* 0x00008c00ff087b82 */ /* 0x000ea40000000800 */
[----:B------:R-:W2:Y:S04]  /*13750*/  LDL.LU.64 R60, [R1+0x778] ;  /* 0x00077800013c7983 */ /* 0x000ea80000300a00 */
[----:B------:R-:W-:Y:S02]  /*13760*/  LDGSTS.E [R250+0x38000], desc[UR60][R204.64], !P1 ;  /* 0x38000000ccfa7fae */ /* 0x000fe4000c92187c */
[----:B------:R-:W2:Y:S02]  /*13770*/  LDC R247, c[0x0][0x230] ;  /* 0x00008c00fff77b82 */ /* 0x000ea40000000800 */
[----:B---3--:R-:W3:Y:S04]  /*13780*/  LDL.LU.64 R44, [R1+0x780] ;  /* 0x00078000012c7983 */ /* 0x008ee80000300a00 */
[----:B------:R-:W-:Y:S02]  /*13790*/  LDGSTS.E [R250+0x3c000], desc[UR60][R188.64], !P1 ;  /* 0x3c000000bcfa7fae */ /* 0x000fe4000c92187c */
[----:B------:R-:W3:Y:S02]  /*137a0*/  LDC R252, c[0x0][0x230] ;  /* 0x00008c00fffc7b82 */ /* 0x000ee40000000800 */
[----:B------:R2:W-:Y:S04]  /*137b0*/  LDGSTS.E [R250+0x38004], desc[UR60][R172.64], !P3 ;  /* 0x38004000acfa7fae */ /* 0x0005e8000d92187c */
[----:B------:R-:W-:Y:S01]  /*137c0*/  LDGSTS.E [R250+0x3c004], desc[UR60][R156.64], !P3 ;  /* 0x3c0040009cfa7fae */ /* 0x000fe2000d92187c */
[----:B------:R-:W-:Y:S01]  /*137d0*/  ISETP.GE.U32.AND P5, PT, R240, 0x7ffffe85, PT ;  /* 0x7ffffe85f000780c */ /* 0x000fe20003fa6070 */
[----:B------:R-:W-:-:S02]  /*137e0*/  VIADD R246, R248, 0xffffff63 ;  /* 0xffffff63f8f67836 */ /* 0x000fc40000000000 */
[----:B------:R-:W-:Y:S04]  /*137f0*/  LDGSTS.E [R250+0x38008], desc[UR60][R140.64], !P4 ;  /* 0x380080008cfa7fae */ /* 0x000fe8000e12187c */
[----:B-1----:R-:W3:Y:S01]  /*13800*/  LDL.LU.64 R156, [R1+0x788] ;  /* 0x00078800019c7983 */ /* 0x002ee20000300a00 */
[----:B------:R-:W-:Y:S01]  /*13810*/  VIADD R240, R249, 0xffffff62 ;  /* 0xffffff62f9f07836 */ /* 0x000fe20000000000 */
[----:B------:R-:W-:Y:S02]  /*13820*/  ISETP.GE.U32.AND P1, PT, R246, 0x7ffffee4, PT ;  /* 0x7ffffee4f600780c */ /* 0x000fe40003f26070 */
[----:B------:R-:W-:Y:S01]  /*13830*/  LDGSTS.E [R250+0x3c008], desc[UR60][R108.64], !P4 ;  /* 0x3c0080006cfa7fae */ /* 0x000fe2000e12187c */
[----:B----4-:R-:W-:-:S03]  /*13840*/  IMAD.WIDE R124, R2, 0x4, R124 ;  /* 0x00000004027c7825 */ /* 0x010fc600078e027c */
[----:B------:R-:W-:Y:S01]  /*13850*/  LDGSTS.E [R250+0x3800c], desc[UR60][R92.64], !P5 ;  /* 0x3800c0005cfa7fae */ /* 0x000fe2000e92187c */
[----:B--2---:R-:W-:-:S03]  /*13860*/  IMAD.WIDE R172, R2, 0x4, R60 ;  /* 0x0000000402ac7825 */ /* 0x004fc600078e023c */
[----:B------:R1:W-:Y:S01]  /*13870*/  LDGSTS.E [R250+0x3c00c], desc[UR60][R76.64], !P5 ;  /* 0x3c00c0004cfa7fae */ /* 0x0003e2000e92187c */
[----:B------:R-:W-:Y:S01]  /*13880*/  IADD3 R248, R247, -0x9f, RZ ;  /* 0xffffff61f7f87810 */ /* 0x000fe20007ffe0ff */
[----:B------:R-:W2:Y:S02]  /*13890*/  LDC R249, c[0x0][0x230] ;  /* 0x00008c00fff97b82 */ /* 0x000ea40000000800 */
[----:B------:R-:W4:Y:S01]  /*138a0*/  LDL.LU.64 R92, [R1+0x790] ;  /* 0x00079000015c7983 */ /* 0x000f220000300a00 */
[----:B------:R-:W-:Y:S01]  /*138b0*/  ISETP.GE.U32.AND P3, PT, R240, 0x7ffffee3, PT ;  /* 0x7ffffee3f000780c */ /* 0x000fe20003f66070 */
[----:B------:R-:W-:Y:S02]  /*138c0*/  VIADD R246, R11, 0xffffff43 ;  /* 0xffffff430bf67836 */ /* 0x000fe40000000000 */
[----:B------:R-:W-:Y:S04]  /*138d0*/  LDGSTS.E [R251+0x20000], desc[UR60][R124.64], !P1 ;  /* 0x200000007cfb7fae */ /* 0x000fe8000c92187c */
[----:B------:R-:W2:Y:S01]  /*138e0*/  LDL.LU.64 R76, [R1+0x798] ;  /* 0x00079800014c7983 */ /* 0x000ea20000300a00 */
[----:B------:R-:W-:Y:S01]  /*138f0*/  VIADD R240, R10, 0xffffff42 ;  /* 0xffffff420af07836 */ /* 0x000fe20000000000 */
[----:B-1----:R-:W1:Y:S02]  /*13900*/  LDC R250, c[0x0][0x230] ;  /* 0x00008c00fffa7b82 */ /* 0x002e640000000800 */
[----:B------:R-:W2:Y:S01]  /*13910*/  LDL.LU.64 R140, [R1+0x7a0] ;  /* 0x0007a000018c7983 */ /* 0x000ea20000300a00 */
[----:B---3--:R-:W-:-:S03]  /*13920*/  IMAD.WIDE R10, R2, 0x4, R44 ;  /* 0x00000004020a7825 */ /* 0x008fc600078e022c */
[----:B------:R-:W3:Y:S01]  /*13930*/  LDL.LU.64 R108, [R1+0x7a8] ;  /* 0x0007a800016c7983 */ /* 0x000ee20000300a00 */
[----:B------:R-:W-:-:S03]  /*13940*/  ISETP.GE.U32.AND P6, PT, R246, 0x7ffffec4, PT ;  /* 0x7ffffec4f600780c */ /* 0x000fc60003fc6070 */
[----:B------:R1:W-:Y:S01]  /*13950*/  STL.64 [R1+0x208], R124 ;  /* 0x0002087c01007387 */ /* 0x0003e20000100a00 */
[----:B------:R-:W-:-:S03]  /*13960*/  ISETP.GE.U32.AND P0, PT, R240, 0x7ffffec3, PT ;  /* 0x7ffffec3f000780c */ /* 0x000fc60003f06070 */
[----:B------:R-:W3:Y:S01]  /*13970*/  LDL.LU.64 R44, [R1+0x7b0] ;  /* 0x0007b000012c7983 */ /* 0x000ee20000300a00 */
[----:B------:R-:W-:Y:S01]  /*13980*/  IADD3 R246, R9, -0xbf, RZ ;  /* 0xffffff4109f67810 */ /* 0x000fe20007ffe0ff */
[----:B------:R-:W-:Y:S02]  /*13990*/  VIADD R240, R8, 0xffffff40 ;  /* 0xffffff4008f07836 */ /* 0x000fe40000000000 */
[----:B------:R-:W-:Y:S01]  /*139a0*/  STL.64 [R1+0x210], R172 ;  /* 0x000210ac01007387 */ /* 0x000fe20000100a00 */
[----:B------:R-:W-:-:S03]  /*139b0*/  IMAD.WIDE R8, R2, 0x4, R156 ;  /* 0x0000000402087825 */ /* 0x000fc600078e029c */
[----:B------:R-:W3:Y:S04]  /*139c0*/  LDL.LU.64 R60, [R1+0x7b8] ;  /* 0x0007b800013c7983 */ /* 0x000ee80000300a00 */
[----:B------:R-:W-:Y:S04]  /*139d0*/  STL.64 [R1+0x218], R10 ;  /* 0x0002180a01007387 */ /* 0x000fe80000100a00 */
[----:B------:R-:W3:Y:S04]  /*139e0*/  LDL.LU.64 R156, [R1+0x7c0] ;  /* 0x0007c000019c7983 */ /* 0x000ee80000300a00 */
[----:B-1----:R-:W3:Y:S01]  /*139f0*/  LDL.LU.64 R124, [R1+0x7c8] ;  /* 0x0007c800017c7983 */ /* 0x002ee20000300a00 */
[----:B------:R-:W-:Y:S01]  /*13a00*/  VIADD R247, R252, 0xffffff60 ;  /* 0xffffff60fcf77836 */ /* 0x000fe20000000000 */
[----:B------:R-:W-:Y:S01]  /*13a10*/  ISETP.GE.U32.AND P4, PT, R248, 0x7ffffee2, PT ;  /* 0x7ffffee2f800780c */ /* 0x000fe20003f86070 */
[----:B------:R-:W1:Y:S01]  /*13a20*/  LDC R252, c[0x0][0x230] ;  /* 0x00008c00fffc7b82 */ /* 0x000e620000000800 */
[----:B------:R4:W-:Y:S02]  /*13a30*/  STL.64 [R1+0x220], R8 ;  /* 0x0002200801007387 */ /* 0x0009e40000100a00 */
[----:B------:R-:W-:-:S02]  /*13a40*/  ISETP.GE.U32.AND P5, PT, R247, 0x7ffffee1, PT ;  /* 0x7ffffee1f700780c */ /* 0x000fc40003fa6070 */
[----:B------:R-:W-:Y:S03]  /*13a50*/  LDGSTS.E [R251+0x24000], desc[UR60][R172.64], !P1 ;  /* 0x24000000acfb7fae */ /* 0x000fe6000c92187c */
[----:B------:R-:W1:Y:S01]  /*13a60*/  LDC R247, c[0x0][0x230] ;  /* 0x00008c00fff77b82 */ /* 0x000e620000000800 */
[----:B------:R-:W-:Y:S04]  /*13a70*/  LDGSTS.E [R251+0x20004], desc[UR60][R10.64], !P3 ;  /* 0x200040000afb7fae */ /* 0x000fe8000d92187c */
[----:B------:R4:W-:Y:S03]  /*13a80*/  LDGSTS.E [R251+0x24004], desc[UR60][R8.64], !P3 ;  /* 0x2400400008fb7fae */ /* 0x0009e6000d92187c */
[----:B------:R-:W1:Y:S01]  /*13a90*/  LDC R248, c[0x0][0x230] ;  /* 0x00008c00fff87b82 */ /* 0x000e620000000800 */
[----:B----4-:R-:W-:-:S07]  /*13aa0*/  IMAD.WIDE R204, R2, 0x4, R92 ;  /* 0x0000000402cc7825 */ /* 0x010fce00078e025c */
[----:B------:R-:W4:Y:S01]  /*13ab0*/  LDC R8, c[0x0][0x230] ;  /* 0x00008c00ff087b82 */ /* 0x000f220000000800 */
[----:B------:R-:W4:Y:S04]  /*13ac0*/  LDL.LU.64 R92, [R1+0x7d0] ;  /* 0x0007d000015c7983 */ /* 0x000f280000300a00 */
[----:B------:R-:W-:Y:S01]  /*13ad0*/  LDGSTS.E [R251+0x20008], desc[UR60][R204.64], !P4 ;  /* 0x20008000ccfb7fae */ /* 0x000fe2000e12187c */
[----:B--2---:R-:W-:-:S03]  /*13ae0*/  IMAD.WIDE R188, R2, 0x4, R76 ;  /* 0x0000000402bc7825 */ /* 0x004fc600078e024c */
[----:B------:R-:W2:Y:S01]  /*13af0*/  LDL.LU.64 R76, [R1+0x7d8] ;  /* 0x0007d800014c7983 */ /* 0x000ea20000300a00 */
[----:B------:R-:W-:-:S03]  /*13b00*/  IMAD.WIDE R172, R2, 0x4, R140 ;  /* 0x0000000402ac7825 */ /* 0x000fc600078e028c */
[----:B------:R-:W-:Y:S01]  /*13b10*/  STL.64 [R1+0x228], R204 ;  /* 0x000228cc01007387 */ /* 0x000fe20000100a00 */
[----:B---3--:R-:W-:-:S03]  /*13b20*/  IMAD.WIDE R10, R2, 0x4, R108 ;  /* 0x00000004020a7825 */ /* 0x008fc600078e026c */
[----:B------:R-:W-:Y:S04]  /*13b30*/  STL.64 [R1+0x230], R188 ;  /* 0x000230bc01007387 */ /* 0x000fe80000100a00 */
[----:B------:R-:W3:Y:S01]  /*13b40*/  LDL.LU.64 R140, [R1+0x7e0] ;  /* 0x0007e000018c7983 */ /* 0x000ee20000300a00 */
[----:B------:R-:W-:-:S03]  /*13b50*/  IMAD.WIDE R44, R2, 0x4, R44 ;  /* 0x00000004022c7825 */ /* 0x000fc600078e022c */
[----:B------:R-:W3:Y:S04]  /*13b60*/  LDL.LU.64 R108, [R1+0x808] ;  /* 0x00080800016c7983 */ /* 0x000ee80000300a00 */
[----:B------:R-:W-:Y:S01]  /*13b70*/  STL.64 [R1+0x238], R172 ;  /* 0x000238ac01007387 */ /* 0x000fe20000100a00 */
[----:B------:R-:W-:-:S03]  /*13b80*/  IMAD.WIDE R60, R2, 0x4, R60 ;  /* 0x00000004023c7825 */ /* 0x000fc600078e023c */
[----:B------:R-:W-:Y:S04]  /*13b90*/  LDGSTS.E [R251+0x24008], desc[UR60][R188.64], !P4 ;  /* 0x24008000bcfb7fae */ /* 0x000fe8000e12187c */
[----:B------:R1:W-:Y:S01]  /*13ba0*/  STL.64 [R1+0x240], R10 ;  /* 0x0002400a01007387 */ /* 0x0003e20000100a00 */
[----:B------:R-:W-:-:S03]  /*13bb0*/  IMAD.WIDE R156, R2, 0x4, R156 ;  /* 0x00000004029c7825 */ /* 0x000fc600078e029c */
[----:B------:R-:W-:Y:S04]  /*13bc0*/  LDGSTS.E [R251+0x2000c], desc[UR60][R172.64], !P5 ;  /* 0x2000c000acfb7fae */ /* 0x000fe8000e92187c */
[----:B------:R1:W-:Y:S04]  /*13bd0*/  LDGSTS.E [R251+0x2400c], desc[UR60][R10.64], !P5 ;  /* 0x2400c0000afb7fae */ /* 0x0003e8000e92187c */
[----:B------:R1:W-:Y:S04]  /*13be0*/  STL.64 [R1+0x408], R44 ;  /* 0x0004082c01007387 */ /* 0x0003e80000100a00 */
[----:B------:R1:W-:Y:S02]  /*13bf0*/  STL.64 [R1+0x410], R60 ;  /* 0x0004103c01007387 */ /* 0x0003e40000100a00 */
[----:B-1----:R-:W-:-:S02]  /*13c00*/  IMAD.WIDE R10, R2, 0x4, R124 ;  /* 0x00000004020a7825 */ /* 0x002fc400078e027c */
[----:B------:R-:W-:Y:S04]  /*13c10*/  LDGSTS.E [R251+0x28000], desc[UR60][R44.64], !P6 ;  /* 0x280000002cfb7fae */ /* 0x000fe8000f12187c */
[----:B------:R-:W3:Y:S04]  /*13c20*/  LDL.LU.64 R124, [R1+0x868] ;  /* 0x00086800017c7983 */ /* 0x000ee80000300a00 */
[----:B------:R-:W-:Y:S04]  /*13c30*/  STL.64 [R1+0x418], R156 ;  /* 0x0004189c01007387 */ /* 0x000fe80000100a00 */
[----:B------:R-:W3:Y:S04]  /*13c40*/  LDL.LU.64 R44, [R1+0x860] ;  /* 0x00086000012c7983 */ /* 0x000ee80000300a00 */
[----:B------:R3:W-:Y:S04]  /*13c50*/  STL.64 [R1+0x420], R10 ;  /* 0x0004200a01007387 */ /* 0x0007e80000100a00 */
[----:B------:R-:W-:Y:S04]  /*13c60*/  LDGSTS.E [R251+0x2c000], desc[UR60][R60.64], !P6 ;  /* 0x2c0000003cfb7fae */ /* 0x000fe8000f12187c */
[----:B------:R-:W3:Y:S01]  /*13c70*/  LDL.LU.64 R188, [R1+0x858] ;  /* 0x0008580001bc7983 */ /* 0x000ee20000300a00 */
[----:B------:R-:W-:-:S02]  /*13c80*/  ISETP.GE.U32.AND P3, PT, R240, 0x7ffffec1, PT ;  /* 0x7ffffec1f000780c */ /* 0x000fc40003f66070 */
[----:B------:R-:W-:Y:S01]  /*13c90*/  ISETP.GE.U32.AND P1, PT, R246, 0x7ffffec2, PT ;  /* 0x7ffffec2f600780c */ /* 0x000fe20003f26070 */
[----:B------:R-:W-:Y:S04]  /*13ca0*/  LDGSTS.E [R251+0x28004], desc[UR60][R156.64], !P0 ;  /* 0x280040009cfb7fae */ /* 0x000fe8000c12187c */
[----:B------:R-:W3:Y:S01]  /*13cb0*/  LDL.LU.64 R60, [R1+0x850] ;  /* 0x00085000013c7983 */ /* 0x000ee20000300a00 */
[----:B------:R-:W-:Y:S02]  /*13cc0*/  VIADD R240, R250, 0xffffff22 ;  /* 0xffffff22faf07836 */ /* 0x000fe40000000000 */
[----:B------:R-:W-:Y:S01]  /*13cd0*/  VIADD R246, R249, 0xffffff23 ;  /* 0xffffff23f9f67836 */ /* 0x000fe20000000000 */
[----:B------:R3:W-:Y:S01]  /*13ce0*/  LDGSTS.E [R251+0x2c004], desc[UR60][R10.64], !P0 ;  /* 0x2c0040000afb7fae */ /* 0x0007e2000c12187c */
[----:B------:R-:W1:Y:S01]  /*13cf0*/  LDC R249, c[0x0][0x230] ;  /* 0x00008c00fff97b82 */ /* 0x000e620000000800 */
[----:B------:R-:W-:-:S02]  /*13d00*/  ISETP.GE.U32.AND P5, PT, R240, 0x7ffffea3, PT ;  /* 0x7ffffea3f000780c */ /* 0x000fc40003fa6070 */
[----:B------:R-:W-:-:S04]  /*13d10*/  IADD3 R240, R252, -0xdf, RZ ;  /* 0xffffff21fcf07810 */ /* 0x000fc80007ffe0ff */
[----:B------:R-:W-:Y:S01]  /*13d20*/  ISETP.GE.U32.AND P6, PT, R240, 0x7ffffea2, PT ;  /* 0x7ffffea2f000780c */ /* 0x000fe20003fc6070 */
[----:B------:R-:W-:Y:S02]  /*13d30*/  VIADD R240, R247, 0xffffff20 ;  /* 0xffffff20f7f07836 */ /* 0x000fe40000000000 */
[----:B------:R-:W1:Y:S03]  /*13d40*/  LDC R247, c[0x0][0x230] ;  /* 0x00008c00fff77b82 */ /* 0x000e660000000800 */
[----:B------:R-:W-:Y:S01]  /*13d50*/  ISETP.GE.U32.AND P0, PT, R240, 0x7ffffea1, PT ;  /* 0x7ffffea1f000780c */ /* 0x000fe20003f06070 */
[----:B----4-:R-:W-:Y:S01]  /*13d60*/  VIADD R240, R8, 0xffffff02 ;  /* 0xffffff0208f07836 */ /* 0x010fe20000000000 */
[----:B------:R-:W-:Y:S01]  /*13d70*/  ISETP.GE.U32.AND P4, PT, R246, 0x7ffffea4, PT ;  /* 0x7ffffea4f600780c */ /* 0x000fe20003f86070 */
[----:B------:R-:W-:Y:S02]  /*13d80*/  VIADD R246, R248, 0xffffff03 ;  /* 0xffffff03f8f67836 */ /* 0x000fe40000000000 */
[----:B-1----:R-:W-:-:S02]  /*13d90*/  VIADD R250, R247, 0xffffff00 ;  /* 0xffffff00f7fa7836 */ /* 0x002fc40000000000 */
[----:B------:R-:W-:-:S04]  /*13da0*/  IMAD.WIDE R92, R2, 0x4, R92 ;  /* 0x00000004025c7825 */ /* 0x000fc800078e025c */
[C---:B--2---:R-:W-:Y:S01]  /*13db0*/  IMAD.WIDE R76, R2.reuse, 0x4, R76 ;  /* 0x00000004024c7825 */ /* 0x044fe200078e024c */
[----:B------:R-:W-:Y:S04]  /*13dc0*/  STL.64 [R1+0x428], R92 ;  /* 0x0004285c01007387 */ /* 0x000fe80000100a00 */
[----:B------:R1:W-:Y:S04]  /*13dd0*/  STL.64 [R1+0x430], R76 ;  /* 0x0004304c01007387 */ /* 0x0003e80000100a00 */
[----:B------:R-:W-:Y:S01]  /*13de0*/  LDGSTS.E [R251+0x28008], desc[UR60][R92.64], !P1 ;  /* 0x280080005cfb7fae */ /* 0x000fe2000c92187c */
[----:B---3--:R-:W-:-:S03]  /*13df0*/  IMAD.WIDE R10, R2, 0x4, R140 ;  /* 0x00000004020a7825 */ /* 0x008fc600078e028c */
[----:B------:R-:W-:Y:S01]  /*13e00*/  LDGSTS.E [R251+0x2c008], desc[UR60][R76.64], !P1 ;  /* 0x2c0080004cfb7fae */ /* 0x000fe2000c92187c */
[----:B------:R-:W-:-:S03]  /*13e10*/  IMAD.WIDE R8, R2, 0x4, R108 ;  /* 0x0000000402087825 */ /* 0x000fc600078e026c */
[----:B------:R2:W-:Y:S04]  /*13e20*/  STL.64 [R1+0x438], R10 ;  /* 0x0004380a01007387 */ /* 0x0005e80000100a00 */
[----:B------:R2:W-:Y:S04]  /*13e30*/  LDGSTS.E [R251+0x2800c], desc[UR60][R10.64], !P3 ;  /* 0x2800c0000afb7fae */ /* 0x0005e8000d92187c */
[----:B-1----:R-:W3:Y:S04]  /*13e40*/  LDL.LU.64 R76, [R1+0x848] ;  /* 0x00084800014c7983 */ /* 0x002ee80000300a00 */
[----:B------:R1:W-:Y:S04]  /*13e50*/  STL.64 [R1+0x440], R8 ;  /* 0x0004400801007387 */ /* 0x0003e80000100a00 */
[----:B------:R-:W4:Y:S04]  /*13e60*/  LDL.LU.64 R108, [R1+0x838] ;  /* 0x00083800016c7983 */ /* 0x000f280000300a00 */
[----:B------:R-:W4:Y:S04]  /*13e70*/  LDL.LU.64 R140, [R1+0x828] ;  /* 0x00082800018c7983 */ /* 0x000f280000300a00 */
[----:B------:R-:W4:Y:S04]  /*13e80*/  LDL.LU.64 R172, [R1+0x818] ;  /* 0x0008180001ac7983 */ /* 0x000f280000300a00 */
[----:B------:R-:W4:Y:S04]  /*13e90*/  LDL.LU.64 R204, [R1+0x800] ;  /* 0x0008000001cc7983 */ /* 0x000f280000300a00 */
[----:B------:R4:W-:Y:S01]  /*13ea0*/  LDGSTS.E [R251+0x2c00c], desc[UR60][R8.64], !P3 ;  /* 0x2c00c00008fb7fae */ /* 0x0009e2000d92187c */
[----:B------:R-:W-:Y:S01]  /*13eb0*/  ISETP.GE.U32.AND P3, PT, R240, 0x7ffffe83, PT ;  /* 0x7ffffe83f000780c */ /* 0x000fe20003f66070 */
[----:B--2---:R-:W-:Y:S01]  /*13ec0*/  IMAD.WIDE R10, R2, 0x4, R124 ;  /* 0x00000004020a7825 */ /* 0x004fe200078e027c */
[----:B------:R-:W-:-:S03]  /*13ed0*/  IADD3 R240, R249, -0xff, RZ ;  /* 0xffffff01f9f07810 */ /* 0x000fc60007ffe0ff */
[----:B------:R-:W-:Y:S01]  /*13ee0*/  IMAD.MOV.U32 R248, RZ, RZ, R10 ;  /* 0x000000fffff87224 */ /* 0x000fe200078e000a */
[----:B-1----:R-:W2:Y:S01]  /*13ef0*/  LDL.LU.64 R8, [R1+0x7f0] ;  /* 0x0007f00001087983 */ /* 0x002ea20000300a00 */
[----:B------:R-:W-:-:S03]  /*13f00*/  IMAD.WIDE R44, R2, 0x4, R44 ;  /* 0x00000004022c7825 */ /* 0x000fc600078e022c */
[----:B------:R-:W2:Y:S01]  /*13f10*/  LDL.LU.64 R92, [R1+0x840] ;  /* 0x00084000015c7983 */ /* 0x000ea20000300a00 */
[----:B------:R-:W-:-:S03]  /*13f20*/  IMAD.MOV.U32 R249, RZ, RZ, R11 ;  /* 0x000000fffff97224 */ /* 0x000fc600078e000b */
[----:B------:R-:W2:Y:S04]  /*13f30*/  LDL.LU.64 R124, [R1+0x830] ;  /* 0x00083000017c7983 */ /* 0x000ea80000300a00 */
[----:B------:R-:W2:Y:S04]  /*13f40*/  LDL.LU.64 R156, [R1+0x820] ;  /* 0x00082000019c7983 */ /* 0x000ea80000300a00 */
[----:B------:R1:W-:Y:S01]  /*13f50*/  STL.64 [R1+0x608], R10 ;  /* 0x0006080a01007387 */ /* 0x0003e20000100a00 */
[----:B------:R-:W-:-:S03]  /*13f60*/  IMAD.WIDE R60, R2, 0x4, R60 ;  /* 0x00000004023c7825 */ /* 0x000fc600078e023c */
[----:B------:R1:W-:Y:S01]  /*13f70*/  STL.64 [R1+0x610], R44 ;  /* 0x0006102c01007387 */ /* 0x0003e20000100a00 */
[----:B------:R-:W-:-:S03]  /*13f80*/  ISETP.GE.U32.AND P1, PT, R246, 0x7ffffe84, PT ;  /* 0x7ffffe84f600780c */ /* 0x000fc60003f26070 */
[----:B------:R-:W-:Y:S01]  /*13f90*/  LDGSTS.E [R251+0x30000], desc[UR60][R248.64], !P4 ;  /* 0x30000000f8fb7fae */ /* 0x000fe2000e12187c */
[----:B-1----:R-:W-:-:S03]  /*13fa0*/  IMAD.WIDE R10, R2, 0x4, R188 ;  /* 0x00000004020a7825 */ /* 0x002fc600078e02bc */
[----:B------:R-:W-:Y:S04]  /*13fb0*/  LDGSTS.E [R251+0x34000], desc[UR60][R44.64], !P4 ;  /* 0x340000002cfb7fae */ /* 0x000fe8000e12187c */
[----:B------:R-:W2:Y:S04]  /*13fc0*/  LDL.LU.64 R188, [R1+0x810] ;  /* 0x0008100001bc7983 */ /* 0x000ea80000300a00 */
[----:B------:R-:W2:Y:S04]  /*13fd0*/  LDL.LU.64 R220, [R1+0x7f8] ;  /* 0x0007f80001dc7983 */ /* 0x000ea80000300a00 */
[----:B------:R1:W-:Y:S04]  /*13fe0*/  STL.64 [R1+0x618], R10 ;  /* 0x0006180a01007387 */ /* 0x0003e80000100a00 */
[----:B------:R1:W-:Y:S04]  /*13ff0*/  STL.64 [R1+0x620], R60 ;  /* 0x0006203c01007387 */ /* 0x0003e80000100a00 */
[----:B------:R-:W2:Y:S04]  /*14000*/  LDL.LU.64 R44, [R1+0x1040] ;  /* 0x00104000012c7983 */ /* 0x000ea80000300a00 */
[----:B------:R-:W2:Y:S04]  /*14010*/  LDL.LU.64 R246, [R1+0x7e8] ;  /* 0x0007e80001f67983 */ /* 0x000ea80000300a00 */
[----:B------:R-:W-:Y:S01]  /*14020*/  LDGSTS.E [R251+0x30004], desc[UR60][R10.64], !P5 ;  /* 0x300040000afb7fae */ /* 0x000fe2000e92187c */
[----:B------:R-:W-:-:S03]  /*14030*/  SHF.L.U32 R241, R241, 0x7, RZ ;  /* 0x00000007f1f17819 */ /* 0x000fc600000006ff */
[----:B------:R-:W-:Y:S04]  /*14040*/  LDGSTS.E [R251+0x34004], desc[UR60][R60.64], !P5 ;  /* 0x340040003cfb7fae */ /* 0x000fe8000e92187c */
[----:B-1----:R-:W2:Y:S04]  /*14050*/  LDL.LU.64 R10, [R1+0x80] ;  /* 0x00008000010a7983 */ /* 0x002ea80000300a00 */
[----:B------:R-:W2:Y:S04]  /*14060*/  LDL.LU.64 R248, [R1+0x40] ;  /* 0x0000400001f87983 */ /* 0x000ea80000300a00 */
[----:B------:R-:W2:Y:S04]  /*14070*/  LDL.LU.64 R60, [R1+0x1038] ;  /* 0x00103800013c7983 */ /* 0x000ea80000300a00 */
[----:B------:R-:W-:Y:S01]  /*14080*/  STL [R1+0xc48], R241 ;  /* 0x000c48f101007387 */ /* 0x000fe20000100800 */
[----:B------:R-:W-:-:S02]  /*14090*/  ISETP.GE.U32.AND P4, PT, R240, 0x7ffffe82, PT ;  /* 0x7ffffe82f000780c */ /* 0x000fc40003f86070 */
[----:B------:R-:W-:Y:S01]  /*140a0*/  ISETP.GE.U32.AND P5, PT, R250, 0x7ffffe81, PT ;  /* 0x7ffffe81fa00780c */ /* 0x000fe20003fa6070 */
[----:B---3--:R-:W-:-:S04]  /*140b0*/  IMAD.WIDE R76, R2, 0x4, R76 ;  /* 0x00000004024c7825 */ /* 0x008fc800078e024c */
[C---:B----4-:R-:W-:Y:S01]  /*140c0*/  IMAD.WIDE R108, R2.reuse, 0x4, R108 ;  /* 0x00000004026c7825 */ /* 0x050fe200078e026c */
[----:B------:R1:W-:Y:S03]  /*140d0*/  STL.64 [R1+0x628], R76 ;  /* 0x0006284c01007387 */ /* 0x0003e60000100a00 */
[C---:B------:R-:W-:Y:S01]  /*140e0*/  IMAD.WIDE R140, R2.reuse, 0x4, R140 ;  /* 0x00000004028c7825 */ /* 0x040fe200078e028c */
[----:B------:R-:W-:Y:S03]  /*140f0*/  STL.64 [R1+0x638], R108 ;  /* 0x0006386c01007387 */ /* 0x000fe60000100a00 */
[C---:B------:R-:W-:Y:S01]  /*14100*/  IMAD.WIDE R172, R2.reuse, 0x4, R172 ;  /* 0x0000000402ac7825 */ /* 0x040fe200078e02ac */
[----:B------:R-:W-:Y:S03]  /*14110*/  STL.64 [R1+0x808], R140 ;  /* 0x0008088c01007387 */ /* 0x000fe60000100a00 */
[C---:B------:R-:W-:Y:S01]  /*14120*/  IMAD.WIDE R204, R2.reuse, 0x4, R204 ;  /* 0x0000000402cc7825 */ /* 0x040fe200078e02cc */
[----:B------:R-:W-:Y:S04]  /*14130*/  STL.64 [R1+0x828], R172 ;  /* 0x000828ac01007387 */ /* 0x000fe80000100a00 */
[----:B------:R-:W-:Y:S04]  /*14140*/  STL.64 [R1+0x838], R204 ;  /* 0x000838cc01007387 */ /* 0x000fe80000100a00 */
[----:B------:R-:W-:Y:S01]  /*14150*/  LDGSTS.E [R251+0x30008], desc[UR60][R76.64], !P6 ;  /* 0x300080004cfb7fae */ /* 0x000fe2000f12187c */
[----:B--2---:R-:W-:-:S04]  /*14160*/  IMAD.WIDE R8, R2, 0x4, R8 ;  /* 0x0000000402087825 */ /* 0x004fc800078e0208 */
[----:B------:R-:W-:-:S04]  /*14170*/  IMAD.WIDE R92, R2, 0x4, R92 ;  /* 0x00000004025c7825 */ /* 0x000fc800078e025c */
[C---:B------:R-:W-:Y:S01]  /*14180*/  IMAD.WIDE R124, R2.reuse, 0x4, R124 ;  /* 0x00000004027c7825 */ /* 0x040fe200078e027c */
[----:B------:R2:W-:Y:S03]  /*14190*/  STL.64 [R1+0x630], R92 ;  /* 0x0006305c01007387 */ /* 0x0005e60000100a00 */
[C---:B------:R-:W-:Y:S01]  /*141a0*/  IMAD.WIDE R156, R2.reuse, 0x4, R156 ;  /* 0x00000004029c7825 */ /* 0x040fe200078e029c */
[----:B------:R-:W-:Y:S04]  /*141b0*/  STL.64 [R1+0x848], R8 ;  /* 0x0008480801007387 */ /* 0x000fe80000100a00 */
[----:B------:R3:W-:Y:S04]  /*141c0*/  STL.64 [R1+0x640], R124 ;  /* 0x0006407c01007387 */ /* 0x0007e80000100a00 */
[----:B------:R4:W-:Y:S04]  /*141d0*/  STL.64 [R1+0x818], R156 ;  /* 0x0008189c01007387 */ /* 0x0009e80000100a00 */
[----:B-1----:R-:W4:Y:S04]  /*141e0*/  LDL.LU.64 R76, [R1+0x1030] ;  /* 0x00103000014c7983 */ /* 0x002f280000300a00 */
[----:B------:R-:W-:Y:S01]  /*141f0*/  LDGSTS.E [R251+0x34008], desc[UR60][R92.64], !P6 ;  /* 0x340080005cfb7fae */ /* 0x000fe2000f12187c */
[----:B------:R-:W-:-:S03]  /*14200*/  IMAD.WIDE R188, R2, 0x4, R188 ;  /* 0x0000000402bc7825 */ /* 0x000fc600078e02bc */
[----:B------:R-:W-:Y:S01]  /*14210*/  LDGSTS.E [R251+0x3000c], desc[UR60][R108.64], !P0 ;  /* 0x3000c0006cfb7fae */ /* 0x000fe2000c12187c */
[----:B------:R-:W-:-:S03]  /*14220*/  IMAD.WIDE R220, R2, 0x4, R220 ;  /* 0x0000000402dc7825 */ /* 0x000fc600078e02dc */
[----:B------:R1:W-:Y:S04]  /*14230*/  STL.64 [R1+0x820], R188 ;  /* 0x000820bc01007387 */ /* 0x0003e80000100a00 */
[----:B--2---:R-:W2:Y:S04]  /*14240*/  LDL.LU.64 R92, [R1+0x1028] ;  /* 0x00102800015c7983 */ /* 0x004ea80000300a00 */
[----:B------:R1:W-:Y:S04]  /*14250*/  STL.64 [R1+0x830], R220 ;  /* 0x000830dc01007387 */ /* 0x0003e80000100a00 */
[----:B------:R-:W2:Y:S01]  /*14260*/  LDL.LU.64 R108, [R1+0x1020] ;  /* 0x00102000016c7983 */ /* 0x000ea20000300a00 */
[----:B------:R-:W-:-:S03]  /*14270*/  IMAD.WIDE R246, R2, 0x4, R246 ;  /* 0x0000000402f67825 */ /* 0x000fc600078e02f6 */
[----:B------:R-:W-:Y:S04]  /*14280*/  LDGSTS.E [R251+0x3400c], desc[UR60][R124.64], !P0 ;  /* 0x3400c0007cfb7fae */ /* 0x000fe8000c12187c */
[----:B------:R1:W-:Y:S04]  /*14290*/  STL.64 [R1+0x840], R246 ;  /* 0x000840f601007387 */ /* 0x0003e80000100a00 */
[----:B------:R-:W-:Y:S04]  /*142a0*/  LDGSTS.E [R251+0x38000], desc[UR60][R140.64], !P1 ;  /* 0x380000008cfb7fae */ /* 0x000fe8000c92187c */
[----:B---3--:R-:W3:Y:S04]  /*142b0*/  LDL.LU.64 R124, [R1+0x1018] ;  /* 0x00101800017c7983 */ /* 0x008ee80000300a00 */
[----:B------:R-:W-:Y:S04]  /*142c0*/  LDGSTS.E [R251+0x3c000], desc[UR60][R156.64], !P1 ;  /* 0x3c0000009cfb7fae */ /* 0x000fe8000c92187c */
[----:B------:R-:W2:Y:S04]  /*142d0*/  LDL.LU.64 R140, [R1+0x1010] ;  /* 0x00101000018c7983 */ /* 0x000ea80000300a00 */
[----:B------:R-:W-:Y:S04]  /*142e0*/  LDGSTS.E [R251+0x38004], desc[UR60][R172.64], !P3 ;  /* 0x38004000acfb7fae */ /* 0x000fe8000d92187c */
[----:B----4-:R-:W4:Y:S04]  /*142f0*/  LDL.LU.64 R156, [R1+0x1008] ;  /* 0x00100800019c7983 */ /* 0x010f280000300a00 */
[----:B------:R-:W-:Y:S04]  /*14300*/  LDGSTS.E [R251+0x3c004], desc[UR60][R188.64], !P3 ;  /* 0x3c004000bcfb7fae */ /* 0x000fe8000d92187c */
[----:B------:R-:W4:Y:S04]  /*14310*/  LDL.LU.64 R172, [R1+0x1000] ;  /* 0x0010000001ac7983 */ /* 0x000f280000300a00 */
[----:B------:R-:W-:Y:S04]  /*14320*/  LDGSTS.E [R251+0x38008], desc[UR60][R204.64], !P4 ;  /* 0x38008000ccfb7fae */ /* 0x000fe8000e12187c */
[----:B-1----:R-:W4:Y:S04]  /*14330*/  LDL.LU.64 R188, [R1+0xff8] ;  /* 0x000ff80001bc7983 */ /* 0x002f280000300a00 */
[----:B------:R-:W-:Y:S04]  /*14340*/  LDGSTS.E [R251+0x3c008], desc[UR60][R220.64], !P4 ;  /* 0x3c008000dcfb7fae */ /* 0x000fe8000e12187c */
[----:B------:R-:W4:Y:S04]  /*14350*/  LDL.LU.64 R204, [R1+0xff0] ;  /* 0x000ff00001cc7983 */ /* 0x000f280000300a00 */
[----:B------:R-:W-:Y:S04]  /*14360*/  LDGSTS.E [R251+0x3800c], desc[UR60][R8.64], !P5 ;  /* 0x3800c00008fb7fae */ /* 0x000fe8000e92187c */
[----:B------:R-:W4:Y:S04]  /*14370*/  LDL.LU.64 R220, [R1+0xfe8] ;  /* 0x000fe80001dc7983 */ /* 0x000f280000300a00 */
[----:B------:R1:W-:Y:S04]  /*14380*/  LDGSTS.E [R251+0x3c00c], desc[UR60][R246.64], !P5 ;  /* 0x3c00c000f6fb7fae */ /* 0x0003e8000e92187c */
[----:B------:R-:W4:Y:S04]  /*14390*/  LDL.LU.64 R8, [R1+0xfe0] ;  /* 0x000fe00001087983 */ /* 0x000f280000300a00 */
[----:B------:R-:W-:Y:S04]  /*143a0*/  STL [R1], RZ ;  /* 0x000000ff01007387 */ /* 0x000fe80000100800 */
[----:B------:R-:W-:Y:S01]  /*143b0*/  STL [R1+0x4], RZ ;  /* 0x000004ff01007387 */ /* 0x000fe20000100800 */
[----:B-1----:R-:W-:-:S03]  /*143c0*/  IMAD.WIDE R250, R241, 0x4, R248 ;  /* 0x00000004f1fa7825 */ /* 0x002fc600078e02f8 */
[----:B------:R-:W3:Y:S04]  /*143d0*/  LDL.LU.64 R246, [R1+0x78] ;  /* 0x0000780001f67983 */ /* 0x000ee80000300a00 */
[----:B------:R-:W2:Y:S01]  /*143e0*/  LDL.LU.64 R248, [R1+0x38] ;  /* 0x0000380001f87983 */ /* 0x000ea20000300a00 */
[----:B------:R-:W-:-:S03]  /*143f0*/  IMAD.WIDE R10, R241, 0x4, R10 ;  /* 0x00000004f10a7825 */ /* 0x000fc600078e020a */
[----:B------:R-:W0:Y:S01]  /*14400*/  LDGDEPBAR ;  /* 0x00000000000079af */ /* 0x000e220000000000 */
[----:B------:R-:W-:-:S04]  /*14410*/  IMAD.WIDE R14, R241, 0x4, R14 ;  /* 0x00000004f10e7825 */ /* 0x000fc800078e020e */
        /* <DEDUP_REMOVED lines=13> */
[----:B------:R-:W-:Y:S03]  /*144f0*/  LDGSTS.E [R0+0x70000], desc[UR60][R10.64], P2 ;  /* 0x700000000a007fae */ /* 0x000fe6000912187c */
[C---:B------:R-:W-:Y:S01]  /*14500*/  IMAD.WIDE R142, R241.reuse, 0x4, R142 ;  /* 0x00000004f18e7825 */ /* 0x040fe200078e028e */
[----:B------:R-:W-:Y:S03]  /*14510*/  STL.64 [R1+0xe50], R78 ;  /* 0x000e504e01007387 */ /* 0x000fe60000100a00 */
[C---:B------:R-:W-:Y:S01]  /*14520*/  IMAD.WIDE R158, R241.reuse, 0x4, R158 ;  /* 0x00000004f19e7825 */ /* 0x040fe200078e029e */
[----:B------:R-:W-:Y:S03]  /*14530*/  LDGSTS.E [R0+0x70400], desc[UR60][R250.64], P2 ;  /* 0x70400000fa007fae */ /* 0x000fe6000912187c */
[C---:B------:R-:W-:Y:S01]  /*14540*/  IMAD.WIDE R174, R241.reuse, 0x4, R174 ;  /* 0x00000004f1ae7825 */ /* 0x040fe200078e02ae */
[----:B------:R-:W-:Y:S03]  /*14550*/  STL.64 [R1+0xe90], R94 ;  /* 0x000e905e01007387 */ /* 0x000fe60000100a00 */
[C---:B------:R-:W-:Y:S01]  /*14560*/  IMAD.WIDE R190, R241.reuse, 0x4, R190 ;  /* 0x00000004f1be7825 */ /* 0x040fe200078e02be */
[----:B------:R-:W-:Y:S04]  /*14570*/  LDGSTS.E [R0+0x70800], desc[UR60][R14.64], P2 ;  /* 0x708000000e007fae */ /* 0x000fe8000912187c */
[----:B------:R-:W-:Y:S01]  /*14580*/  STL.64 [R1+0xec8], R110 ;  /* 0x000ec86e01007387 */ /* 0x000fe20000100a00 */
[----:B------:R-:W-:-:S03]  /*14590*/  IMAD.WIDE R206, R241, 0x4, R206 ;  /* 0x00000004f1ce7825 */ /* 0x000fc600078e02ce */
[----:B------:R-:W-:Y:S01]  /*145a0*/  LDGSTS.E [R0+0x70c00], desc[UR60][R30.64], P2 ;  /* 0x70c000001e007fae */ /* 0x000fe2000912187c */
[----:B------:R-:W-:-:S03]  /*145b0*/  IMAD.WIDE R222, R241, 0x4, R222 ;  /* 0x00000004f1de7825 */ /* 0x000fc600078e02de */
[----:B------:R-:W-:Y:S04]  /*145c0*/  STL.64 [R1+0xf00], R126 ;  /* 0x000f007e01007387 */ /* 0x000fe80000100a00 */
[----:B------:R-:W-:Y:S04]  /*145d0*/  LDGSTS.E [R0+0x71000], desc[UR60][R46.64], P2 ;  /* 0x710000002e007fae */ /* 0x000fe8000912187c */
[----:B------:R3:W-:Y:S04]  /*145e0*/  STL.64 [R1+0xf30], R142 ;  /* 0x000f308e01007387 */ /* 0x0007e80000100a00 */
[----:B------:R-:W-:Y:S04]  /*145f0*/  LDGSTS.E [R0+0x71400], desc[UR60][R62.64], P2 ;  /* 0x714000003e007fae */ /* 0x000fe8000912187c */
[----:B------:R-:W-:Y:S04]  /*14600*/  STL.64 [R1+0xf60], R158 ;  /* 0x000f609e01007387 */ /* 0x000fe80000100a00 */
[----:B------:R-:W-:Y:S04]  /*14610*/  LDGSTS.E [R0+0x71800], desc[UR60][R78.64], P2 ;  /* 0x718000004e007fae */ /* 0x000fe8000912187c */
[----:B------:R-:W-:Y:S04]  /*14620*/  STL.64 [R1+0xf80], R174 ;  /* 0x000f80ae01007387 */ /* 0x000fe80000100a00 */
[----:B------:R-:W-:Y:S04]  /*14630*/  LDGSTS.E [R0+0x71c00], desc[UR60][R94.64], P2 ;  /* 0x71c000005e007fae */ /* 0x000fe8000912187c */
[----:B------:R-:W-:Y:S04]  /*14640*/  STL.64 [R1+0xf98], R190 ;  /* 0x000f98be01007387 */ /* 0x000fe80000100a00 */
[----:B------:R-:W-:Y:S04]  /*14650*/  LDGSTS.E [R0+0x72000], desc[UR60][R110.64], P2 ;  /* 0x720000006e007fae */ /* 0x000fe8000912187c */
[----:B-1----:R-:W5:Y:S04]  /*14660*/  LDL.LU.64 R10, [R1+0xfd8] ;  /* 0x000fd800010a7983 */ /* 0x002f680000300a00 */
[----:B------:R-:W-:Y:S04]  /*14670*/  LDGSTS.E [R0+0x72400], desc[UR60][R126.64], P2 ;  /* 0x724000007e007fae */ /* 0x000fe8000912187c */
[----:B------:R-:W-:Y:S04]  /*14680*/  STL.64 [R1+0xfa8], R206 ;  /* 0x000fa8ce01007387 */ /* 0x000fe80000100a00 */
[----:B------:R3:W-:Y:S04]  /*14690*/  LDGSTS.E [R0+0x72800], desc[UR60][R142.64], P2 ;  /* 0x728000008e007fae */ /* 0x0007e8000912187c */
[----:B------:R-:W-:Y:S01]  /*146a0*/  STL.64 [R1+0xfb0], R222 ;  /* 0x000fb0de01007387 */ /* 0x000fe20000100a00 */
[----:B------:R-:W-:-:S03]  /*146b0*/  IMAD.WIDE R16, R241, 0x4, R16 ;  /* 0x00000004f1107825 */ /* 0x000fc600078e0210 */
[----:B------:R-:W-:Y:S01]  /*146c0*/  LDGSTS.E [R0+0x72c00], desc[UR60][R158.64], P2 ;  /* 0x72c000009e007fae */ /* 0x000fe2000912187c */
        /* <DEDUP_REMOVED lines=8> */
[----:B---3--:R-:W-:-:S03]  /*14750*/  IMAD.WIDE R142, R241, 0x4, R246 ;  /* 0x00000004f18e7825 */ /* 0x008fc600078e02f6 */
[----:B------:R-:W3:Y:S01]  /*14760*/  LDL.LU.64 R246, [R1+0x70] ;  /* 0x0000700001f67983 */ /* 0x000ee20000300a00 */
[----:B--2---:R-:W-:-:S03]  /*14770*/  IMAD.WIDE R126, R241, 0x4, R248 ;  /* 0x00000004f17e7825 */ /* 0x004fc600078e02f8 */
[----:B------:R-:W2:Y:S01]  /*14780*/  LDL.LU.64 R248, [R1+0x30] ;  /* 0x0000300001f87983 */ /* 0x000ea20000300a00 */
[----:B------:R-:W-:-:S03]  /*14790*/  IMAD.WIDE R96, R241, 0x4, R96 ;  /* 0x00000004f1607825 */ /* 0x000fc600078e0260 */
[----:B------:R-:W-:Y:S01]  /*147a0*/  STL.64 [R1+0x850], R142 ;  /* 0x0008508e01007387 */ /* 0x000fe20000100a00 */
        /* <DEDUP_REMOVED lines=9> */
[----:B------:R-:W-:Y:S04]  /*14840*/  STL.64 [R1+0xdc8], R64 ;  /* 0x000dc84001007387 */ /* 0x000fe80000100a00 */
[----:B------:R-:W-:Y:S01]  /*14850*/  LDGSTS.E [R3+0x70080], desc[UR60][R142.64], P2 ;  /* 0x700800008e037fae */ /* 0x000fe2000912187c */
[----:B------:R-:W-:-:S03]  /*14860*/  IMAD.WIDE R46, R241, 0x4, R192 ;  /* 0x00000004f12e7825 */ /* 0x000fc600078e02c0 */
[----:B------:R-:W-:Y:S01]  /*14870*/  STL.64 [R1+0xe08], R80 ;  /* 0x000e085001007387 */ /* 0x000fe20000100a00 */
[----:B------:R-:W-:-:S03]  /*14880*/  IMAD.WIDE R30, R241, 0x4, R208 ;  /* 0x00000004f11e7825 */ /* 0x000fc600078e02d0 */
[----:B------:R-:W-:Y:S01]  /*14890*/  LDGSTS.E [R3+0x70480], desc[UR60][R126.64], P2 ;  /* 0x704800007e037fae */ /* 0x000fe2000912187c */
[----:B------:R-:W-:-:S03]  /*148a0*/  IMAD.WIDE R14, R241, 0x4, R224 ;  /* 0x00000004f10e7825 */ /* 0x000fc600078e02e0 */
[----:B------:R3:W-:Y:S04]  /*148b0*/  STL.64 [R1+0xe48], R96 ;  /* 0x000e486001007387 */ /* 0x0007e80000100a00 */
[----:B------:R-:W-:Y:S04]  /*148c0*/  LDGSTS.E [R3+0x70880], desc[UR60][R16.64], P2 ;  /* 0x7088000010037fae */ /* 0x000fe8000912187c */
[----:B------:R-:W-:Y:S04]  /*148d0*/  STL.64 [R1+0xe88], R112 ;  /* 0x000e887001007387 */ /* 0x000fe80000100a00 */
[----:B------:R-:W-:Y:S04]  /*148e0*/  LDGSTS.E [R3+0x70c80], desc[UR60][R32.64], P2 ;  /* 0x70c8000020037fae */ /* 0x000fe8000912187c */
[----:B------:R-:W-:Y:S04]  /*148f0*/  STL.64 [R1+0xec0], R110 ;  /* 0x000ec06e01007387 */ /* 0x000fe80000100a00 */
[----:B------:R-:W-:Y:S04]  /*14900*/  LDGSTS.E [R3+0x71080], desc[UR60][R48.64], P2 ;  /* 0x7108000030037fae */ /* 0x000fe8000912187c */
[----:B------:R2:W-:Y:S04]  /*14910*/  STL.64 [R1+0xef8], R94 ;  /* 0x000ef85e01007387 */ /* 0x0005e80000100a00 */
[----:B------:R-:W-:Y:S04]  /*14920*/  LDGSTS.E [R3+0x71480], desc[UR60][R64.64], P2 ;  /* 0x7148000040037fae */ /* 0x000fe8000912187c */
[----:B------:R1:W-:Y:S04]  /*14930*/  STL.64 [R1+0xf28], R78 ;  /* 0x000f284e01007387 */ /* 0x0003e80000100a00 */
[----:B------:R-:W-:Y:S04]  /*14940*/  LDGSTS.E [R3+0x71880], desc[UR60][R80.64], P2 ;  /* 0x7188000050037fae */ /* 0x000fe8000912187c */
[----:B------:R4:W-:Y:S04]  /*14950*/  STL.64 [R1+0xf58], R62 ;  /* 0x000f583e01007387 */ /* 0x0009e80000100a00 */
[----:B------:R3:W-:Y:S04]  /*14960*/  LDGSTS.E [R3+0x71c80], desc[UR60][R96.64], P2 ;  /* 0x71c8000060037fae */ /* 0x0007e8000912187c */
[----:B------:R4:W-:Y:S04]  /*14970*/  STL.64 [R1+0xf78], R46 ;  /* 0x000f782e01007387 */ /* 0x0009e80000100a00 */
[----:B------:R-:W-:Y:S04]  /*14980*/  LDGSTS.E [R3+0x72080], desc[UR60][R112.64], P2 ;  /* 0x7208000070037fae */ /* 0x000fe8000912187c */
[----:B------:R4:W-:Y:S04]  /*14990*/  STL.64 [R1+0xf90], R30 ;  /* 0x000f901e01007387 */ /* 0x0009e80000100a00 */
[----:B------:R-:W-:Y:S04]  /*149a0*/  LDGSTS.E [R3+0x72480], desc[UR60][R110.64], P2 ;  /* 0x724800006e037fae */ /* 0x000fe8000912187c */
[----:B------:R4:W-:Y:S04]  /*149b0*/  STL.64 [R1+0xfa0], R14 ;  /* 0x000fa00e01007387 */ /* 0x0009e80000100a00 */
[----:B------:R2:W-:Y:S01]  /*149c0*/  LDGSTS.E [R3+0x72880], desc[UR60][R94.64], P2 ;  /* 0x728800005e037fae */ /* 0x0005e2000912187c */
[----:B------:R-:W-:-:S03]  /*149d0*/  IMAD.WIDE R18, R241, 0x4, R18 ;  /* 0x00000004f1127825 */ /* 0x000fc600078e0212 */
[----:B------:R1:W-:Y:S01]  /*149e0*/  LDGSTS.E [R3+0x72c80], desc[UR60][R78.64], P2 ;  /* 0x72c800004e037fae */ /* 0x0003e2000912187c */
[----:B------:R-:W-:-:S03]  /*149f0*/  IMAD.WIDE R34, R241, 0x4, R34 ;  /* 0x00000004f1227825 */ /* 0x000fc600078e0222 */
[----:B------:R4:W-:Y:S01]  /*14a00*/  LDGSTS.E [R3+0x73080], desc[UR60][R62.64], P2 ;  /* 0x730800003e037fae */ /* 0x0009e2000912187c */
[----:B------:R-:W-:-:S03]  /*14a10*/  IMAD.WIDE R50, R241, 0x4, R50 ;  /* 0x00000004f1327825 */ /* 0x000fc600078e0232 */
[----:B------:R4:W-:Y:S01]  /*14a20*/  LDGSTS.E [R3+0x73480], desc[UR60][R46.64], P2 ;  /* 0x734800002e037fae */ /* 0x0009e2000912187c */
[----:B---3--:R-:W-:-:S03]  /*14a30*/  IMAD.WIDE R96, R241, 0x4, R246 ;  /* 0x00000004f1607825 */ /* 0x008fc600078e02f6 */
[----:B------:R3:W-:Y:S01]  /*14a40*/  LDGSTS.E [R3+0x73880], desc[UR60][R30.64], P2 ;  /* 0x738800001e037fae */ /* 0x0007e2000912187c */
[----:B--2---:R-:W-:-:S03]  /*14a50*/  IMAD.WIDE R94, R241, 0x4, R248 ;  /* 0x00000004f15e7825 */ /* 0x004fc600078e02f8 */
[----:B------:R-:W2:Y:S04]  /*14a60*/  LDL.LU.64 R246, [R1+0x68] ;  /* 0x0000680001f67983 */ /* 0x000ea80000300a00 */
[----:B------:R-:W2:Y:S01]  /*14a70*/  LDL.LU.64 R248, [R1+0x28] ;  /* 0x0000280001f87983 */ /* 0x000ea20000300a00 */
[----:B------:R-:W-:-:S03]  /*14a80*/  IMAD.WIDE R66, R241, 0x4, R66 ;  /* 0x00000004f1427825 */ /* 0x000fc600078e0242 */
[----:B------:R-:W-:Y:S01]  /*14a90*/  STL.64 [R1+0x858], R96 ;  /* 0x0008586001007387 */ /* 0x000fe20000100a00 */
[----:B------:R-:W-:-:S03]  /*14aa0*/  IMAD.WIDE R80, R241, 0x4, R82 ;  /* 0x00000004f1507825 */ /* 0x000fc600078e0252 */
[----:B------:R-:W-:Y:S01]  /*14ab0*/  STL.64 [R1+0xc98], R94 ;  /* 0x000c985e01007387 */ /* 0x000fe20000100a00 */
[----:B-1----:R-:W-:-:S03]  /*14ac0*/  IMAD.WIDE R78, R241, 0x4, R98 ;  /* 0x00000004f14e7825 */ /* 0x002fc600078e0262 */
[----:B------:R-:W-:Y:S01]  /*14ad0*/  STL.64 [R1+0xcc8], R18 ;  /* 0x000cc81201007387 */ /* 0x000fe20000100a00 */
[----:B------:R-:W-:-:S03]  /*14ae0*/  IMAD.WIDE R64, R241, 0x4, R114 ;  /* 0x00000004f1407825 */ /* 0x000fc600078e0272 */
[----:B------:R-:W-:Y:S01]  /*14af0*/  STL.64 [R1+0xd08], R34 ;  /* 0x000d082201007387 */ /* 0x000fe20000100a00 */
[----:B----4-:R-:W-:-:S03]  /*14b00*/  IMAD.WIDE R62, R241, 0x4, R130 ;  /* 0x00000004f13e7825 */ /* 0x010fc600078e0282 */
[----:B------:R-:W-:Y:S01]  /*14b10*/  STL.64 [R1+0xd48], R50 ;  /* 0x000d483201007387 */ /* 0x000fe20000100a00 */
[----:B------:R-:W-:-:S03]  /*14b20*/  IMAD.WIDE R48, R241, 0x4, R146 ;  /* 0x00000004f1307825 */ /* 0x000fc600078e0292 */
[----:B------:R-:W-:Y:S01]  /*14b30*/  STL.64 [R1+0xd88], R66 ;  /* 0x000d884201007387 */ /* 0x000fe20000100a00 */
[----:B------:R-:W-:-:S03]  /*14b40*/  IMAD.WIDE R46, R241, 0x4, R162 ;  /* 0x00000004f12e7825 */ /* 0x000fc600078e02a2 */
[----:B------:R1:W-:Y:S01]  /*14b50*/  LDGSTS.E [R3+0x73c80], desc[UR60][R14.64], P2 ;  /* 0x73c800000e037fae */ /* 0x0003e2000912187c */
[----:B------:R-:W-:-:S03]  /*14b60*/  IMAD.WIDE R32, R241, 0x4, R178 ;  /* 0x00000004f1207825 */ /* 0x000fc600078e02b2 */
[----:B------:R-:W-:Y:S01]  /*14b70*/  STL.64 [R1+0xdc0], R80 ;  /* 0x000dc05001007387 */ /* 0x000fe20000100a00 */
[----:B---3--:R-:W-:-:S03]  /*14b80*/  IMAD.WIDE R30, R241, 0x4, R194 ;  /* 0x00000004f11e7825 */ /* 0x008fc600078e02c2 */
[----:B------:R2:W-:Y:S01]  /*14b90*/  STL.64 [R1+0xe00], R78 ;  /* 0x000e004e01007387 */ /* 0x0005e20000100a00 */
[----:B------:R-:W-:-:S03]  /*14ba0*/  IMAD.WIDE R16, R241, 0x4, R210 ;  /* 0x00000004f1107825 */ /* 0x000fc600078e02d2 */
[----:B------:R-:W-:Y:S01]  /*14bb0*/  LDGSTS.E [R4+0x70100], desc[UR60][R96.64], P2 ;  /* 0x7010000060047fae */ /* 0x000fe2000912187c */
[C---:B-1----:R-:W-:Y:S01]  /*14bc0*/  IMAD.WIDE R14, R241.reuse, 0x4, R226 ;  /* 0x00000004f10e7825 */ /* 0x042fe200078e02e2 */
[----:B------:R-:W1:Y:S02]  /*14bd0*/  LDC R3, c[0x0][0x230] ;  /* 0x00008c00ff037b82 */ /* 0x000e640000000800 */
[----:B------:R3:W-:Y:S04]  /*14be0*/  STL.64 [R1+0xe40], R64 ;  /* 0x000e404001007387 */ /* 0x0007e80000100a00 */
[----:B------:R-:W-:Y:S04]  /*14bf0*/  LDGSTS.E [R4+0x70500], desc[UR60][R94.64], P2 ;  /* 0x705000005e047fae */ /* 0x000fe8000912187c */
        /* <DEDUP_REMOVED lines=11> */
[----:B------:R2:W-:Y:S04]  /*14cb0*/  LDGSTS.E [R4+0x71d00], desc[UR60][R78.64], P2 ;  /* 0x71d000004e047fae */ /* 0x0005e8000912187c */
[----:B------:R1:W-:Y:S01]  /*14cc0*/  STL.64 [R1+0xf88], R14 ;  /* 0x000f880e01007387 */ /* 0x0003e20000100a00 */
[----:B------:R-:W-:-:S03]  /*14cd0*/  IMAD.WIDE R20, R241, 0x4, R20 ;  /* 0x00000004f1147825 */ /* 0x000fc600078e0214 */
[----:B------:R3:W-:Y:S01]  /*14ce0*/  LDGSTS.E [R4+0x72100], desc[UR60][R64.64], P2 ;  /* 0x7210000040047fae */ /* 0x0007e2000912187c */
[----:B------:R-:W-:-:S03]  /*14cf0*/  IMAD.WIDE R36, R241, 0x4, R36 ;  /* 0x00000004f1247825 */ /* 0x000fc600078e0224 */
[----:B------:R4:W-:Y:S01]  /*14d00*/  LDGSTS.E [R4+0x72500], desc[UR60][R62.64], P2 ;  /* 0x725000003e047fae */ /* 0x0009e2000912187c */
[----:B------:R-:W-:-:S03]  /*14d10*/  IMAD.WIDE R52, R241, 0x4, R52 ;  /* 0x00000004f1347825 */ /* 0x000fc600078e0234 */
[----:B------:R1:W-:Y:S01]  /*14d20*/  LDGSTS.E [R4+0x72900], desc[UR60][R48.64], P2 ;  /* 0x7290000030047fae */ /* 0x0003e2000912187c */
[----:B--2---:R-:W-:-:S03]  /*14d30*/  IMAD.WIDE R78, R241, 0x4, R246 ;  /* 0x00000004f14e7825 */ /* 0x004fc600078e02f6 */
[----:B------:R2:W-:Y:S01]  /*14d40*/  LDGSTS.E [R4+0x72d00], desc[UR60][R46.64], P2 ;  /* 0x72d000002e047fae */ /* 0x0005e2000912187c */
[----:B------:R-:W-:-:S03]  /*14d50*/  IMAD.WIDE R66, R241, 0x4, R248 ;  /* 0x00000004f1427825 */ /* 0x000fc600078e02f8 */
[----:B------:R-:W2:Y:S04]  /*14d60*/  LDL.LU.64 R246, [R1+0x60] ;  /* 0x0000600001f67983 */ /* 0x000ea80000300a00 */
[----:B------:R-:W2:Y:S01]  /*14d70*/  LDL.LU.64 R248, [R1+0x20] ;  /* 0x0000200001f87983 */ /* 0x000ea20000300a00 */
[----:B---3--:R-:W-:-:S03]  /*14d80*/  IMAD.WIDE R64, R241, 0x4, R68 ;  /* 0x00000004f1407825 */ /* 0x008fc600078e0244 */
[----:B------:R-:W-:Y:S01]  /*14d90*/  STL.64 [R1+0x860], R78 ;  /* 0x0008604e01007387 */ /* 0x000fe20000100a00 */
[----:B----4-:R-:W-:-:S03]  /*14da0*/  IMAD.WIDE R62, R241, 0x4, R84 ;  /* 0x00000004f13e7825 */ /* 0x010fc600078e0254 */
[----:B------:R-:W-:Y:S01]  /*14db0*/  STL.64 [R1+0xc68], R66 ;  /* 0x000c684201007387 */ /* 0x000fe20000100a00 */
[----:B------:R-:W-:-:S03]  /*14dc0*/  IMAD.WIDE R50, R241, 0x4, R100 ;  /* 0x00000004f1327825 */ /* 0x000fc600078e0264 */
[----:B------:R-:W-:Y:S01]  /*14dd0*/  STL.64 [R1+0xc90], R20 ;  /* 0x000c901401007387 */ /* 0x000fe20000100a00 */
[----:B-1----:R-:W-:-:S03]  /*14de0*/  IMAD.WIDE R48, R241, 0x4, R116 ;  /* 0x00000004f1307825 */ /* 0x002fc600078e0274 */
[----:B------:R-:W-:Y:S01]  /*14df0*/  STL.64 [R1+0xcc0], R36 ;  /* 0x000cc02401007387 */ /* 0x000fe20000100a00 */
[----:B--2---:R-:W-:-:S03]  /*14e00*/  IMAD.WIDE R46, R241, 0x4, R132 ;  /* 0x00000004f12e7825 */ /* 0x004fc600078e0284 */
[----:B------:R1:W-:Y:S01]  /*14e10*/  LDGSTS.E [R4+0x73100], desc[UR60][R32.64], P2 ;  /* 0x7310000020047fae */ /* 0x0003e2000912187c */
[----:B------:R-:W-:-:S03]  /*14e20*/  IMAD.WIDE R34, R241, 0x4, R148 ;  /* 0x00000004f1227825 */ /* 0x000fc600078e0294 */
[----:B------:R-:W-:Y:S01]  /*14e30*/  STL.64 [R1+0xd00], R52 ;  /* 0x000d003401007387 */ /* 0x000fe20000100a00 */
[----:B------:R-:W-:-:S03]  /*14e40*/  IMAD.WIDE R18, R241, 0x4, R196 ;  /* 0x00000004f1127825 */ /* 0x000fc600078e02c4 */
[----:B------:R2:W-:Y:S04]  /*14e50*/  LDGSTS.E [R4+0x73500], desc[UR60][R30.64], P2 ;  /* 0x735000001e047fae */ /* 0x0005e8000912187c */
[----:B------:R-:W-:Y:S01]  /*14e60*/  STL.64 [R1+0xd40], R64 ;  /* 0x000d404001007387 */ /* 0x000fe20000100a00 */
[----:B-1----:R-:W-:-:S03]  /*14e70*/  IMAD.WIDE R32, R241, 0x4, R164 ;  /* 0x00000004f1207825 */ /* 0x002fc600078e02a4 */
[----:B------:R1:W-:Y:S04]  /*14e80*/  LDGSTS.E [R4+0x73900], desc[UR60][R16.64], P2 ;  /* 0x7390000010047fae */ /* 0x0003e8000912187c */
[----:B------:R3:W-:Y:S01]  /*14e90*/  STL.64 [R1+0xd80], R62 ;  /* 0x000d803e01007387 */ /* 0x0007e20000100a00 */
[----:B--2---:R-:W-:-:S03]  /*14ea0*/  IMAD.WIDE R30, R241, 0x4, R180 ;  /* 0x00000004f11e7825 */ /* 0x004fc600078e02b4 */
[----:B------:R2:W-:Y:S04]  /*14eb0*/  LDGSTS.E [R4+0x73d00], desc[UR60][R14.64], P2 ;  /* 0x73d000000e047fae */ /* 0x0005e8000912187c */
[----:B------:R4:W-:Y:S01]  /*14ec0*/  STL.64 [R1+0xdb8], R50 ;  /* 0x000db83201007387 */ /* 0x0009e20000100a00 */
[----:B-1----:R-:W-:-:S03]  /*14ed0*/  IMAD.WIDE R16, R241, 0x4, R212 ;  /* 0x00000004f1107825 */ /* 0x002fc600078e02d4 */
[----:B------:R1:W-:Y:S04]  /*14ee0*/  STL.64 [R1+0xdf8], R48 ;  /* 0x000df83001007387 */ /* 0x0003e80000100a00 */
[----:B------:R-:W-:Y:S01]  /*14ef0*/  LDGSTS.E [R5+0x70180], desc[UR60][R78.64], P2 ;  /* 0x701800004e057fae */ /* 0x000fe2000912187c */
[----:B--2---:R-:W-:-:S03]  /*14f00*/  IMAD.WIDE R14, R241, 0x4, R228 ;  /* 0x00000004f10e7825 */ /* 0x004fc600078e02e4 */
        /* <DEDUP_REMOVED lines=13> */
[----:B------:R4:W-:Y:S01]  /*14fe0*/  LDGSTS.E [R5+0x71d80], desc[UR60][R50.64], P2 ;  /* 0x71d8000032057fae */ /* 0x0009e2000912187c */
[----:B------:R-:W-:-:S03]  /*14ff0*/  IMAD.WIDE R22, R241, 0x4, R22 ;  /* 0x00000004f1167825 */ /* 0x000fc600078e0216 */
[----:B------:R1:W-:Y:S01]  /*15000*/  LDGSTS.E [R5+0x72180], desc[UR60][R48.64], P2 ;  /* 0x7218000030057fae */ /* 0x0003e2000912187c */
[----:B------:R-:W-:-:S03]  /*15010*/  IMAD.WIDE R38, R241, 0x4, R38 ;  /* 0x00000004f1267825 */ /* 0x000fc600078e0226 */
[----:B------:R2:W-:Y:S04]  /*15020*/  LDGSTS.E [R5+0x72580], desc[UR60][R46.64], P2 ;  /* 0x725800002e057fae */ /* 0x0005e8000912187c */
[----:B------:R2:W-:Y:S01]  /*15030*/  LDGSTS.E [R5+0x72980], desc[UR60][R34.64], P2 ;  /* 0x7298000022057fae */ /* 0x0005e2000912187c */
[----:B---3--:R-:W-:-:S03]  /*15040*/  IMAD.WIDE R62, R241, 0x4, R246 ;  /* 0x00000004f13e7825 */ /* 0x008fc600078e02f6 */
[----:B------:R3:W-:Y:S01]  /*15050*/  LDGSTS.E [R5+0x72d80], desc[UR60][R32.64], P2 ;  /* 0x72d8000020057fae */ /* 0x0007e2000912187c */
[----:B------:R-:W-:-:S03]  /*15060*/  IMAD.WIDE R52, R241, 0x4, R248 ;  /* 0x00000004f1347825 */ /* 0x000fc600078e02f8 */
[----:B------:R-:W3:Y:S04]  /*15070*/  LDL.LU.64 R246, [R1+0x58] ;  /* 0x0000580001f67983 */ /* 0x000ee80000300a00 */
[----:B------:R-:W3:Y:S01]  /*15080*/  LDL.LU.64 R248, [R1+0x18] ;  /* 0x0000180001f87983 */ /* 0x000ee20000300a00 */
[----:B----4-:R-:W-:-:S03]  /*15090*/  IMAD.WIDE R50, R241, 0x4, R54 ;  /* 0x00000004f1327825 */ /* 0x010fc600078e0236 */
[----:B------:R4:W-:Y:S01]  /*150a0*/  LDGSTS.E [R5+0x73180], desc[UR60][R30.64], P2 ;  /* 0x731800001e057fae */ /* 0x0009e2000912187c */
[----:B-1----:R-:W-:-:S03]  /*150b0*/  IMAD.WIDE R48, R241, 0x4, R70 ;  /* 0x00000004f1307825 */ /* 0x002fc600078e0246 */
[----:B------:R1:W-:Y:S01]  /*150c0*/  LDGSTS.E [R5+0x73580], desc[UR60][R18.64], P2 ;  /* 0x7358000012057fae */ /* 0x0003e2000912187c */
[----:B--2---:R-:W-:-:S03]  /*150d0*/  IMAD.WIDE R46, R241, 0x4, R86 ;  /* 0x00000004f12e7825 */ /* 0x004fc600078e0256 */
[----:B------:R2:W-:Y:S01]  /*150e0*/  LDGSTS.E [R5+0x73980], desc[UR60][R16.64], P2 ;  /* 0x7398000010057fae */ /* 0x0005e2000912187c */
[----:B------:R-:W-:-:S03]  /*150f0*/  IMAD.WIDE R36, R241, 0x4, R102 ;  /* 0x00000004f1247825 */ /* 0x000fc600078e0266 */
[----:B------:R-:W-:Y:S01]  /*15100*/  STL.64 [R1+0x868], R62 ;  /* 0x0008683e01007387 */ /* 0x000fe20000100a00 */
[----:B------:R-:W-:-:S03]  /*15110*/  IMAD.WIDE R34, R241, 0x4, R118 ;  /* 0x00000004f1227825 */ /* 0x000fc600078e0276 */
[----:B------:R2:W-:Y:S01]  /*15120*/  LDGSTS.E [R5+0x73d80], desc[UR60][R14.64], P2 ;  /* 0x73d800000e057fae */ /* 0x0005e2000912187c */
[----:B---3--:R-:W-:-:S03]  /*15130*/  IMAD.WIDE R32, R241, 0x4, R134 ;  /* 0x00000004f1207825 */ /* 0x008fc600078e0286 */
[----:B------:R-:W-:Y:S01]  /*15140*/  STL.64 [R1+0xc20], R52 ;  /* 0x000c203401007387 */ /* 0x000fe20000100a00 */
[----:B----4-:R-:W-:-:S03]  /*15150*/  IMAD.WIDE R30, R241, 0x4, R150 ;  /* 0x00000004f11e7825 */ /* 0x010fc600078e0296 */
[----:B------:R-:W-:Y:S04]  /*15160*/  STL.64 [R1+0xc60], R22 ;  /* 0x000c601601007387 */ /* 0x000fe80000100a00 */
[----:B------:R-:W-:Y:S01]  /*15170*/  LDGSTS.E [R6+0x70200], desc[UR60][R62.64], P2 ;  /* 0x702000003e067fae */ /* 0x000fe2000912187c */
[----:B------:R-:W-:-:S03]  /*15180*/  IMAD.WIDE R20, R241, 0x4, R166 ;  /* 0x00000004f1147825 */ /* 0x000fc600078e02a6 */
[----:B------:R-:W-:Y:S04]  /*15190*/  STL.64 [R1+0xc88], R38 ;  /* 0x000c882601007387 */ /* 0x000fe80000100a00 */
[----:B------:R-:W-:Y:S01]  /*151a0*/  LDGSTS.E [R6+0x70600], desc[UR60][R52.64], P2 ;  /* 0x7060000034067fae */ /* 0x000fe2000912187c */
[----:B-1----:R-:W-:-:S03]  /*151b0*/  IMAD.WIDE R18, R241, 0x4, R182 ;  /* 0x00000004f1127825 */ /* 0x002fc600078e02b6 */
[----:B------:R-:W-:Y:S04]  /*151c0*/  STL.64 [R1+0xcb8], R50 ;  /* 0x000cb83201007387 */ /* 0x000fe80000100a00 */
[----:B------:R-:W-:Y:S01]  /*151d0*/  LDGSTS.E [R6+0x70a00], desc[UR60][R22.64], P2 ;  /* 0x70a0000016067fae */ /* 0x000fe2000912187c */
[----:B--2---:R-:W-:-:S03]  /*151e0*/  IMAD.WIDE R16, R241, 0x4, R198 ;  /* 0x00000004f1107825 */ /* 0x004fc600078e02c6 */
[----:B------:R-:W-:Y:S04]  /*151f0*/  STL.64 [R1+0xcf8], R48 ;  /* 0x000cf83001007387 */ /* 0x000fe80000100a00 */
[----:B------:R-:W-:Y:S01]  /*15200*/  LDGSTS.E [R6+0x70e00], desc[UR60][R38.64], P2 ;  /* 0x70e0000026067fae */ /* 0x000fe2000912187c */
[----:B------:R-:W-:-:S03]  /*15210*/  IMAD.WIDE R14, R241, 0x4, R214 ;  /* 0x00000004f10e7825 */ /* 0x000fc600078e02d6 */
[----:B------:R1:W-:Y:S04]  /*15220*/  STL.64 [R1+0xd38], R46 ;  /* 0x000d382e01007387 */ /* 0x0003e80000100a00 */
[----:B------:R-:W-:Y:S01]  /*15230*/  LDGSTS.E [R6+0x71200], desc[UR60][R50.64], P2 ;  /* 0x7120000032067fae */ /* 0x000fe2000912187c */
[----:B------:R-:W-:-:S03]  /*15240*/  IMAD.WIDE R4, R241, 0x4, R230 ;  /* 0x00000004f1047825 */ /* 0x000fc600078e02e6 */
[----:B------:R2:W-:Y:S04]  /*15250*/  STL.64 [R1+0xd78], R36 ;  /* 0x000d782401007387 */ /* 0x0005e80000100a00 */
[----:B------:R-:W-:Y:S04]  /*15260*/  LDGSTS.E [R6+0x71600], desc[UR60][R48.64], P2 ;  /* 0x7160000030067fae */ /* 0x000fe8000912187c */
[----:B------:R3:W-:Y:S04]  /*15270*/  STL.64 [R1+0xdb0], R34 ;  /* 0x000db02201007387 */ /* 0x0007e80000100a00 */
[----:B------:R1:W-:Y:S04]  /*15280*/  LDGSTS.E [R6+0x71a00], desc[UR60][R46.64], P2 ;  /* 0x71a000002e067fae */ /* 0x0003e8000912187c */
[----:B------:R4:W-:Y:S04]  /*15290*/  STL.64 [R1+0xdf0], R32 ;  /* 0x000df02001007387 */ /* 0x0009e80000100a00 */
[----:B------:R2:W-:Y:S04]  /*152a0*/  LDGSTS.E [R6+0x71e00], desc[UR60][R36.64], P2 ;  /* 0x71e0000024067fae */ /* 0x0005e8000912187c */
[----:B------:R4:W-:Y:S04]  /*152b0*/  STL.64 [R1+0xe30], R30 ;  /* 0x000e301e01007387 */ /* 0x0009e80000100a00 */
[----:B------:R3:W-:Y:S04]  /*152c0*/  LDGSTS.E [R6+0x72200], desc[UR60][R34.64], P2 ;  /* 0x7220000022067fae */ /* 0x0007e8000912187c */
[----:B------:R4:W-:Y:S04]  /*152d0*/  STL.64 [R1+0xe70], R20 ;  /* 0x000e701401007387 */ /* 0x0009e80000100a00 */
[----:B------:R4:W-:Y:S01]  /*152e0*/  LDGSTS.E [R6+0x72600], desc[UR60][R32.64], P2 ;  /* 0x7260000020067fae */ /* 0x0009e2000912187c */
[----:B-1----:R-:W-:-:S03]  /*152f0*/  IMAD.WIDE R46, R241, 0x4, R24 ;  /* 0x00000004f12e7825 */ /* 0x002fc600078e0218 */
[----:B------:R1:W-:Y:S04]  /*15300*/  STL.64 [R1+0xea8], R18 ;  /* 0x000ea81201007387 */ /* 0x0003e80000100a00 */
[----:B------:R1:W-:Y:S01]  /*15310*/  LDGSTS.E [R6+0x72a00], desc[UR60][R30.64], P2 ;  /* 0x72a000001e067fae */ /* 0x0003e2000912187c */
[----:B------:R-:W-:-:S03]  /*15320*/  IMAD.WIDE R40, R241, 0x4, R40 ;  /* 0x00000004f1287825 */ /* 0x000fc600078e0228 */
[----:B------:R1:W-:Y:S04]  /*15330*/  STL.64 [R1+0xee0], R16 ;  /* 0x000ee01001007387 */ /* 0x0003e80000100a00 */
[----:B------:R1:W-:Y:S01]  /*15340*/  LDGSTS.E [R6+0x72e00], desc[UR60][R20.64], P2 ;  /* 0x72e0000014067fae */ /* 0x0003e2000912187c */
[----:B------:R-:W-:-:S03]  /*15350*/  IMAD.WIDE R38, R241, 0x4, R56 ;  /* 0x00000004f1267825 */ /* 0x000fc600078e0238 */
[----:B------:R1:W-:Y:S04]  /*15360*/  STL.64 [R1+0xf10], R14 ;  /* 0x000f100e01007387 */ /* 0x0003e80000100a00 */
[----:B------:R1:W-:Y:S01]  /*15370*/  LDGSTS.E [R6+0x73200], desc[UR60][R18.64], P2 ;  /* 0x7320000012067fae */ /* 0x0003e2000912187c */
[----:B--2---:R-:W-:-:S03]  /*15380*/  IMAD.WIDE R36, R241, 0x4, R72 ;  /* 0x00000004f1247825 */ /* 0x004fc600078e0248 */
[----:B------:R2:W-:Y:S04]  /*15390*/  STL.64 [R1+0xf40], R4 ;  /* 0x000f400401007387 */ /* 0x0005e80000100a00 */
[----:B------:R2:W-:Y:S01]  /*153a0*/  LDGSTS.E [R6+0x73600], desc[UR60][R16.64], P2 ;  /* 0x7360000010067fae */ /* 0x0005e2000912187c */
[----:B---3--:R-:W-:-:S03]  /*153b0*/  IMAD.WIDE R34, R241, 0x4, R88 ;  /* 0x00000004f1227825 */ /* 0x008fc600078e0258 */
[----:B------:R3:W-:Y:S01]  /*153c0*/  LDGSTS.E [R6+0x73a00], desc[UR60][R14.64], P2 ;  /* 0x73a000000e067fae */ /* 0x0007e2000912187c */
[----:B----4-:R-:W-:-:S03]  /*153d0*/  IMAD.WIDE R32, R241, 0x4, R104 ;  /* 0x00000004f1207825 */ /* 0x010fc600078e0268 */
[----:B------:R4:W-:Y:S01]  /*153e0*/  LDGSTS.E [R6+0x73e00], desc[UR60][R4.64], P2 ;  /* 0x73e0000004067fae */ /* 0x0009e2000912187c */
[----:B-1----:R-:W-:-:S04]  /*153f0*/  IMAD.WIDE R30, R241, 0x4, R136 ;  /* 0x00000004f11e7825 */ /* 0x002fc800078e0288 */
[----:B------:R-:W-:-:S04]  /*15400*/  IMAD.WIDE R24, R241, 0x4, R120 ;  /* 0x00000004f1187825 */ /* 0x000fc800078e0278 */
[----:B------:R-:W-:-:S04]  /*15410*/  IMAD.WIDE R22, R241, 0x4, R152 ;  /* 0x00000004f1167825 */ /* 0x000fc800078e0298 */
[----:B------:R-:W-:-:S04]  /*15420*/  IMAD.WIDE R20, R241, 0x4, R168 ;  /* 0x00000004f1147825 */ /* 0x000fc800078e02a8 */
[----:B------:R-:W-:-:S04]  /*15430*/  IMAD.WIDE R18, R241, 0x4, R184 ;  /* 0x00000004f1127825 */ /* 0x000fc800078e02b8 */
[----:B--2---:R-:W-:-:S04]  /*15440*/  IMAD.WIDE R16, R241, 0x4, R200 ;  /* 0x00000004f1107825 */ /* 0x004fc800078e02c8 */
[----:B---3--:R-:W-:-:S04]  /*15450*/  IMAD.WIDE R14, R241, 0x4, R216 ;  /* 0x00000004f10e7825 */ /* 0x008fc800078e02d8 */
[----:B----4-:R-:W-:-:S04]  /*15460*/  IMAD.WIDE R4, R241, 0x4, R232 ;  /* 0x00000004f1047825 */ /* 0x010fc800078e02e8 */
[C---:B------:R-:W-:Y:S02]  /*15470*/  IMAD.WIDE R50, R241.reuse, 0x4, R246 ;  /* 0x00000004f1327825 */ /* 0x040fe400078e02f6 */
[----:B------:R-:W2:Y:S02]  /*15480*/  LDL.LU.64 R246, [R1+0x50] ;  /* 0x0000500001f67983 */ /* 0x000ea40000300a00 */
[----:B------:R-:W-:Y:S02]  /*15490*/  IMAD.WIDE R48, R241, 0x4, R248 ;  /* 0x00000004f1307825 */ /* 0x000fe400078e02f8 */
[----:B------:R-:W3:Y:S04]  /*154a0*/  LDL.LU.64 R248, [R1+0x10] ;  /* 0x0000100001f87983 */ /* 0x000ee80000300a00 */
[----:B------:R-:W-:Y:S04]  /*154b0*/  STL.64 [R1+0xbe8], R50 ;  /* 0x000be83201007387 */ /* 0x000fe80000100a00 */
        /* <DEDUP_REMOVED lines=16> */
[----:B------:R-:W-:Y:S04]  /*155c0*/  LDGSTS.E [R13+0x72280], desc[UR60][R24.64], P2 ;  /* 0x72280000180d7fae */ /* 0x000fe8000912187c */
[----:B------:R-:W-:Y:S04]  /*155d0*/  STL.64 [R1+0xe18], R22 ;  /* 0x000e181601007387 */ /* 0x000fe80000100a00 */
[----:B------:R4:W-:Y:S04]  /*155e0*/  LDGSTS.E [R13+0x72680], desc[UR60][R30.64], P2 ;  /* 0x726800001e0d7fae */ /* 0x0009e8000912187c */
        /* <DEDUP_REMOVED lines=8> */
[----:B------:R4:W-:Y:S04]  /*15670*/  STL.64 [R1+0xd60], R24 ;  /* 0x000d601801007387 */ /* 0x0009e80000100a00 */
[----:B------:R4:W-:Y:S04]  /*15680*/  LDGSTS.E [R13+0x73a80], desc[UR60][R14.64], P2 ;  /* 0x73a800000e0d7fae */ /* 0x0009e8000912187c */
[----:B------:R4:W-:Y:S04]  /*15690*/  STL.64 [R1+0xf38], R4 ;  /* 0x000f380401007387 */ /* 0x0009e80000100a00 */
[----:B------:R4:W-:Y:S04]  /*156a0*/  LDGSTS.E [R13+0x73e80], desc[UR60][R4.64], P2 ;  /* 0x73e80000040d7fae */ /* 0x0009e8000912187c */
[----:B------:R-:W2:Y:S02]  /*156b0*/  LDL R13, [R1+0xc48] ;  /* 0x000c4800010d7983 */ /* 0x000ea40000100800 */
[----:B--2---:R-:W-:-:S02]  /*156c0*/  IMAD.WIDE R48, R13, 0x4, R246 ;  /* 0x000000040d307825 */ /* 0x004fc400078e02f6 */
[----:B------:R-:W2:Y:S02]  /*156d0*/  LDL.LU.64 R246, [R1+0x48] ;  /* 0x0000480001f67983 */ /* 0x000ea40000300a00 */
[C---:B---3--:R-:W-:Y:S02]  /*156e0*/  IMAD.WIDE R46, R13.reuse, 0x4, R248 ;  /* 0x000000040d2e7825 */ /* 0x048fe400078e02f8 */
[----:B------:R-:W3:Y:S02]  /*156f0*/  LDL.LU.64 R248, [R1+0x8] ;  /* 0x0000080001f87983 */ /* 0x000ee40000300a00 */
[C---:B------:R-:W-:Y:S02]  /*15700*/  IMAD.WIDE R26, R13.reuse, 0x4, R26 ;  /* 0x000000040d1a7825 */ /* 0x040fe400078e021a */
[----:B------:R-:W-:Y:S02]  /*15710*/  STL.64 [R1+0xbd0], R48 ;  /* 0x000bd03001007387 */ /* 0x000fe40000100a00 */
[----:B-1----:R-:W-:-:S02]  /*15720*/  IMAD.WIDE R40, R13, 0x4, R42 ;  /* 0x000000040d287825 */ /* 0x002fc400078e022a */
[----:B------:R-:W-:Y:S02]  /*15730*/  STL.64 [R1+0xbe0], R46 ;  /* 0x000be02e01007387 */ /* 0x000fe40000100a00 */
[C---:B----4-:R-:W-:Y:S02]  /*15740*/  IMAD.WIDE R38, R13.reuse, 0x4, R58 ;  /* 0x000000040d267825 */ /* 0x050fe400078e023a */
[----:B------:R-:W-:Y:S02]  /*15750*/  STL.64 [R1+0xbf8], R26 ;  /* 0x000bf81a01007387 */ /* 0x000fe40000100a00 */
[C---:B------:R-:W-:Y:S02]  /*15760*/  IMAD.WIDE R36, R13.reuse, 0x4, R74 ;  /* 0x000000040d247825 */ /* 0x040fe400078e024a */
[----:B------:R-:W-:Y:S02]  /*15770*/  STL.64 [R1+0xc10], R40 ;  /* 0x000c102801007387 */ /* 0x000fe40000100a00 */
[----:B------:R-:W-:-:S02]  /*15780*/  IMAD.WIDE R34, R13, 0x4, R90 ;  /* 0x000000040d227825 */ /* 0x000fc400078e025a */
[----:B------:R1:W-:Y:S02]  /*15790*/  STL.64 [R1+0xc30], R38 ;  /* 0x000c302601007387 */ /* 0x0003e40000100a00 */
[C---:B------:R-:W-:Y:S02]  /*157a0*/  IMAD.WIDE R32, R13.reuse, 0x4, R106 ;  /* 0x000000040d207825 */ /* 0x040fe400078e026a */
[----:B------:R4:W-:Y:S02]  /*157b0*/  STL.64 [R1+0xc78], R36 ;  /* 0x000c782401007387 */ /* 0x0009e40000100a00 */
[C---:B------:R-:W-:Y:S02]  /*157c0*/  IMAD.WIDE R30, R13.reuse, 0x4, R122 ;  /* 0x000000040d1e7825 */ /* 0x040fe400078e027a */
[----:B------:R4:W-:Y:S02]  /*157d0*/  STL.64 [R1+0xca8], R34 ;  /* 0x000ca82201007387 */ /* 0x0009e40000100a00 */
[----:B------:R-:W-:-:S02]  /*157e0*/  IMAD.WIDE R24, R13, 0x4, R138 ;  /* 0x000000040d187825 */ /* 0x000fc400078e028a */
[----:B------:R4:W-:Y:S02]  /*157f0*/  STL.64 [R1+0xce8], R32 ;  /* 0x000ce82001007387 */ /* 0x0009e40000100a00 */
[C---:B------:R-:W-:Y:S02]  /*15800*/  IMAD.WIDE R22, R13.reuse, 0x4, R154 ;  /* 0x000000040d167825 */ /* 0x040fe400078e029a */
[----:B------:R-:W-:Y:S02]  /*15810*/  LDGSTS.E [R242+0x70300], desc[UR60][R48.64], P2 ;  /* 0x7030000030f27fae */ /* 0x000fe4000912187c */
[C---:B------:R-:W-:Y:S02]  /*15820*/  IMAD.WIDE R20, R13.reuse, 0x4, R170 ;  /* 0x000000040d147825 */ /* 0x040fe400078e02aa */
[----:B------:R4:W-:Y:S02]  /*15830*/  STL.64 [R1+0xd28], R30 ;  /* 0x000d281e01007387 */ /* 0x0009e40000100a00 */
[----:B------:R-:W-:-:S02]  /*15840*/  IMAD.WIDE R18, R13, 0x4, R186 ;  /* 0x000000040d127825 */ /* 0x000fc400078e02ba */
[----:B------:R-:W-:Y:S02]  /*15850*/  LDGSTS.E [R242+0x70700], desc[UR60][R46.64], P2 ;  /* 0x707000002ef27fae */ /* 0x000fe4000912187c */
[C---:B------:R-:W-:Y:S02]  /*15860*/  IMAD.WIDE R16, R13.reuse, 0x4, R202 ;  /* 0x000000040d107825 */ /* 0x040fe400078e02ca */
[----:B------:R4:W-:Y:S02]  /*15870*/  STL.64 [R1+0xd70], R24 ;  /* 0x000d701801007387 */ /* 0x0009e40000100a00 */
[C---:B------:R-:W-:Y:S02]  /*15880*/  IMAD.WIDE R14, R13.reuse, 0x4, R218 ;  /* 0x000000040d0e7825 */ /* 0x040fe400078e02da */
[----:B------:R-:W-:Y:S02]  /*15890*/  LDGSTS.E [R242+0x70b00], desc[UR60][R26.64], P2 ;  /* 0x70b000001af27fae */ /* 0x000fe4000912187c */
[----:B------:R-:W-:-:S02]  /*158a0*/  IMAD.WIDE R4, R13, 0x4, R234 ;  /* 0x000000040d047825 */ /* 0x000fc400078e02ea */
[----:B------:R4:W-:Y:S02]  /*158b0*/  STL.64 [R1+0xda8], R22 ;  /* 0x000da81601007387 */ /* 0x0009e40000100a00 */
[C---:B------:R-:W-:Y:S02]  /*158c0*/  IMAD.WIDE R28, R13.reuse, 0x4, R28 ;  /* 0x000000040d1c7825 */ /* 0x040fe400078e021c */
[----:B------:R-:W-:Y:S04]  /*158d0*/  LDGSTS.E [R242+0x70f00], desc[UR60][R40.64], P2 ;  /* 0x70f0000028f27fae */ /* 0x000fe8000912187c */
[----:B------:R4:W-:Y:S04]  /*158e0*/  STL.64 [R1+0xde8], R20 ;  /* 0x000de81401007387 */ /* 0x0009e80000100a00 */
[----:B------:R4:W-:Y:S04]  /*158f0*/  STL.64 [R1+0xe28], R18 ;  /* 0x000e281201007387 */ /* 0x0009e80000100a00 */
[----:B------:R1:W-:Y:S04]  /*15900*/  LDGSTS.E [R242+0x71300], desc[UR60][R38.64], P2 ;  /* 0x7130000026f27fae */ /* 0x0003e8000912187c */
[----:B------:R4:W-:Y:S04]  /*15910*/  STL.64 [R1+0xe68], R16 ;  /* 0x000e681001007387 */ /* 0x0009e80000100a00 */
[----:B------:R4:W-:Y:S01]  /*15920*/  LDGSTS.E [R242+0x71700], desc[UR60][R36.64], P2 ;  /* 0x7170000024f27fae */ /* 0x0009e2000912187c */
[----:B-1----:R-:W-:-:S03]  /*15930*/  IMAD.WIDE R38, R13, 0x4, R44 ;  /* 0x000000040d267825 */ /* 0x002fc600078e022c */
[----:B------:R1:W-:Y:S04]  /*15940*/  STL.64 [R1+0xea0], R14 ;  /* 0x000ea00e01007387 */ /* 0x0003e80000100a00 */
[----:B------:R1:W-:Y:S01]  /*15950*/  LDGSTS.E [R242+0x71b00], desc[UR60][R34.64], P2 ;  /* 0x71b0000022f27fae */ /* 0x0003e2000912187c */
[----:B----4-:R-:W-:-:S03]  /*15960*/  IMAD.WIDE R36, R13, 0x4, R60 ;  /* 0x000000040d247825 */ /* 0x010fc600078e023c */
[----:B------:R2:W-:Y:S04]  /*15970*/  STL.64 [R1+0xed8], R4 ;  /* 0x000ed80401007387 */ /* 0x0005e80000100a00 */
[----:B------:R4:W-:Y:S01]  /*15980*/  LDGSTS.E [R242+0x71f00], desc[UR60][R32.64], P2 ;  /* 0x71f0000020f27fae */ /* 0x0009e2000912187c */
[----:B------:R-:W-:-:S03]  /*15990*/  IMAD.WIDE R26, R13, 0x4, R124 ;  /* 0x000000040d1a7825 */ /* 0x000fc600078e027c */
[----:B------:R4:W-:Y:S01]  /*159a0*/  LDGSTS.E [R242+0x72300], desc[UR60][R30.64], P2 ;  /* 0x723000001ef27fae */ /* 0x0009e2000912187c */
[----:B-1----:R-:W-:-:S03]  /*159b0*/  IMAD.WIDE R34, R13, 0x4, R76 ;  /* 0x000000040d227825 */ /* 0x002fc600078e024c */
[----:B------:R1:W-:Y:S01]  /*159c0*/  LDGSTS.E [R242+0x72700], desc[UR60][R24.64], P2 ;  /* 0x7270000018f27fae */ /* 0x0003e2000912187c */
[----:B----4-:R-:W-:-:S03]  /*159d0*/  IMAD.WIDE R32, R13, 0x4, R92 ;  /* 0x000000040d207825 */ /* 0x010fc600078e025c */
        /* <DEDUP_REMOVED lines=11> */
[----:B----4-:R-:W-:-:S04]  /*15a90*/  IMAD.WIDE R16, R13, 0x4, R204 ;  /* 0x000000040d107825 */ /* 0x010fc800078e02cc */
[----:B------:R-:W-:-:S04]  /*15aa0*/  IMAD.WIDE R14, R13, 0x4, R220 ;  /* 0x000000040d0e7825 */ /* 0x000fc800078e02dc */
[----:B------:R-:W-:-:S05]  /*15ab0*/  VIADD R3, R3, 0x7f ;  /* 0x0000007f03037836 */ /* 0x000fca0000000000 */
[----:B------:R-:W-:Y:S01]  /*15ac0*/  ISETP.GE.AND P0, PT, R3, 0x80, PT ;  /* 0x000000800300780c */ /* 0x000fe20003f06270 */
[----:B------:R-:W-:Y:S01]  /*15ad0*/  IMAD.WIDE R8, R13, 0x4, R8 ;  /* 0x000000040d087825 */ /* 0x000fe200078e0208 */
[----:B------:R-:W-:Y:S02]  /*15ae0*/  CS2R R152, SRZ ;  /* 0x0000000000987805 */ /* 0x000fe4000001ff00 */
[----:B------:R-:W-:Y:S02]  /*15af0*/  CS2R R154, SRZ ;  /* 0x00000000009a7805 */ /* 0x000fe4000001ff00 */
[----:B------:R-:W-:Y:S02]  /*15b00*/  CS2R R156, SRZ ;  /* 0x00000000009c7805 */ /* 0x000fe4000001ff00 */
[----:B------:R-:W-:Y:S02]  /*15b10*/  CS2R R158, SRZ ;  /* 0x00000000009e7805 */ /* 0x000fe4000001ff00 */
[----:B------:R-:W-:-:S02]  /*15b20*/  CS2R R160, SRZ ;  /* 0x0000000000a07805 */ /* 0x000fc4000001ff00 */
[----:B------:R-:W-:Y:S02]  /*15b30*/  CS2R R162, SRZ ;  /* 0x0000000000a27805 */ /* 0x000fe4000001ff00 */
        /* <DEDUP_REMOVED lines=44> */
[----:B------:R-:W-:Y:S01]  /*15e00*/  CS2R R124, SRZ ;  /* 0x00000000007c7805 */ /* 0x000fe2000001ff00 */
[----:B---3--:R-:W-:-:S05]  /*15e10*/  IMAD.WIDE R40, R13, 0x4, R248 ;  /* 0x000000040d287825 */ /* 0x008fca00078e02f8 */
        /* <DEDUP_REMOVED lines=10> */
[----:B------:R3:W-:Y:S04]  /*15ec0*/  STL.64 [R1+0xda0], R20 ;  /* 0x000da01401007387 */ /* 0x0007e80000100a00 */
[----:B------:R3:W-:Y:S04]  /*15ed0*/  STL.64 [R1+0xde0], R18 ;  /* 0x000de01201007387 */ /* 0x0007e80000100a00 */
[----:B------:R3:W-:Y:S04]  /*15ee0*/  STL.64 [R1+0xe20], R16 ;  /* 0x000e201001007387 */ /* 0x0007e80000100a00 */
[----:B------:R3:W-:Y:S04]  /*15ef0*/  STL.64 [R1+0xe60], R14 ;  /* 0x000e600e01007387 */ /* 0x0007e80000100a00 */
[----:B------:R3:W-:Y:S04]  /*15f00*/  STL [R1+0x8], RZ ;  /* 0x000008ff01007387 */ /* 0x0007e80000100800 */
        /* <DEDUP_REMOVED lines=52> */
[----:B------:R3:W-:Y:S01]  /*16250*/  STL [R1+0xdc], RZ ;  /* 0x0000dcff01007387 */ /* 0x0007e20000100800 */
[----:B--2---:R-:W-:-:S03]  /*16260*/  IMAD.WIDE R4, R13, 0x4, R246 ;  /* 0x000000040d047825 */ /* 0x004fc600078e02f6 */
        /* <DEDUP_REMOVED lines=17> */
[----:B------:R1:W-:Y:S04]  /*16380*/  LDGSTS.E [R243+0x72780], desc[UR60][R24.64], P2 ;  /* 0x7278000018f37fae */ /* 0x0003e8000912187c */
[----:B------:R3:W-:Y:S04]  /*16390*/  LDGSTS.E [R243+0x72b80], desc[UR60][R22.64], P2 ;  /* 0x72b8000016f37fae */ /* 0x0007e8000912187c */
[----:B------:R3:W-:Y:S04]  /*163a0*/  LDGSTS.E [R243+0x72f80], desc[UR60][R20.64], P2 ;  /* 0x72f8000014f37fae */ /* 0x0007e8000912187c */
[----:B------:R3:W-:Y:S04]  /*163b0*/  LDGSTS.E [R243+0x73380], desc[UR60][R18.64], P2 ;  /* 0x7338000012f37fae */ /* 0x0007e8000912187c */
[----:B------:R3:W-:Y:S04]  /*163c0*/  LDGSTS.E [R243+0x73780], desc[UR60][R16.64], P2 ;  /* 0x7378000010f37fae */ /* 0x0007e8000912187c */
[----:B------:R3:W-:Y:S04]  /*163d0*/  LDGSTS.E [R243+0x73b80], desc[UR60][R14.64], P2 ;  /* 0x73b800000ef37fae */ /* 0x0007e8000912187c */
[----:B------:R3:W-:Y:S01]  /*163e0*/  LDGSTS.E [R243+0x73f80], desc[UR60][R8.64], P2 ;  /* 0x73f8000008f37fae */ /* 0x0007e2000912187c */
[----:B------:R-:W-:-:S03]  /*163f0*/  CS2R R126, SRZ ;  /* 0x00000000007e7805 */ /* 0x000fc6000001ff00 */
[----:B------:R-:W0:Y:S01]  /*16400*/  LDGDEPBAR ;  /* 0x00000000000079af */ /* 0x000e220000000000 */
        /* <DEDUP_REMOVED lines=12> */
[----:B-1----:R-:W-:Y:S02]  /*164d0*/  CS2R R24, SRZ ;  /* 0x0000000000187805 */ /* 0x002fe4000001ff00 */
        /* <DEDUP_REMOVED lines=30> */
[----:B------:R-:W-:Y:S01]  /*166c0*/  CS2R R86, SRZ ;  /* 0x0000000000567805 */ /* 0x000fe2000001ff00 */
[----:B---3--:R-:W-:Y:S06]  /*166d0*/  @!P0 BRA `(.L_x_0) ;  /* 0x0000017c00548947 */ /* 0x008fec0003800000 */
[----:B------:R-:W2:Y:S04]  /*166e0*/  LDL.LU.64 R16, [R1+0x9f0] ;  /* 0x0009f00001107983 */ /* 0x000ea80000300a00 */
[----:B------:R-:W3:Y:S04]  /*166f0*/  LDL.LU.64 R18, [R1+0x9f8] ;  /* 0x0009f80001127983 */ /* 0x000ee80000300a00 */
[----:B------:R-:W4:Y:S04]  /*16700*/  LDL.LU.64 R226, [R1+0x370] ;  /* 0x0003700001e27983 */ /* 0x000f280000300a00 */
        /* <DEDUP_REMOVED lines=9> */
[----:B------:R-:W4:Y:S01]  /*167a0*/  LDL.LU.64 R86, [R1+0x2a0] ;  /* 0x0002a00001567983 */ /* 0x000f220000300a00 */
[----:B--2---:R-:W-:-:S02]  /*167b0*/  IMAD.MOV.U32 R15, RZ, RZ, R16 ;  /* 0x000000ffff0f7224 */ /* 0x004fc400078e0010 */
[----:B------:R-:W-:Y:S01]  /*167c0*/  IMAD.MOV.U32 R14, RZ, RZ, R17 ;  /* 0x000000ffff0e7224 */ /* 0x000fe200078e0011 */
[----:B---3--:R-:W-:Y:S01]  /*167d0*/  MOV R17, R18 ;  /* 0x0000001200117202 */ /* 0x008fe20000000f00 */
[----:B------:R-:W-:Y:S01]  /*167e0*/  IMAD.MOV.U32 R16, RZ, RZ, R19 ;  /* 0x000000ffff107224 */ /* 0x000fe200078e0013 */
[----:B----4-:R-:W-:Y:S01]  /*167f0*/  MOV R21, R240 ;  /* 0x000000f000157202 */ /* 0x010fe20000000f00 */
[----:B------:R-:W-:Y:S02]  /*16800*/  IMAD.MOV.U32 R20, RZ, RZ, R241 ;  /* 0x000000ffff147224 */ /* 0x000fe400078e00f1 */
[----:B------:R-:W2:Y:S04]  /*16810*/  LDL.LU.64 R240, [R1+0x2a8] ;  /* 0x0002a80001f07983 */ /* 0x000ea80000300a00 */
[----:B------:R-:W3:Y:S01]  /*16820*/  LDL.LU.64 R242, [R1+0x100] ;  /* 0x0001000001f27983 */ /* 0x000ee20000300a00 */
[----:B------:R-:W-:-:S03]  /*16830*/  IMAD.MOV.U32 R19, RZ, RZ, R226 ;  /* 0x000000ffff137224 */ /* 0x000fc600078e00e2 */
[----:B------:R-:W4:Y:S01]  /*16840*/  LDL.LU.64 R80, [R1+0x248] ;  /* 0x0002480001507983 */ /* 0x000f220000300a00 */
[----:B------:R-:W-:Y:S02]  /*16850*/  IMAD.MOV.U32 R219, RZ, RZ, R246 ;  /* 0x000000ffffdb7224 */ /* 0x000fe400078e00f6 */
[----:B------:R-:W-:Y:S02]  /*16860*/  IMAD.MOV.U32 R218, RZ, RZ, R247 ;  /* 0x000000ffffda7224 */ /* 0x000fe400078e00f7 */
[----:B------:R-:W-:Y:S01]  /*16870*/  IMAD.MOV.U32 R18, RZ, RZ, R227 ;  /* 0x000000ffff127224 */ /* 0x000fe200078e00e3 */
[----:B------:R-:W-:Y:S01]  /*16880*/  MOV R221, R248 ;  /* 0x000000f800dd7202 */ /* 0x000fe20000000f00 */
[----:B------:R-:W-:Y:S01]  /*16890*/  IMAD.MOV.U32 R220, RZ, RZ, R249 ;  /* 0x000000ffffdc7224 */ /* 0x000fe200078e00f9 */
[----:B------:R-:W4:Y:S01]  /*168a0*/  LDL.LU.64 R246, [R1+0x250] ;  /* 0x0002500001f67983 */ /* 0x000f220000300a00 */
[----:B------:R-:W-:Y:S02]  /*168b0*/  IMAD.MOV.U32 R227, RZ, RZ, R250 ;  /* 0x000000ffffe37224 */ /* 0x000fe400078e00fa */
[----:B------:R-:W-:Y:S01]  /*168c0*/  IMAD.MOV.U32 R226, RZ, RZ, R251 ;  /* 0x000000ffffe27224 */ /* 0x000fe200078e00fb */
[----:B------:R-:W4:Y:S04]  /*168d0*/  LDL.LU.64 R248, [R1+0x258] ;  /* 0x0002580001f87983 */ /* 0x000f280000300a00 */
[----:B------:R-:W4:Y:S04]  /*168e0*/  LDL.LU.64 R250, [R1+0x260] ;  /* 0x0002600001fa7983 */ /* 0x000f280000300a00 */
[----:B------:R-:W4:Y:S04]  /*168f0*/  LDL.LU.64 R82, [R1+0x268] ;  /* 0x0002680001527983 */ /* 0x000f280000300a00 */
[----:B------:R-:W4:Y:S04]  /*16900*/  LDL.LU.64 R84, [R1+0x270] ;  /* 0x0002700001547983 */ /* 0x000f280000300a00 */
[----:B------:R-:W4:Y:S01]  /*16910*/  LDL.LU.64 R72, [R1+0x108] ;  /* 0x0001080001487983 */ /* 0x000f220000300a00 */
[----:B------:R-:W-:Y:S01]  /*16920*/  MOV R229, R230 ;  /* 0x000000e600e57202 */ /* 0x000fe20000000f00 */
[----:B------:R-:W-:-:S02]  /*16930*/  IMAD.MOV.U32 R228, RZ, RZ, R231 ;  /* 0x000000ffffe47224 */ /* 0x000fc400078e00e7 */
[----:B------:R-:W-:Y:S02]  /*16940*/  IMAD.MOV.U32 R231, RZ, RZ, R232 ;  /* 0x000000ffffe77224 */ /* 0x000fe400078e00e8 */
[----:B------:R-:W-:Y:S01]  /*16950*/  IMAD.MOV.U32 R230, RZ, RZ, R233 ;  /* 0x000000ffffe67224 */ /* 0x000fe200078e00e9 */
[----:B------:R-:W-:Y:S01]  /*16960*/  MOV R233, R234 ;  /* 0x000000ea00e97202 */ /* 0x000fe20000000f00 */
[----:B------:R-:W-:Y:S02]  /*16970*/  IMAD.MOV.U32 R232, RZ, RZ, R235 ;  /* 0x000000ffffe87224 */ /* 0x000fe400078e00eb */
[----:B------:R-:W-:Y:S02]  /*16980*/  IMAD.MOV.U32 R235, RZ, RZ, R86 ;  /* 0x000000ffffeb7224 */ /* 0x000fe400078e0056 */
[----:B------:R-:W-:Y:S02]  /*16990*/  IMAD.MOV.U32 R234, RZ, RZ, R87 ;  /* 0x000000ffffea7224 */ /* 0x000fe400078e0057 */
[----:B------:R-:W4:Y:S04]  /*169a0*/  LDL.LU.64 R86, [R1+0x110] ;  /* 0x0001100001567983 */ /* 0x000f280000300a00 */
[----:B------:R-:W4:Y:S04]  /*169b0*/  LDL.LU.64 R68, [R1+0x118] ;  /* 0x0001180001447983 */ /* 0x000f280000300a00 */
        /* <DEDUP_REMOVED lines=8> */
[----:B------:R-:W-:Y:S02]  /*16a40*/  IMAD.MOV.U32 R222, RZ, RZ, R237 ;  /* 0x000000ffffde7224 */ /* 0x000fe400078e00ed */
[----:B------:R-:W-:Y:S02]  /*16a50*/  IMAD.MOV.U32 R23, RZ, RZ, R224 ;  /* 0x000000ffff177224 */ /* 0x000fe400078e00e0 */
[----:B------:R-:W-:Y:S01]  /*16a60*/  IMAD.MOV.U32 R22, RZ, RZ, R225 ;  /* 0x000000ffff167224 */ /* 0x000fe200078e00e1 */
[----:B------:R-:W-:Y:S01]  /*16a70*/  MOV R225, R238 ;  /* 0x000000ee00e17202 */ /* 0x000fe20000000f00 */
[----:B------:R-:W-:Y:S02]  /*16a80*/  IMAD.MOV.U32 R224, RZ, RZ, R239 ;  /* 0x000000ffffe07224 */ /* 0x000fe400078e00ef */
[----:B------:R-:W-:-:S02]  /*16a90*/  IMAD.MOV.U32 R239, RZ, RZ, R244 ;  /* 0x000000ffffef7224 */ /* 0x000fc400078e00f4 */
[----:B------:R-:W-:Y:S01]  /*16aa0*/  IMAD.MOV.U32 R238, RZ, RZ, R245 ;  /* 0x000000ffffee7224 */ /* 0x000fe200078e00f5 */
[----:B--2---:R-:W-:Y:S01]  /*16ab0*/  MOV R237, R240 ;  /* 0x000000f000ed7202 */ /* 0x004fe20000000f00 */
[----:B------:R-:W-:Y:S01]  /*16ac0*/  IMAD.MOV.U32 R236, RZ, RZ, R241 ;  /* 0x000000ffffec7224 */ /* 0x000fe200078e00f1 */
[----:B---3--:R-:W-:Y:S01]  /*16ad0*/  MOV R241, R242 ;  /* 0x000000f200f17202 */ /* 0x008fe20000000f00 */
[----:B------:R-:W-:Y:S02]  /*16ae0*/  IMAD.MOV.U32 R240, RZ, RZ, R243 ;  /* 0x000000fffff07224 */ /* 0x000fe400078e00f3 */
[----:B----4-:R-:W-:Y:S02]  /*16af0*/  IMAD.MOV.U32 R243, RZ, RZ, R80 ;  /* 0x000000fffff37224 */ /* 0x010fe400078e0050 */
[----:B------:R-:W-:Y:S02]  /*16b00*/  IMAD.MOV.U32 R242, RZ, RZ, R81 ;  /* 0x000000fffff27224 */ /* 0x000fe400078e0051 */
[----:B------:R-:W2:Y:S01]  /*16b10*/  LDL.LU.64 R80, [R1+0x148] ;  /* 0x0001480001507983 */ /* 0x000ea20000300a00 */
        /* <DEDUP_REMOVED lines=8> */
[----:B------:R-:W3:Y:S01]  /*16ba0*/  LDL.LU.64 R82, [R1+0x150] ;  /* 0x0001500001527983 */ /* 0x000ee20000300a00 */
[----:B------:R-:W-:-:S03]  /*16bb0*/  MOV R252, R85 ;  /* 0x0000005500fc7202 */ /* 0x000fc60000000f00 */
[----:B------:R1:W-:Y:S01]  /*16bc0*/  STL [R1+0x100], R84 ;  /* 0x0001005401007387 */ /* 0x0003e20000100800 */
[----:B------:R-:W-:-:S03]  /*16bd0*/  IMAD.MOV.U32 R0, RZ, RZ, R73 ;  /* 0x000000ffff007224 */ /* 0x000fc600078e0049 */
[----:B-1----:R-:W4:Y:S04]  /*16be0*/  LDL.LU.64 R84, [R1+0x158] ;  /* 0x0001580001547983 */ /* 0x002f280000300a00 */
[----:B------:R1:W-:Y:S04]  /*16bf0*/  STL [R1+0x108], R72 ;  /* 0x0001084801007387 */ /* 0x0003e80000100800 */
[----:B-1----:R-:W4:Y:S04]  /*16c00*/  LDL.LU.64 R72, [R1+0x160] ;  /* 0x0001600001487983 */ /* 0x002f280000300a00 */
[----:B------:R1:W-:Y:S04]  /*16c10*/  STL [R1+0x104], R0 ;  /* 0x0001040001007387 */ /* 0x0003e80000100800 */
[----:B------:R1:W-:Y:S02]  /*16c20*/  STL [R1+0x110], R86 ;  /* 0x0001105601007387 */ /* 0x0003e40000100800 */
[----:B-1----:R-:W-:-:S02]  /*16c30*/  IMAD.MOV.U32 R0, RZ, RZ, R87 ;  /* 0x000000ffff007224 */ /* 0x002fc400078e0057 */
[----:B------:R-:W4:Y:S04]  /*16c40*/  LDL.LU.64 R86, [R1+0x168] ;  /* 0x0001680001567983 */ /* 0x000f280000300a00 */
[----:B------:R1:W-:Y:S04]  /*16c50*/  STL [R1+0x10c], R0 ;  /* 0x00010c0001007387 */ /* 0x0003e80000100800 */
[----:B------:R1:W-:Y:S02]  /*16c60*/  STL [R1+0x118], R68 ;  /* 0x0001184401007387 */ /* 0x0003e40000100800 */
[----:B-1----:R-:W-:-:S02]  /*16c70*/  IMAD.MOV.U32 R0, RZ, RZ, R69 ;  /* 0x000000ffff007224 */ /* 0x002fc400078e0045 */
[----:B------:R-:W4:Y:S04]  /*16c80*/  LDL.LU.64 R68, [R1+0x170] ;  /* 0x0001700001447983 */ /* 0x000f280000300a00 */
[----:B------:R1:W-:Y:S04]  /*16c90*/  STL [R1+0x114], R0 ;  /* 0x0001140001007387 */ /* 0x0003e80000100800 */
[----:B------:R1:W-:Y:S02]  /*16ca0*/  STL [R1+0x120], R74 ;  /* 0x0001204a01007387 */ /* 0x0003e40000100800 */
[----:B-1----:R-:W-:-:S02]  /*16cb0*/  MOV R0, R75 ;  /* 0x0000004b00007202 */ /* 0x002fc40000000f00 */
[----:B------:R-:W4:Y:S04]  /*16cc0*/  LDL.LU.64 R74, [R1+0x178] ;  /* 0x00017800014a7983 */ /* 0x000f280000300a00 */
        /* <DEDUP_REMOVED lines=17> */
[----:B--2---:R2:W-:Y:S01]  /*16de0*/  STL [R1+0x148], R80 ;  /* 0x0001485001007387 */ /* 0x0045e20000100800 */
[----:B-1----:R-:W-:-:S03]  /*16df0*/  IMAD.MOV.U32 R0, RZ, RZ, R81 ;  /* 0x000000ffff007224 */ /* 0x002fc600078e0051 */
[----:B--2---:R-:W2:Y:S04]  /*16e00*/  LDL.LU.64 R80, [R1+0x1a0] ;  /* 0x0001a00001507983 */ /* 0x004ea80000300a00 */
[----:B------:R1:W-:Y:S04]  /*16e10*/  STL [R1+0x144], R0 ;  /* 0x0001440001007387 */ /* 0x0003e80000100800 */
[----:B---3--:R3:W-:Y:S01]  /*16e20*/  STL [R1+0x150], R82 ;  /* 0x0001505201007387 */ /* 0x0087e20000100800 */
[----:B-1----:R-:W-:-:S03]  /*16e30*/  IMAD.MOV.U32 R0, RZ, RZ, R83 ;  /* 0x000000ffff007224 */ /* 0x002fc600078e0053 */
[----:B---3--:R-:W3:Y:S04]  /*16e40*/  LDL.LU.64 R82, [R1+0x1a8] ;  /* 0x0001a80001527983 */ /* 0x008ee80000300a00 */
[----:B------:R1:W-:Y:S04]  /*16e50*/  STL [R1+0x14c], R0 ;  /* 0x00014c0001007387 */ /* 0x0003e80000100800 */
[----:B----4-:R4:W-:Y:S01]  /*16e60*/  STL [R1+0x158], R84 ;  /* 0x0001585401007387 */ /* 0x0109e20000100800 */
[----:B-1----:R-:W-:-:S03]  /*16e70*/  IMAD.MOV.U32 R0, RZ, RZ, R85 ;  /* 0x000000ffff007224 */ /* 0x002fc600078e0055 */
[----:B----4-:R-:W4:Y:S04]  /*16e80*/  LDL.LU.64 R84, [R1+0x1b0] ;  /* 0x0001b00001547983 */ /* 0x010f280000300a00 */
        /* <DEDUP_REMOVED lines=33> */
[----:B--2---:R2:W-:Y:S01]  /*170a0*/  STL [R1+0x1a0], R80 ;  /* 0x0001a05001007387 */ /* 0x0045e20000100800 */
[----:B-1----:R-:W-:-:S03]  /*170b0*/  MOV R0, R81 ;  /* 0x0000005100007202 */ /* 0x002fc60000000f00 */
        /* <DEDUP_REMOVED lines=43> */
[----:B-1----:R-:W-:-:S03]  /*17370*/  IMAD.MOV.U32 R0, RZ, RZ, R81 ;  /* 0x000000ffff007224 */ /* 0x002fc600078e0051 */
[----:B--2---:R-:W2:Y:S04]  /*17380*/  LDL.LU.64 R80, [R1+0x8a8] ;  /* 0x0008a80001507983 */ /* 0x004ea80000300a00 */
[----:B------:R1:W-:Y:S04]  /*17390*/  STL [R1+0x1f4], R0 ;  /* 0x0001f40001007387 */ /* 0x0003e80000100800 */
[----:B---3--:R3:W-:Y:S01]  /*173a0*/  STL [R1+0x200], R82 ;  /* 0x0002005201007387 */ /* 0x0087e20000100800 */
[----:B-1----:R-:W-:-:S03]  /*173b0*/  MOV R0, R83 ;  /* 0x0000005300007202 */ /* 0x002fc60000000f00 */
        /* <DEDUP_REMOVED lines=47> */
[----:B-1----:R-:W-:-:S03]  /*176b0*/  MOV R0, R85 ;  /* 0x0000005500007202 */ /* 0x002fc60000000f00 */
        /* <DEDUP_REMOVED lines=690> */
[----:B------:R-:W-:Y:S04]  /*1a1e0*/  STL [R1+0x7c8], R66 ;  /* 0x0007c84201007387 */ /* 0x000fe80000100800 */
[----:B------:R-:W4:Y:S01]  /*1a1f0*/  LDL.LU.64 R64, [R1+0x820] ;  /* 0x0008200001407983 */ /* 0x000f220000300a00 */
[----:B-1----:R-:W-:-:S05]  /*1a200*/  IMAD.MOV.U32 R0, RZ, RZ, R67 ;  /* 0x000000ffff007224 */ /* 0x002fca00078e0043 */
[----:B------:R1:W-:Y:S04]  /*1a210*/  STL [R1+0x7c4], R0 ;  /* 0x0007c40001007387 */ /* 0x0003e80000100800 */
[----:B--2---:R-:W-:Y:S01]  /*1a220*/  STL [R1+0x7d0], R80 ;  /* 0x0007d05001007387 */ /* 0x004fe20000100800 */
[----:B-1----:R-:W-:-:S03]  /*1a230*/  IMAD.MOV.U32 R0, RZ, RZ, R81 ;  /* 0x000000ffff007224 */ /* 0x002fc600078e0051 */
[----:B------:R-:W2:Y:S04]  /*1a240*/  LDL.LU.64 R66, [R1+0x838] ;  /* 0x0008380001427983 */ /* 0x000ea80000300a00 */
[----:B------:R1:W-:Y:S04]  /*1a250*/  STL [R1+0x7cc], R0 ;  /* 0x0007cc0001007387 */ /* 0x0003e80000100800 */
[----:B---3--:R3:W-:Y:S01]  /*1a260*/  STL [R1+0x7d8], R82 ;  /* 0x0007d85201007387 */ /* 0x0087e20000100800 */
[----:B-1----:R-:W-:-:S03]  /*1a270*/  IMAD.MOV.U32 R0, RZ, RZ, R83 ;  /* 0x000000ffff007224 */ /* 0x002fc600078e0053 */
[----:B------:R-:W2:Y:S04]  /*1a280*/  LDL.LU.64 R80, [R1+0x830] ;  /* 0x0008300001507983 */ /* 0x000ea80000300a00 */
[----:B----4-:R-:W-:Y:S04]  /*1a290*/  STL [R1+0x7e0], R84 ;  /* 0x0007e05401007387 */ /* 0x010fe80000100800 */
[----:B------:R1:W-:Y:S04]  /*1a2a0*/  STL [R1+0x7d4], R0 ;  /* 0x0007d40001007387 */ /* 0x0003e80000100800 */
[----:B---3--:R-:W3:Y:S01]  /*1a2b0*/  LDL.LU.64 R82, [R1+0x848] ;  /* 0x0008480001527983 */ /* 0x008ee20000300a00 */
[----:B-1----:R-:W-:-:S03]  /*1a2c0*/  MOV R0, R85 ;  /* 0x0000005500007202 */ /* 0x002fc60000000f00 */
[----:B------:R-:W-:Y:S04]  /*1a2d0*/  STL [R1+0x7e8], R72 ;  /* 0x0007e84801007387 */ /* 0x000fe80000100800 */
[----:B------:R1:W-:Y:S04]  /*1a2e0*/  STL [R1+0x7dc], R0 ;  /* 0x0007dc0001007387 */ /* 0x0003e80000100800 */
[----:B------:R-:W4:Y:S01]  /*1a2f0*/  LDL.LU.64 R84, [R1+0x840] ;  /* 0x0008400001547983 */ /* 0x000f220000300a00 */
[----:B-1----:R-:W-:-:S03]  /*1a300*/  IMAD.MOV.U32 R0, RZ, RZ, R73 ;  /* 0x000000ffff007224 */ /* 0x002fc600078e0049 */
        /* <DEDUP_REMOVED lines=28> */
[----:B--2---:R-:W-:Y:S04]  /*1a4d0*/  STL [R1+0x828], R66 ;  /* 0x0008284201007387 */ /* 0x004fe80000100800 */
[----:B------:R1:W-:Y:S02]  /*1a4e0*/  STL [R1+0x81c], R0 ;  /* 0x00081c0001007387 */ /* 0x0003e40000100800 */
[----:B-1----:R-:W-:Y:S02]  /*1a4f0*/  IMAD.MOV.U32 R0, RZ, RZ, R67 ;  /* 0x000000ffff007224 */ /* 0x002fe400078e0043 */
[----:B------:R-:W-:Y:S04]  /*1a500*/  STL [R1+0x830], R80 ;  /* 0x0008305001007387 */ /* 0x000fe80000100800 */
[----:B------:R1:W-:Y:S02]  /*1a510*/  STL [R1+0x824], R0 ;  /* 0x0008240001007387 */ /* 0x0003e40000100800 */
[----:B-1----:R-:W-:-:S02]  /*1a520*/  IMAD.MOV.U32 R0, RZ, RZ, R81 ;  /* 0x000000ffff007224 */ /* 0x002fc400078e0051 */
[----:B------:R-:W2:Y:S04]  /*1a530*/  LDL.LU.64 R80, [R1+0xd18] ;  /* 0x000d180001507983 */ /* 0x000ea80000300a00 */
        /* <DEDUP_REMOVED lines=17> */
[----:B------:R-:W-:Y:S04]  /*1a650*/  STL [R1+0x858], R68 ;  /* 0x0008584401007387 */ /* 0x000fe80000100800 */
[----:B------:R-:W4:Y:S01]  /*1a660*/  LDL.LU.64 R66, [R1+0xc00] ;  /* 0x000c000001427983 */ /* 0x000f220000300a00 */
[----:B-1----:R-:W-:-:S05]  /*1a670*/  IMAD.MOV.U32 R0, RZ, RZ, R69 ;  /* 0x000000ffff007224 */ /* 0x002fca00078e0045 */
[----:B------:R1:W-:Y:S04]  /*1a680*/  STL [R1+0x854], R0 ;  /* 0x0008540001007387 */ /* 0x0003e80000100800 */
[----:B------:R1:W-:Y:S02]  /*1a690*/  STL [R1+0x860], R74 ;  /* 0x0008604a01007387 */ /* 0x0003e40000100800 */
[----:B-1----:R-:W-:Y:S02]  /*1a6a0*/  MOV R0, R75 ;  /* 0x0000004b00007202 */ /* 0x002fe40000000f00 */
[----:B------:R-:W4:Y:S04]  /*1a6b0*/  LDL.LU.64 R74, [R1+0xbe0] ;  /* 0x000be000014a7983 */ /* 0x000f280000300a00 */
[----:B------:R1:W-:Y:S04]  /*1a6c0*/  STL [R1+0x85c], R0 ;  /* 0x00085c0001007387 */ /* 0x0003e80000100800 */
[----:B------:R1:W-:Y:S02]  /*1a6d0*/  STL [R1+0x868], R76 ;  /* 0x0008684c01007387 */ /* 0x0003e40000100800 */
[----:B-1----:R-:W-:-:S02]  /*1a6e0*/  IMAD.MOV.U32 R0, RZ, RZ, R77 ;  /* 0x000000ffff007224 */ /* 0x002fc400078e004d */
[----:B------:R-:W4:Y:S04]  /*1a6f0*/  LDL.LU.64 R76, [R1+0xbc8] ;  /* 0x000bc800014c7983 */ /* 0x000f280000300a00 */
[----:B------:R1:W-:Y:S04]  /*1a700*/  STL [R1+0x864], R0 ;  /* 0x0008640001007387 */ /* 0x0003e80000100800 */
[----:B------:R1:W-:Y:S04]  /*1a710*/  STL [R1+0x870], R70 ;  /* 0x0008704601007387 */ /* 0x0003e80000100800 */
[----:B------:R-:W4:Y:S01]  /*1a720*/  LDL.LU.64 R68, [R1+0xd58] ;  /* 0x000d580001447983 */ /* 0x000f220000300a00 */
[----:B-1----:R-:W-:-:S05]  /*1a730*/  IMAD.MOV.U32 R0, RZ, RZ, R71 ;  /* 0x000000ffff007224 */ /* 0x002fca00078e0047 */
[----:B------:R1:W-:Y:S04]  /*1a740*/  STL [R1+0x86c], R0 ;  /* 0x00086c0001007387 */ /* 0x0003e80000100800 */
[----:B------:R1:W-:Y:S04]  /*1a750*/  STL [R1+0x878], R78 ;  /* 0x0008784e01007387 */ /* 0x0003e80000100800 */
[----:B------:R-:W4:Y:S01]  /*1a760*/  LDL.LU.64 R70, [R1+0xd10] ;  /* 0x000d100001467983 */ /* 0x000f220000300a00 */
[----:B-1----:R-:W-:-:S05]  /*1a770*/  IMAD.MOV.U32 R0, RZ, RZ, R79 ;  /* 0x000000ffff007224 */ /* 0x002fca00078e004f */
[----:B------:R1:W-:Y:S04]  /*1a780*/  STL [R1+0x874], R0 ;  /* 0x0008740001007387 */ /* 0x0003e80000100800 */
[----:B------:R-:W-:Y:S04]  /*1a790*/  STL [R1+0x880], R4 ;  /* 0x0008800401007387 */ /* 0x000fe80000100800 */
[----:B------:R-:W-:Y:S04]  /*1a7a0*/  STL [R1+0x87c], R5 ;  /* 0x00087c0501007387 */ /* 0x000fe80000100800 */
[----:B------:R-:W4:Y:S04]  /*1a7b0*/  LDL.LU.64 R78, [R1+0xcc8] ;  /* 0x000cc800014e7983 */ /* 0x000f280000300a00 */
        /* <DEDUP_REMOVED lines=216> */
[----:B------:R1:W-:Y:S02]  /*1b540*/  STL [R1+0xa38], R78 ;  /* 0x000a384e01007387 */ /* 0x0003e40000100800 */
[----:B-1----:R-:W-:Y:S02]  /*1b550*/  IMAD.MOV.U32 R0, RZ, RZ, R79 ;  /* 0x000000ffff007224 */ /* 0x002fe400078e004f */
        /* <DEDUP_REMOVED lines=14> */
[----:B------:R-:W-:Y:S04]  /*1b640*/  STL [R1+0xa58], R72 ;  /* 0x000a584801007387 */ /* 0x000fe80000100800 */
[----:B------:R-:W4:Y:S01]  /*1b650*/  LDL.LU.64 R70, [R1+0xdd8] ;  /* 0x000dd80001467983 */ /* 0x000f220000300a00 */
[----:B-1----:R-:W-:-:S05]  /*1b660*/  IMAD.MOV.U32 R0, RZ, RZ, R73 ;  /* 0x000000ffff007224 */ /* 0x002fca00078e0049 */
[----:B------:R1:W-:Y:S02]  /*1b670*/  STL [R1+0xa54], R0 ;  /* 0x000a540001007387 */ /* 0x0003e40000100800 */
[----:B-1----:R-:W-:Y:S02]  /*1b680*/  IMAD.MOV.U32 R0, RZ, RZ, R87 ;  /* 0x000000ffff007224 */ /* 0x002fe400078e0057 */
[----:B------:R1:W-:Y:S04]  /*1b690*/  STL [R1+0xa60], R86 ;  /* 0x000a605601007387 */ /* 0x0003e80000100800 */
[----:B-1----:R-:W4:Y:S04]  /*1b6a0*/  LDL.LU.64 R86, [R1+0xd70] ;  /* 0x000d700001567983 */ /* 0x002f280000300a00 */
[----:B------:R1:W-:Y:S04]  /*1b6b0*/  STL [R1+0xa5c], R0 ;  /* 0x000a5c0001007387 */ /* 0x0003e80000100800 */
        /* <DEDUP_REMOVED lines=60> */
[----:B------:R-:W4:Y:S04]  /*1ba80*/  LDL.LU.64 R76, [R1+0xe58] ;  /* 0x000e5800014c7983 */ /* 0x000f280000300a00 */
[----:B------:R-:W4:Y:S01]  /*1ba90*/  LDL.LU.64 R64, [R1+0xde8] ;  /* 0x000de80001407983 */ /* 0x000f220000300a00 */
[----:B-1----:R-:W-:-:S05]  /*1baa0*/  IMAD.MOV.U32 R0, RZ, RZ, R69 ;  /* 0x000000ffff007224 */ /* 0x002fca00078e0045 */
[----:B------:R1:W-:Y:S04]  /*1bab0*/  STL [R1+0xadc], R0 ;  /* 0x000adc0001007387 */ /* 0x0003e80000100800 */
[----:B------:R1:W-:Y:S02]  /*1bac0*/  STL [R1+0xae8], R78 ;  /* 0x000ae84e01007387 */ /* 0x0003e40000100800 */
[----:B-1----:R-:W-:Y:S02]  /*1bad0*/  MOV R0, R79 ;  /* 0x0000004f00007202 */ /* 0x002fe40000000f00 */
[----:B------:R-:W4:Y:S04]  /*1bae0*/  LDL.LU.64 R78, [R1+0xda0] ;  /* 0x000da000014e7983 */ /* 0x000f280000300a00 */
[----:B------:R2:W-:Y:S02]  /*1baf0*/  STL [R1+0xae4], R0 ;  /* 0x000ae40001007387 */ /* 0x0005e40000100800 */
[----:B--2---:R-:W-:-:S02]  /*1bb00*/  IMAD.MOV.U32 R0, RZ, RZ, R81 ;  /* 0x000000ffff007224 */ /* 0x004fc400078e0051 */
[----:B------:R1:W-:Y:S04]  /*1bb10*/  STL [R1+0xaf0], R80 ;  /* 0x000af05001007387 */ /* 0x0003e80000100800 */
[----:B-1----:R-:W2:Y:S04]  /*1bb20*/  LDL.LU.64 R80, [R1+0xf80] ;  /* 0x000f800001507983 */ /* 0x002ea80000300a00 */
[----:B------:R1:W-:Y:S04]  /*1bb30*/  STL [R1+0xaec], R0 ;  /* 0x000aec0001007387 */ /* 0x0003e80000100800 */
[----:B---3--:R3:W-:Y:S04]  /*1bb40*/  STL [R1+0xaf8], R82 ;  /* 0x000af85201007387 */ /* 0x0087e80000100800 */
[----:B------:R-:W2:Y:S01]  /*1bb50*/  LDL.LU.64 R66, [R1+0xf58] ;  /* 0x000f580001427983 */ /* 0x000ea20000300a00 */
[----:B-1----:R-:W-:-:S03]  /*1bb60*/  IMAD.MOV.U32 R0, RZ, RZ, R83 ;  /* 0x000000ffff007224 */ /* 0x002fc600078e0053 */
[----:B----4-:R-:W-:Y:S04]  /*1bb70*/  STL [R1+0xb00], R84 ;  /* 0x000b005401007387 */ /* 0x010fe80000100800 */
[----:B------:R1:W-:Y:S04]  /*1bb80*/  STL [R1+0xaf4], R0 ;  /* 0x000af40001007387 */ /* 0x0003e80000100800 */
[----:B---3--:R-:W3:Y:S01]  /*1bb90*/  LDL.LU.64 R82, [R1+0xf20] ;  /* 0x000f200001527983 */ /* 0x008ee20000300a00 */
[----:B-1----:R-:W-:-:S03]  /*1bba0*/  IMAD.MOV.U32 R0, RZ, RZ, R85 ;  /* 0x000000ffff007224 */ /* 0x002fc600078e0055 */
[----:B------:R-:W-:Y:S04]  /*1bbb0*/  STL [R1+0xb08], R70 ;  /* 0x000b084601007387 */ /* 0x000fe80000100800 */
[----:B------:R1:W-:Y:S04]  /*1bbc0*/  STL [R1+0xafc], R0 ;  /* 0x000afc0001007387 */ /* 0x0003e80000100800 */
[----:B------:R-:W4:Y:S04]  /*1bbd0*/  LDL.LU.64 R84, [R1+0xee8] ;  /* 0x000ee80001547983 */ /* 0x000f280000300a00 */
[----:B------:R-:W4:Y:S01]  /*1bbe0*/  LDL.LU.64 R68, [R1+0xea8] ;  /* 0x000ea80001447983 */ /* 0x000f220000300a00 */
[----:B-1----:R-:W-:-:S05]  /*1bbf0*/  MOV R0, R71 ;  /* 0x0000004700007202 */ /* 0x002fca0000000f00 */
[----:B------:R1:W-:Y:S04]  /*1bc00*/  STL [R1+0xb04], R0 ;  /* 0x000b040001007387 */ /* 0x0003e80000100800 */
[----:B------:R1:W-:Y:S02]  /*1bc10*/  STL [R1+0xb10], R86 ;  /* 0x000b105601007387 */ /* 0x0003e40000100800 */
[----:B-1----:R-:W-:Y:S02]  /*1bc20*/  IMAD.MOV.U32 R0, RZ, RZ, R87 ;  /* 0x000000ffff007224 */ /* 0x002fe400078e0057 */
        /* <DEDUP_REMOVED lines=8> */
[----:B-1----:R-:W-:-:S03]  /*1bcb0*/  IMAD.MOV.U32 R0, RZ, RZ, R63 ;  /* 0x000000ffff007224 */ /* 0x002fc600078e003f */
[----:B------:R-:W-:Y:S04]  /*1bcc0*/  STL [R1+0xb28], R74 ;  /* 0x000b284a01007387 */ /* 0x000fe80000100800 */
[----:B------:R1:W-:Y:S02]  /*1bcd0*/  STL [R1+0xb1c], R0 ;  /* 0x000b1c0001007387 */ /* 0x0003e40000100800 */
[----:B-1----:R-:W-:Y:S02]  /*1bce0*/  MOV R0, R75 ;  /* 0x0000004b00007202 */ /* 0x002fe40000000f00 */
        /* <DEDUP_REMOVED lines=9> */
[----:B------:R1:W-:Y:S02]  /*1bd80*/  STL [R1+0xb34], R0 ;  /* 0x000b340001007387 */ /* 0x0003e40000100800 */
[----:B-1----:R-:W-:Y:S02]  /*1bd90*/  IMAD.MOV.U32 R0, RZ, RZ, R79 ;  /* 0x000000ffff007224 */ /* 0x002fe400078e004f */
[----:B------:R-:W4:Y:S04]  /*1bda0*/  LDL.LU.64 R78, [R1+0xf50] ;  /* 0x000f5000014e7983 */ /* 0x000f280000300a00 */
[----:B------:R2:W-:Y:S02]  /*1bdb0*/  STL [R1+0xb3c], R0 ;  /* 0x000b3c0001007387 */ /* 0x0005e40000100800 */
[----:B--2---:R-:W-:-:S02]  /*1bdc0*/  MOV R0, R81 ;  /* 0x0000005100007202 */ /* 0x004fc40000000f00 */
[----:B------:R1:W-:Y:S04]  /*1bdd0*/  STL [R1+0xb48], R80 ;  /* 0x000b485001007387 */ /* 0x0003e80000100800 */
[----:B------:R-:W-:Y:S04]  /*1bde0*/  STL [R1+0xb50], R66 ;  /* 0x000b504201007387 */ /* 0x000fe80000100800 */
[----:B------:R2:W-:Y:S04]  /*1bdf0*/  STL [R1+0xb44], R0 ;  /* 0x000b440001007387 */ /* 0x0005e80000100800 */
[----:B-1----:R-:W4:Y:S01]  /*1be00*/  LDL.LU.64 R80, [R1+0xf18] ;  /* 0x000f180001507983 */ /* 0x002f220000300a00 */
[----:B--2---:R-:W-:-:S03]  /*1be10*/  IMAD.MOV.U32 R0, RZ, RZ, R67 ;  /* 0x000000ffff007224 */ /* 0x004fc600078e0043 */
[----:B---3--:R-:W-:Y:S04]  /*1be20*/  STL [R1+0xb58], R82 ;  /* 0x000b585201007387 */ /* 0x008fe80000100800 */
[----:B------:R1:W-:Y:S02]  /*1be30*/  STL [R1+0xb4c], R0 ;  /* 0x000b4c0001007387 */ /* 0x0003e40000100800 */
[----:B-1----:R-:W-:Y:S02]  /*1be40*/  IMAD.MOV.U32 R0, RZ, RZ, R83 ;  /* 0x000000ffff007224 */ /* 0x002fe400078e0053 */
[----:B------:R-:W2:Y:S04]  /*1be50*/  LDL.LU.64 R82, [R1+0xee0] ;  /* 0x000ee00001527983 */ /* 0x000ea80000300a00 */
[----:B------:R1:W-:Y:S04]  /*1be60*/  STL [R1+0xb54], R0 ;  /* 0x000b540001007387 */ /* 0x0003e80000100800 */
[----:B----4-:R3:W-:Y:S01]  /*1be70*/  STL [R1+0xb60], R84 ;  /* 0x000b605401007387 */ /* 0x0107e20000100800 */
[----:B-1----:R-:W-:-:S03]  /*1be80*/  IMAD.MOV.U32 R0, RZ, RZ, R85 ;  /* 0x000000ffff007224 */ /* 0x002fc600078e0055 */
[----:B------:R-:W-:Y:S04]  /*1be90*/  STL [R1+0xb68], R68 ;  /* 0x000b684401007387 */ /* 0x000fe80000100800 */
[----:B------:R1:W-:Y:S04]  /*1bea0*/  STL [R1+0xb5c], R0 ;  /* 0x000b5c0001007387 */ /* 0x0003e80000100800 */
[----:B---3--:R-:W3:Y:S01]  /*1beb0*/  LDL.LU.64 R84, [R1+0xed0] ;  /* 0x000ed00001547983 */ /* 0x008ee20000300a00 */
[----:B-1----:R-:W-:-:S03]  /*1bec0*/  MOV R0, R69 ;  /* 0x0000004500007202 */ /* 0x002fc60000000f00 */
[----:B------:R-:W-:Y:S04]  /*1bed0*/  STL [R1+0xb70], R86 ;  /* 0x000b705601007387 */ /* 0x000fe80000100800 */
[----:B------:R1:W-:Y:S02]  /*1bee0*/  STL [R1+0xb64], R0 ;  /* 0x000b640001007387 */ /* 0x0003e40000100800 */
[----:B-1----:R-:W-:Y:S02]  /*1bef0*/  IMAD.MOV.U32 R0, RZ, RZ, R87 ;  /* 0x000000ffff007224 */ /* 0x002fe400078e0057 */
[----:B------:R-:W4:Y:S04]  /*1bf00*/  LDL.LU.64 R86, [R1+0xe68] ;  /* 0x000e680001567983 */ /* 0x000f280000300a00 */
[----:B------:R1:W-:Y:S04]  /*1bf10*/  STL [R1+0xb6c], R0 ;  /* 0x000b6c0001007387 */ /* 0x0003e80000100800 */
[----:B------:R-:W-:Y:S01]  /*1bf20*/  STL [R1+0xb78], R70 ;  /* 0x000b784601007387 */ /* 0x000fe20000100800 */
[----:B-1----:R-:W-:-:S03]  /*1bf30*/  IMAD.MOV.U32 R0, RZ, RZ, R71 ;  /* 0x000000ffff007224 */ /* 0x002fc600078e0047 */
[----:B------:R-:W-:Y:S04]  /*1bf40*/  STL [R1+0xb80], R72 ;  /* 0x000b804801007387 */ /* 0x000fe80000100800 */
[----:B------:R1:W-:Y:S04]  /*1bf50*/  STL [R1+0xb74], R0 ;  /* 0x000b740001007387 */ /* 0x0003e80000100800 */
[----:B------:R-:W4:Y:S04]  /*1bf60*/  LDL.LU.64 R56, [R1+0xe20] ;  /* 0x000e200001387983 */ /* 0x000f280000300a00 */
[----:B------:R-:W4:Y:S01]  /*1bf70*/  LDL.LU.64 R58, [R1+0xfa8] ;  /* 0x000fa800013a7983 */ /* 0x000f220000300a00 */
[----:B-1----:R-:W-:-:S05]  /*1bf80*/  IMAD.MOV.U32 R0, RZ, RZ, R73 ;  /* 0x000000ffff007224 */ /* 0x002fca00078e0049 */
[----:B------:R1:W-:Y:S04]  /*1bf90*/  STL [R1+0xb7c], R0 ;  /* 0x000b7c0001007387 */ /* 0x0003e80000100800 */
[----:B------:R-:W-:Y:S04]  /*1bfa0*/  STL [R1+0xb88], R74 ;  /* 0x000b884a01007387 */ /* 0x000fe80000100800 */
[----:B------:R-:W4:Y:S01]  /*1bfb0*/  LDL.LU.64 R60, [R1+0xf90] ;  /* 0x000f9000013c7983 */ /* 0x000f220000300a00 */
[----:B-1----:R-:W-:-:S03]  /*1bfc0*/  MOV R0, R75 ;  /* 0x0000004b00007202 */ /* 0x002fc60000000f00 */
[----:B------:R-:W4:Y:S04]  /*1bfd0*/  LDL.LU.64 R62, [R1+0xf70] ;  /* 0x000f7000013e7983 */ /* 0x000f280000300a00 */
[----:B------:R1:W-:Y:S04]  /*1bfe0*/  STL [R1+0xb84], R0 ;  /* 0x000b840001007387 */ /* 0x0003e80000100800 */
[----:B------:R-:W-:Y:S04]  /*1bff0*/  STL [R1+0xb90], R76 ;  /* 0x000b904c01007387 */ /* 0x000fe80000100800 */
[----:B------:R-:W4:Y:S01]  /*1c000*/  LDL.LU.64 R64, [R1+0xf48] ;  /* 0x000f480001407983 */ /* 0x000f220000300a00 */
[----:B-1----:R-:W-:-:S03]  /*1c010*/  IMAD.MOV.U32 R0, RZ, RZ, R77 ;  /* 0x000000ffff007224 */ /* 0x002fc600078e004d */
        /* <DEDUP_REMOVED lines=12> */
[----:B--2---:R-:W-:Y:S04]  /*1c0e0*/  STL [R1+0xba8], R82 ;  /* 0x000ba85201007387 */ /* 0x004fe80000100800 */
[----:B------:R-:W2:Y:S01]  /*1c0f0*/  LDL.LU.64 R76, [R1+0xfa0] ;  /* 0x000fa000014c7983 */ /* 0x000ea20000300a00 */
[----:B-1----:R-:W-:-:S03]  /*1c100*/  MOV R0, R83 ;  /* 0x0000005300007202 */ /* 0x002fc60000000f00 */
[----:B------:R-:W2:Y:S04]  /*1c110*/  LDL.LU.64 R78, [R1+0xf88] ;  /* 0x000f8800014e7983 */ /* 0x000ea80000300a00 */
[----:B------:R1:W-:Y:S04]  /*1c120*/  STL [R1+0xba4], R0 ;  /* 0x000ba40001007387 */ /* 0x0003e80000100800 */
[----:B---3--:R3:W-:Y:S04]  /*1c130*/  STL [R1+0xbb0], R84 ;  /* 0x000bb05401007387 */ /* 0x0087e80000100800 */
[----:B------:R-:W2:Y:S01]  /*1c140*/  LDL.LU.64 R80, [R1+0xf68] ;  /* 0x000f680001507983 */ /* 0x000ea20000300a00 */
[----:B-1----:R-:W-:-:S03]  /*1c150*/  IMAD.MOV.U32 R0, RZ, RZ, R85 ;  /* 0x000000ffff007224 */ /* 0x002fc600078e0055 */
[----:B------:R-:W2:Y:S04]  /*1c160*/  LDL.LU.64 R82, [R1+0xf40] ;  /* 0x000f400001527983 */ /* 0x000ea80000300a00 */
[----:B------:R1:W-:Y:S04]  /*1c170*/  STL [R1+0xbac], R0 ;  /* 0x000bac0001007387 */ /* 0x0003e80000100800 */
[----:B----4-:R4:W-:Y:S04]  /*1c180*/  STL [R1+0xbb8], R86 ;  /* 0x000bb85601007387 */ /* 0x0109e80000100800 */
[----:B---3--:R-:W3:Y:S01]  /*1c190*/  LDL.LU.64 R84, [R1+0xf38] ;  /* 0x000f380001547983 */ /* 0x008ee20000300a00 */
[----:B-1----:R-:W-:-:S03]  /*1c1a0*/  IMAD.MOV.U32 R0, RZ, RZ, R87 ;  /* 0x000000ffff007224 */ /* 0x002fc600078e0057 */
[----:B----4-:R-:W4:Y:S04]  /*1c1b0*/  LDL.LU.64 R86, [R1+0xed8] ;  /* 0x000ed80001567983 */ /* 0x010f280000300a00 */
[----:B------:R1:W-:Y:S02]  /*1c1c0*/  STL [R1+0xbb4], R0 ;  /* 0x000bb40001007387 */ /* 0x0003e40000100800 */
[----:B-1----:R-:W-:Y:S02]  /*1c1d0*/  IMAD.MOV.U32 R0, RZ, RZ, R57 ;  /* 0x000000ffff007224 */ /* 0x002fe400078e0039 */
[----:B------:R-:W-:Y:S04]  /*1c1e0*/  STL [R1+0xbc0], R56 ;  /* 0x000bc03801007387 */ /* 0x000fe80000100800 */
[----:B------:R-:W-:Y:S04]  /*1c1f0*/  STL [R1+0xbc8], R58 ;  /* 0x000bc83a01007387 */ /* 0x000fe80000100800 */
[----:B------:R1:W-:Y:S02]  /*1c200*/  STL [R1+0xbbc], R0 ;  /* 0x000bbc0001007387 */ /* 0x0003e40000100800 */
[----:B-1----:R-:W-:-:S02]  /*1c210*/  MOV R0, R59 ;  /* 0x0000003b00007202 */ /* 0x002fc40000000f00 */
[----:B------:R-:W-:Y:S04]  /*1c220*/  STL [R1+0xbd0], R60 ;  /* 0x000bd03c01007387 */ /* 0x000fe80000100800 */
[----:B------:R1:W-:Y:S04]  /*1c230*/  STL [R1+0xbc4], R0 ;  /* 0x000bc40001007387 */ /* 0x0003e80000100800 */
[----:B------:R-:W-:Y:S01]  /*1c240*/  STL [R1+0xbd8], R62 ;  /* 0x000bd83e01007387 */ /* 0x000fe20000100800 */
[----:B-1----:R-:W-:-:S05]  /*1c250*/  IMAD.MOV.U32 R0, RZ, RZ, R61 ;  /* 0x000000ffff007224 */ /* 0x002fca00078e003d */
        /* <DEDUP_REMOVED lines=8> */
[----:B-1----:R-:W-:-:S05]  /*1c2e0*/  MOV R0, R67 ;  /* 0x0000004300007202 */ /* 0x002fca0000000f00 */
[----:B------:R1:W-:Y:S04]  /*1c2f0*/  STL [R1+0xbe4], R0 ;  /* 0x000be40001007387 */ /* 0x0003e80000100800 */
[----:B------:R-:W-:Y:S01]  /*1c300*/  STL [R1+0xbf8], R70 ;  /* 0x000bf84601007387 */ /* 0x000fe20000100800 */
[----:B-1----:R-:W-:-:S05]  /*1c310*/  IMAD.MOV.U32 R0, RZ, RZ, R69 ;  /* 0x000000ffff007224 */ /* 0x002fca00078e0045 */
[----:B------:R1:W-:Y:S02]  /*1c320*/  STL [R1+0xbec], R0 ;  /* 0x000bec0001007387 */ /* 0x0003e40000100800 */
[----:B-1----:R-:W-:Y:S02]  /*1c330*/  IMAD.MOV.U32 R0, RZ, RZ, R71 ;  /* 0x000000ffff007224 */ /* 0x002fe400078e0047 */
[----:B------:R-:W-:Y:S04]  /*1c340*/  STL [R1+0xc00], R72 ;  /* 0x000c004801007387 */ /* 0x000fe80000100800 */
[----:B------:R1:W-:Y:S04]  /*1c350*/  STL [R1+0xbf4], R0 ;  /* 0x000bf40001007387 */ /* 0x0003e80000100800 */
[----:B------:R-:W-:Y:S01]  /*1c360*/  STL [R1+0xc08], R74 ;  /* 0x000c084a01007387 */ /* 0x000fe20000100800 */
[----:B-1----:R-:W-:-:S05]  /*1c370*/  IMAD.MOV.U32 R0, RZ, RZ, R73 ;  /* 0x000000ffff007224 */ /* 0x002fca00078e0049 */
[----:B------:R1:W-:Y:S02]  /*1c380*/  STL [R1+0xbfc], R0 ;  /* 0x000bfc0001007387 */ /* 0x0003e40000100800 */
[----:B-1----:R-:W-:Y:S02]  /*1c390*/  MOV R0, R75 ;  /* 0x0000004b00007202 */ /* 0x002fe40000000f00 */
[----:B--2---:R-:W-:Y:S04]  /*1c3a0*/  STL [R1+0xc10], R76 ;  /* 0x000c104c01007387 */ /* 0x004fe80000100800 */
        /* <DEDUP_REMOVED lines=10> */
[----:B---3--:R-:W-:Y:S01]  /*1c450*/  STL [R1+0xc30], R84 ;  /* 0x000c305401007387 */ /* 0x008fe20000100800 */
[----:B-1----:R-:W-:-:S05]  /*1c460*/  MOV R0, R83 ;  /* 0x0000005300007202 */ /* 0x002fca0000000f00 */
[----:B------:R1:W-:Y:S04]  /*1c470*/  STL [R1+0xc24], R0 ;  /* 0x000c240001007387 */ /* 0x0003e80000100800 */
[----:B----4-:R-:W-:Y:S01]  /*1c480*/  STL [R1+0xc38], R86 ;  /* 0x000c385601007387 */ /* 0x010fe20000100800 */
[----:B-1----:R-:W-:-:S05]  /*1c490*/  IMAD.MOV.U32 R0, RZ, RZ, R85 ;  /* 0x000000ffff007224 */ /* 0x002fca00078e0055 */
[----:B------:R1:W-:Y:S02]  /*1c4a0*/  STL [R1+0xc2c], R0 ;  /* 0x000c2c0001007387 */ /* 0x0003e40000100800 */
[----:B-1----:R-:W-:-:S05]  /*1c4b0*/  IMAD.MOV.U32 R0, RZ, RZ, R87 ;  /* 0x000000ffff007224 */ /* 0x002fca00078e0057 */
[----:B------:R-:W-:Y:S04]  /*1c4c0*/  STL [R1+0xc34], R0 ;  /* 0x000c340001007387 */ /* 0x000fe80000100800 */
[----:B------:R1:W-:Y:S04]  /*1c4d0*/  STL [R1+0xc40], R8 ;  /* 0x000c400801007387 */ /* 0x0003e80000100800 */
[----:B------:R2:W-:Y:S04]  /*1c4e0*/  STL [R1+0xc3c], R9 ;  /* 0x000c3c0901007387 */ /* 0x0005e80000100800 */
[----:B------:R2:W-:Y:S04]  /*1c4f0*/  STL [R1], RZ ;  /* 0x000000ff01007387 */ /* 0x0005e80000100800 */
        /* <DEDUP_REMOVED lines=41> */
[----:B------:R-:W-:-:S03]  /*1c790*/  SHF.R.S32.HI R6, RZ, 0x1f, R3 ;  /* 0x0000001fff067819 */ /* 0x000fc60000011403 */
[----:B------:R2:W-:Y:S04]  /*1c7a0*/  STL [R1+0xa8], RZ ;  /* 0x0000a8ff01007387 */ /* 0x0005e80000100800 */
[----:B------:R2:W-:Y:S04]  /*1c7b0*/  STL [R1+0xac], RZ ;  /* 0x0000acff01007387 */ /* 0x0005e80000100800 */
[----:B------:R2:W-:Y:S04]  /*1c7c0*/  STL [R1+0xb0], RZ ;  /* 0x0000b0ff01007387 */ /* 0x0005e80000100800 */
[----:B------:R2:W-:Y:S01]  /*1c7d0*/  STL [R1+0xb4], RZ ;  /* 0x0000b4ff01007387 */ /* 0x0005e20000100800 */
[----:B------:R-:W-:-:S03]  /*1c7e0*/  LEA.HI R6, R6, R3, RZ, 0x7 ;  /* 0x0000000306067211 */ /* 0x000fc600078f38ff */
[----:B------:R2:W-:Y:S04]  /*1c7f0*/  STL [R1+0xb8], RZ ;  /* 0x0000b8ff01007387 */ /* 0x0005e80000100800 */
[----:B------:R2:W-:Y:S04]  /*1c800*/  STL [R1+0xbc], RZ ;  /* 0x0000bcff01007387 */ /* 0x0005e80000100800 */
[----:B------:R2:W-:Y:S04]  /*1c810*/  STL [R1+0xc0], RZ ;  /* 0x0000c0ff01007387 */ /* 0x0005e80000100800 */
[----:B------:R2:W-:Y:S01]  /*1c820*/  STL [R1+0xc4], RZ ;  /* 0x0000c4ff01007387 */ /* 0x0005e20000100800 */
[----:B------:R-:W-:-:S03]  /*1c830*/  SHF.R.S32.HI R6, RZ, 0x7, R6 ;  /* 0x00000007ff067819 */ /* 0x000fc60000011406 */
[----:B------:R2:W-:Y:S01]  /*1c840*/  STL [R1+0xc8], RZ ;  /* 0x0000c8ff01007387 */ /* 0x0005e20000100800 */
[----:B------:R-:W-:-:S03]  /*1c850*/  UMOV UR4, 0x1 ;  /* 0x0000000100047882 */ /* 0x000fc60000000000 */
[----:B------:R2:W-:Y:S04]  /*1c860*/  STL [R1+0xcc], RZ ;  /* 0x0000ccff01007387 */ /* 0x0005e80000100800 */
[----:B------:R2:W-:Y:S01]  /*1c870*/  STL [R1+0xd0], RZ ;  /* 0x0000d0ff01007387 */ /* 0x0005e20000100800 */
[----:B------:R-:W-:-:S03]  /*1c880*/  MOV R5, UR4 ;  /* 0x0000000400057c02 */ /* 0x000fc60008000f00 */
[----:B------:R2:W-:Y:S01]  /*1c890*/  STL [R1+0xd4], RZ ;  /* 0x0000d4ff01007387 */ /* 0x0005e20000100800 */
[----:B------:R-:W-:-:S03]  /*1c8a0*/  UMOV UR4, 0xffffffff ;  /* 0xffffffff00047882 */ /* 0x000fc60000000000 */
[----:B------:R2:W-:Y:S01]  /*1c8b0*/  STL [R1+0xd8], RZ ;  /* 0x0000d8ff01007387 */ /* 0x0005e20000100800 */
[----:B-1----:R-:W-:-:S03]  /*1c8c0*/  VIADD R8, R6, 0xfffffffe ;  /* 0xfffffffe06087836 */ /* 0x002fc60000000000 */
[----:B------:R2:W-:Y:S01]  /*1c8d0*/  STL [R1+0xdc], RZ ;  /* 0x0000dcff01007387 */ /* 0x0005e20000100800 */
[----:B------:R-:W-:-:S03]  /*1c8e0*/  MOV R6, UR4 ;  /* 0x0000000400067c02 */ /* 0x000fc60008000f00 */
        /* <DEDUP_REMOVED lines=8> */
[----:B------:R2:W-:Y:S01]  /*1c970*/  STL [R1+0xc48], R6 ;  /* 0x000c480601007387 */ /* 0x0005e20000100800 */
[----:B------:R-:W-:-:S02]  /*1c980*/  SHF.R.S32.HI R0, RZ, 0x1f, R2 ;  /* 0x0000001fff007819 */ /* 0x000fc40000011402 */
[----:B------:R-:W-:Y:S01]  /*1c990*/  SHF.R.S32.HI R3, RZ, 0x1f, R13 ;  /* 0x0000001fff037819 */ /* 0x000fe2000001140d */
[C---:B------:R-:W-:Y:S01]  /*1c9a0*/  IMAD.SHL.U32 R4, R13.reuse, 0x4, RZ ;  /* 0x000000040d047824 */ /* 0x040fe200078e00ff */
[C---:B------:R-:W-:Y:S01]  /*1c9b0*/  SHF.L.U64.HI R0, R2.reuse, 0x2, R0 ;  /* 0x0000000202007819 */ /* 0x040fe20000010200 */
[----:B------:R-:W-:Y:S01]  /*1c9c0*/  IMAD.SHL.U32 R2, R2, 0x4, RZ ;  /* 0x0000000402027824 */ /* 0x000fe200078e00ff */
[----:B------:R-:W-:Y:S01]  /*1c9d0*/  SHF.L.U64.HI R3, R13, 0x2, R3 ;  /* 0x000000020d037819 */ /* 0x000fe20000010203 */
[----:B------:R-:W-:Y:S01]  /*1c9e0*/  IMAD.MOV.U32 R13, RZ, RZ, RZ ;  /* 0x000000ffff0d7224 */ /* 0x000fe200078e00ff */
        /* <DEDUP_REMOVED lines=95> */
[----:B--2---:R-:W-:-:S07]  /*1cfe0*/  CS2R R86, SRZ ;  /* 0x0000000000567805 */ /* 0x004fce000001ff00 */
.L_x_1:
[----:B------:R-:W2:Y:S01]  /*1cff0*/  LDL.LU R8, [R1+0xc48] ;  /* 0x000c480001087983 */ /* 0x000ea20000300800 */
[----:B------:R-:W-:-:S04]  /*1d000*/  DEPBAR.LE SB0, 0x2 ;  /* 0x000080800000791a */ /* 0x000fc80000000000 */
[----:B------:R-:W3:Y:S04]  /*1d010*/  LDL R6, [R1+0xc58] ;  /* 0x000c580001067983 */ /* 0x000ee80000100800 */
        /* <DEDUP_REMOVED lines=32> */
[----:B-1----:R-:W4:Y:S04]  /*1d220*/  LDL.LU.64 R24, [R1] ;  /* 0x0000000001187983 */ /* 0x002f280000300a00 */
        /* <DEDUP_REMOVED lines=31> */
[----:B------:R-:W-:Y:S01]  /*1d420*/  UMOV UR7, 0x40000040 ;  /* 0x4000004000077882 */ /* 0x000fe20000000000 */
[----:B------:R-:W-:Y:S06]  /*1d430*/  BAR.SYNC.DEFER_BLOCKING 0x0 ;  /* 0x0000000000007b1d */ /* 0x000fec0000010000 */
[----:B------:R1:W-:Y:S04]  /*1d440*/  STL [R1+0xff0], R3 ;  /* 0x000ff00301007387 */ /* 0x0003e80000100800 */
[----:B-----5:R-:W-:Y:S04]  /*1d450*/  STL [R1+0xfdc], R12 ;  /* 0x000fdc0c01007387 */ /* 0x020fe80000100800 */
[----:B-----5:R-:W-:Y:S04]  /*1d460*/  STL [R1+0xfd8], R11 ;  /* 0x000fd80b01007387 */ /* 0x020fe80000100800 */
[----:B------:R-:W-:Y:S01]  /*1d470*/  STL [R1+0xfd4], R7 ;  /* 0x000fd40701007387 */ /* 0x000fe20000100800 */
[----:B--2---:R-:W-:-:S02]  /*1d480*/  R2UR UR4, R8 ;  /* 0x00000000080472ca */ /* 0x004fc400000e0000 */
[----:B------:R-:W2:Y:S01]  /*1d490*/  LDC R8, c[0x0][0x230] ;  /* 0x00008c00ff087b82 */ /* 0x000ea20000000800 */
[----:B---3--:R-:W-:-:S07]  /*1d4a0*/  R2UR UR28, R6 ;  /* 0x00000000061c72ca */ /* 0x008fce00000e0000 */
[----:B------:R-:W3:Y:S03]  /*1d4b0*/  LDC R6, c[0x0][0x230] ;  /* 0x00008c00ff067b82 */ /* 0x000ee60000000800 */
[----:B------:R-:W-:-:S04]  /*1d4c0*/  UIADD3 UR4, UR4, 0x1, URZ ;  /* 0x0000000104047890 */ /* 0x000fc8000fffe03f */
[----:B------:R-:W-:-:S04]  /*1d4d0*/  UISETP.GT.AND UP0, UPT, UR4, 0x2, UPT ;  /* 0x000000020400788c */ /* 0x000fc8000bf04270 */
[----:B------:R-:W-:-:S04]  /*1d4e0*/  USEL UR6, UR4, URZ, !UP0 ;  /* 0x0000003f04067287 */ /* 0x000fc8000c000000 */
[----:B------:R-:W-:Y:S02]  /*1d4f0*/  ULEA UR5, UR6, UR28, 0x10 ;  /* 0x0000001c06057291 */ /* 0x000fe4000f8e803f */
[----:B------:R-:W-:Y:S02]  /*1d500*/  ULEA UR4, UR6, UR28, 0x11 ;  /* 0x0000001c06047291 */ /* 0x000fe4000f8e883f */
[----:B-1----:R-:W-:Y:S01]  /*1d510*/  IMAD.U32 R3, RZ, RZ, UR6 ;  /* 0x00000006ff037e24 */ /* 0x002fe2000f8e00ff */
[----:B------:R-:W-:Y:S02]  /*1d520*/  UIADD3 UR5, UR5, 0x60000, URZ ;  /* 0x0006000005057890 */ /* 0x000fe4000fffe03f */
[----:B------:R-:W-:Y:S02]  /*1d530*/  USHF.R.U32.HI UR4, URZ, 0x4, UR4 ;  /* 0x000000043f047899 */ /* 0x000fe40008011604 */
[----:B------:R-:W-:Y:S01]  /*1d540*/  USHF.R.U32.HI UR5, URZ, 0x4, UR5 ;  /* 0x000000043f057899 */ /* 0x000fe20008011605 */
[----:B------:R-:W-:Y:S01]  /*1d550*/  STL [R1+0xc48], R3 ;  /* 0x000c480301007387 */ /* 0x000fe20000100800 */
[----:B------:R-:W-:-:S02]  /*1d560*/  USGXT.U32 UR4, UR4, 0xe ;  /* 0x0000000e0404789a */ /* 0x000fc40008000000 */
[----:B------:R-:W-:Y:S02]  /*1d570*/  USGXT.U32 UR6, UR5, 0xe ;  /* 0x0000000e0506789a */ /* 0x000fe40008000000 */
[----:B------:R-:W-:Y:S01]  /*1d580*/  UIADD3 UR8, UP0, UR4, 0x2, URZ ;  /* 0x0000000204087890 */ /* 0x000fe2000ff1e03f */
[----:B------:R-:W-:Y:S01]  /*1d590*/  UMOV UR5, 0x40000040 ;  /* 0x4000004000057882 */ /* 0x000fe20000000000 */
[----:B------:R-:W-:Y:S01]  /*1d5a0*/  UIADD3 UR10, UP1, UR6, 0x2, URZ ;  /* 0x00000002060a7890 */ /* 0x000fe2000ff3e03f */
[----:B----4-:R-:W-:-:S06]  /*1d5b0*/  WARPGROUP.ARRIVE ;  /* 0x00000000000079c5 */ /* 0x010fcc0000000000 */
[----:B------:R-:W-:Y:S01]  /*1d5c0*/  HGMMA.64x128x8.F32.TF32 R24, gdesc[UR4], R24, gsb0 ;  /* 0x05e00000041879f0 */ /* 0x000fe20008002818 */
[----:B------:R-:W-:Y:S01]  /*1d5d0*/  UMOV UR4, URZ ;  /* 0x0000003f00047c82 */ /* 0x000fe20008000000 */
[----:B------:R-:W-:Y:S01]  /*1d5e0*/  UMOV UR5, URZ ;  /* 0x0000003f00057c82 */ /* 0x000fe20008000000 */
[----:B------:R-:W-:Y:S02]  /*1d5f0*/  UIADD3.X UR9, UR4, 0x40000040, URZ, UP0, !UPT ;  /* 0x4000004004097890 */ /* 0x000fe400087fe43f */
[----:B------:R-:W-:Y:S02]  /*1d600*/  UIADD3.X UR11, UR5, 0x40000040, URZ, UP1, !UPT ;  /* 0x40000040050b7890 */ /* 0x000fe40008ffe43f */
[----:B------:R-:W-:Y:S02]  /*1d610*/  UIADD3.64 UR12, UR8, 0x2, URZ ;  /* 0x00000002080c7897 */ /* 0x000fe4000fffe03f */
[----:B------:R-:W-:Y:S02]  /*1d620*/  UIADD3.64 UR14, UR10, 0x2, URZ ;  /* 0x000000020a0e7897 */ /* 0x000fe4000fffe03f */
[----:B------:R-:W-:-:S02]  /*1d630*/  UIADD3.64 UR16, UR8, 0x802, URZ ;  /* 0x0000080208107897 */ /* 0x000fc4000fffe03f */
[----:B------:R-:W-:Y:S02]  /*1d640*/  UIADD3.64 UR18, UR10, 0x402, URZ ;  /* 0x000004020a127897 */ /* 0x000fe4000fffe03f */
[----:B------:R-:W-:Y:S02]  /*1d650*/  UIADD3.64 UR20, UR8, 0x804, URZ ;  /* 0x0000080408147897 */ /* 0x000fe4000fffe03f */
[----:B------:R-:W-:Y:S02]  /*1d660*/  UIADD3.64 UR22, UR10, 0x404, URZ ;  /* 0x000004040a167897 */ /* 0x000fe4000fffe03f */
        /* <DEDUP_REMOVED lines=14> */
[----:B------:R-:W-:Y:S01]  /*1d750*/  UIADD3.64 UR54, UR10, 0xc04, URZ ;  /* 0x00000c040a367897 */ /* 0x000fe2000fffe03f */
[----:B------:R-:W-:-:S02]  /*1d760*/  WARPGROUP.DEPBAR.LE gsb0, 0x0 ;  /* 0x00008000000079c5 */ /* 0x000fc40000010000 */
[----:B------:R-:W-:-:S06]  /*1d770*/  WARPGROUP.ARRIVE ;  /* 0x00000000000079c5 */ /* 0x000fcc0000000000 */
[----:B------:R-:W-:Y:S03]  /*1d780*/  HGMMA.64x128x8.F32.TF32 R24, gdesc[UR8], R24, gsb0 ;  /* 0x05e00000081879f0 */ /* 0x000fe60008002818 */
[----:B------:R-:W-:Y:S02]  /*1d790*/  WARPGROUP.DEPBAR.LE gsb0, 0x0 ;  /* 0x00008000000079c5 */ /* 0x000fe40000010000 */
[----:B------:R-:W-:-:S07]  /*1d7a0*/  WARPGROUP.ARRIVE ;  /* 0x00000000000079c5 */ /* 0x000fce0000000000 */
[----:B------:R-:W-:Y:S01]  /*1d7b0*/  HGMMA.64x128x8.F32.TF32 R24, gdesc[UR12], R24, gsb0 ;  /* 0x05e000000c1879f0 */ /* 0x000fe20008002818 */
[----:B------:R-:W-:Y:S02]  /*1d7c0*/  UIADD3.64 UR12, UR8, 0x4, URZ ;  /* 0x00000004080c7897 */ /* 0x000fe4000fffe03f */
[----:B------:R-:W-:Y:S01]  /*1d7d0*/  UIADD3.64 UR14, UR10, 0x4, URZ ;  /* 0x000000040a0e7897 */ /* 0x000fe2000fffe03f */
[----:B------:R-:W-:Y:S02]  /*1d7e0*/  WARPGROUP.DEPBAR.LE gsb0, 0x0 ;  /* 0x00008000000079c5 */ /* 0x000fe40000010000 */
[----:B------:R-:W-:-:S06]  /*1d7f0*/  WARPGROUP.ARRIVE ;  /* 0x00000000000079c5 */ /* 0x000fcc0000000000 */
        /* <DEDUP_REMOVED lines=10> */
[----:B------:R-:W-:Y:S03]  /*1d8a0*/  HGMMA.64x128x8.F32.TF32 R24, gdesc[UR12], R24, gsb0 ;  /* 0x05e000000c1879f0 */ /* 0x000fe60008002818 */
[----:B------:R-:W-:Y:S02]  /*1d8b0*/  WARPGROUP.DEPBAR.LE gsb0, 0x0 ;  /* 0x00008000000079c5 */ /* 0x000fe40000010000 */
[----:B------:R-:W-:-:S07]  /*1d8c0*/  WARPGROUP.ARRIVE ;  /* 0x00000000000079c5 */ /* 0x000fce0000000000 */
[----:B------:R-:W-:Y:S03]  /*1d8d0*/  HGMMA.64x128x8.F32.TF32 R24, gdesc[UR16], R24, gsb0 ;  /* 0x05e00000101879f0 */ /* 0x000fe60008002818 */
[----:B------:R-:W-:Y:S02]  /*1d8e0*/  WARPGROUP.DEPBAR.LE gsb0, 0x0 ;  /* 0x00008000000079c5 */ /* 0x000fe40000010000 */
[----:B------:R-:W-:-:S07]  /*1d8f0*/  WARPGROUP.ARRIVE ;  /* 0x00000000000079c5 */ /* 0x000fce0000000000 */
[----:B------:R-:W-:Y:S03]  /*1d900*/  HGMMA.64x128x8.F32.TF32 R24, gdesc[UR20], R24, gsb0 ;  /* 0x05e00000141879f0 */ /* 0x000fe60008002818 */
[----:B------:R-:W-:Y:S02]  /*1d910*/  WARPGROUP.DEPBAR.LE gsb0, 0x0 ;  /* 0x00008000000079c5 */ /* 0x000fe40000010000 */
[----:B------:R-:W-:-:S07]  /*1d920*/  WARPGROUP.ARRIVE ;  /* 0x00000000000079c5 */ /* 0x000fce0000000000 */
[----:B------:R-:W-:Y:S01]  /*1d930*/  HGMMA.64x128x8.F32.TF32 R24, gdesc[UR24], R24, gsb0 ;  /* 0x05e00000181879f0 */ /* 0x000fe20008002818 */
[----:B------:R-:W-:Y:S01]  /*1d940*/  UMOV UR25, UR28 ;  /* 0x0000001c00197c82 */ /* 0x000fe20008000000 */
[----:B------:R-:W-:Y:S01]  /*1d950*/  UIADD3.64 UR28, UR8, 0x1000, URZ ;  /* 0x00001000081c7897 */ /* 0x000fe2000fffe03f */
        /* <DEDUP_REMOVED lines=18> */
[----:B------:R-:W-:Y:S02]  /*1da80*/  UIADD3.64 UR4, UR8, 0x1fe, URZ ;  /* 0x000001fe08047897 */ /* 0x000fe4000fffe03f */
[----:B------:R-:W-:Y:S02]  /*1da90*/  WARPGROUP.DEPBAR.LE gsb0, 0x0 ;  /* 0x00008000000079c5 */ /* 0x000fe40000010000 */
[----:B------:R-:W-:-:S07]  /*1daa0*/  WARPGROUP.ARRIVE ;  /* 0x00000000000079c5 */ /* 0x000fce0000000000 */
[----:B------:R-:W-:Y:S01]  /*1dab0*/  HGMMA.64x128x8.F32.TF32 R24, gdesc[UR52], R24, gsb0 ;  /* 0x05e00000341879f0 */ /* 0x000fe20008002818 */
[----:B------:R-:W-:Y:S01]  /*1dac0*/  UIADD3.64 UR56, UR8, 0x200, URZ ;  /* 0x0000020008387897 */ /* 0x000fe2000fffe03f */
[----:B------:R-:W-:Y:S01]  /*1dad0*/  UMOV UR58, UR10 ;  /* 0x0000000a003a7c82 */ /* 0x000fe20008000000 */
[----:B------:R-:W-:Y:S01]  /*1dae0*/  UMOV UR59, UR11 ;  /* 0x0000000b003b7c82 */ /* 0x000fe20008000000 */
[----:B------:R-:W-:Y:S02]  /*1daf0*/  WARPGROUP.DEPBAR.LE gsb0, 0x0 ;  /* 0x00008000000079c5 */ /* 0x000fe40000010000 */
[----:B------:R-:W-:Y:S01]  /*1db00*/  WARPGROUP.ARRIVE ;  /* 0x00000000000079c5 */ /* 0x000fe20000000000 */
[----:B------:R-:W-:Y:S01]  /*1db10*/  UIADD3.64 UR12, UR10, 0x2, URZ ;  /* 0x000000020a0c7897 */ /* 0x000fe2000fffe03f */
[----:B------:R-:W-:Y:S04]  /*1db20*/  STL.64 [R1], R24 ;  /* 0x0000001801007387 */ /* 0x000fe80000100a00 */
[----:B------:R-:W-:Y:S01]  /*1db30*/  HGMMA.64x128x8.F32.TF32 R152, gdesc[UR4], R152, gsb0 ;  /* 0x05e00000049879f0 */ /* 0x000fe20008002898 */
[----:B------:R-:W-:Y:S01]  /*1db40*/  UIADD3.64 UR16, UR10, 0x4, URZ ;  /* 0x000000040a107897 */ /* 0x000fe2000fffe03f */
[----:B------:R-:W-:Y:S01]  /*1db50*/  STL.64 [R1+0x8], R26 ;  /* 0x0000081a01007387 */ /* 0x000fe20000100a00 */
[----:B------:R-:W-:-:S02]  /*1db60*/  UIADD3.64 UR20, UR8, 0xa04, URZ ;  /* 0x00000a0408147897 */ /* 0x000fc4000fffe03f */
[----:B------:R-:W-:Y:S01]  /*1db70*/  UIADD3.64 UR28, UR8, 0x1200, URZ ;  /* 0x00001200081c7897 */ /* 0x000fe2000fffe03f */
[----:B------:R-:W-:Y:S01]  /*1db80*/  STL.64 [R1+0x10], R28 ;  /* 0x0000101c01007387 */ /* 0x000fe20000100a00 */
[----:B------:R-:W-:Y:S02]  /*1db90*/  UIADD3.64 UR32, UR8, 0x1202, URZ ;  /* 0x0000120208207897 */ /* 0x000fe4000fffe03f */
[----:B------:R-:W-:Y:S01]  /*1dba0*/  UIADD3.64 UR36, UR8, 0x1204, URZ ;  /* 0x0000120408247897 */ /* 0x000fe2000fffe03f */
[----:B------:R-:W-:Y:S01]  /*1dbb0*/  STL.64 [R1+0x18], R30 ;  /* 0x0000181e01007387 */ /* 0x000fe20000100a00 */
[----:B------:R-:W-:Y:S02]  /*1dbc0*/  UIADD3.64 UR40, UR8, 0x19fe, URZ ;  /* 0x000019fe08287897 */ /* 0x000fe4000fffe03f */
[----:B------:R-:W-:Y:S01]  /*1dbd0*/  UIADD3.64 UR44, UR8, 0x1a00, URZ ;  /* 0x00001a00082c7897 */ /* 0x000fe2000fffe03f */
[----:B------:R-:W-:Y:S01]  /*1dbe0*/  STL.64 [R1+0x20], R32 ;  /* 0x0000202001007387 */ /* 0x000fe20000100a00 */
[----:B------:R-:W-:-:S02]  /*1dbf0*/  UIADD3.64 UR48, UR8, 0x1a02, URZ ;  /* 0x00001a0208307897 */ /* 0x000fc4000fffe03f */
[----:B------:R-:W-:Y:S01]  /*1dc00*/  UIADD3.64 UR52, UR8, 0x1a04, URZ ;  /* 0x00001a0408347897 */ /* 0x000fe2000fffe03f */
[----:B------:R-:W-:Y:S01]  /*1dc10*/  STL.64 [R1+0x28], R34 ;  /* 0x0000282201007387 */ /* 0x000fe20000100a00 */
[----:B------:R-:W-:-:S03]  /*1dc20*/  UIADD3.64 UR4, UR8, 0x3fe, URZ ;  /* 0x000003fe08047897 */ /* 0x000fc6000fffe03f */
        /* <DEDUP_REMOVED lines=25> */
[----:B------:R1:W-:Y:S01]  /*1ddc0*/  STL.64 [R1+0xf8], R86 ;  /* 0x0000f85601007387 */ /* 0x0003e20000100a00 */
[----:B------:R-:W-:-:S02]  /*1ddd0*/  WARPGROUP.DEPBAR.LE gsb0, 0x0 ;  /* 0x00008000000079c5 */ /* 0x000fc40000010000 */
[----:B------:R-:W-:Y:S01]  /*1dde0*/  WARPGROUP.ARRIVE ;  /* 0x00000000000079c5 */ /* 0x000fe20000000000 */
[----:B-1----:R-:W4:Y:S04]  /*1ddf0*/  LDL.LU.64 R86, [R1+0x10f0] ;  /* 0x0010f00001567983 */ /* 0x002f280000300a00 */
[----:B------:R-:W4:Y:S01]  /*1de00*/  LDL.LU.64 R84, [R1+0x10e8] ;  /* 0x0010e80001547983 */ /* 0x000f220000300a00 */
[----:B------:R-:W-:Y:S01]  /*1de10*/  HGMMA.64x128x8.F32.TF32 R152, gdesc[UR56], R152, gsb0 ;  /* 0x05e00000389879f0 */ /* 0x000fe20008002898 */
[----:B------:R-:W-:Y:S01]  /*1de20*/  UIADD3.64 UR56, UR8, 0x202, URZ ;  /* 0x0000020208387897 */ /* 0x000fe2000fffe03f */
[----:B------:R-:W-:Y:S01]  /*1de30*/  UMOV UR58, UR12 ;  /* 0x0000000c003a7c82 */ /* 0x000fe20008000000 */
[----:B------:R-:W-:Y:S01]  /*1de40*/  UMOV UR59, UR13 ;  /* 0x0000000d003b7c82 */ /* 0x000fe20008000000 */
[----:B------:R-:W4:Y:S01]  /*1de50*/  LDL.LU.64 R82, [R1+0x10e0] ;  /* 0x0010e00001527983 */ /* 0x000f220000300a00 */
[----:B------:R-:W-:-:S02]  /*1de60*/  WARPGROUP.DEPBAR.LE gsb0, 0x0 ;  /* 0x00008000000079c5 */ /* 0x000fc40000010000 */
[----:B------:R-:W-:Y:S01]  /*1de70*/  WARPGROUP.ARRIVE ;  /* 0x00000000000079c5 */ /* 0x000fe20000000000 */
[----:B------:R-:W-:Y:S01]  /*1de80*/  UIADD3.64 UR12, UR10, 0x3fe, URZ ;  /* 0x000003fe0a0c7897 */ /* 0x000fe2000fffe03f */
[----:B------:R-:W4:Y:S04]  /*1de90*/  LDL.LU.64 R80, [R1+0x10d8] ;  /* 0x0010d80001507983 */ /* 0x000f280000300a00 */
[----:B------:R-:W-:Y:S01]  /*1dea0*/  HGMMA.64x128x8.F32.TF32 R152, gdesc[UR56], R152, gsb0 ;  /* 0x05e00000389879f0 */ /* 0x000fe20008002898 */
[----:B------:R-:W-:Y:S01]  /*1deb0*/  UIADD3.64 UR56, UR8, 0x204, URZ ;  /* 0x0000020408387897 */ /* 0x000fe2000fffe03f */
[----:B------:R-:W4:Y:S01]  /*1dec0*/  LDL.LU.64 R78, [R1+0x10d0] ;  /* 0x0010d000014e7983 */ /* 0x000f220000300a00 */
[----:B------:R-:W-:Y:S01]  /*1ded0*/  UMOV UR58, UR16 ;  /* 0x00000010003a7c82 */ /* 0x000fe20008000000 */
[----:B------:R-:W-:Y:S01]  /*1dee0*/  UMOV UR59, UR17 ;  /* 0x00000011003b7c82 */ /* 0x000fe20008000000 */
[----:B------:R-:W-:-:S02]  /*1def0*/  WARPGROUP.DEPBAR.LE gsb0, 0x0 ;  /* 0x00008000000079c5 */ /* 0x000fc40000010000 */
[----:B------:R-:W-:Y:S01]  /*1df00*/  WARPGROUP.ARRIVE ;  /* 0x00000000000079c5 */ /* 0x000fe20000000000 */
[----:B------:R-:W4:Y:S01]  /*1df10*/  LDL.LU.64 R76, [R1+0x10c8] ;  /* 0x0010c800014c7983 */ /* 0x000f220000300a00 */
[----:B------:R-:W-:-:S03]  /*1df20*/  UIADD3.64 UR16, UR8, 0xa02, URZ ;  /* 0x00000a0208107897 */ /* 0x000fc6000fffe03f */
[----:B------:R-:W4:Y:S01]  /*1df30*/  LDL.LU.64 R74, [R1+0x10c0] ;  /* 0x0010c000014a7983 */ /* 0x000f220000300a00 */
[----:B------:R-:W-:Y:S01]  /*1df40*/  HGMMA.64x128x8.F32.TF32 R152, gdesc[UR56], R152, gsb0 ;  /* 0x05e00000389879f0 */ /* 0x000fe20008002898 */
[----:B------:R-:W-:Y:S01]  /*1df50*/  UIADD3.64 UR56, UR8, 0x9fe, URZ ;  /* 0x000009fe08387897 */ /* 0x000fe2000fffe03f */
[----:B------:R-:W-:Y:S01]  /*1df60*/  UMOV UR58, UR12 ;  /* 0x0000000c003a7c82 */ /* 0x000fe20008000000 */
[----:B------:R-:W-:Y:S01]  /*1df70*/  UMOV UR59, UR13 ;  /* 0x0000000d003b7c82 */ /* 0x000fe20008000000 */
[----:B------:R-:W-:Y:S01]  /*1df80*/  UIADD3.64 UR12, UR8, 0xa00, URZ ;  /* 0x00000a00080c7897 */ /* 0x000fe2000fffe03f */
        /* <DEDUP_REMOVED lines=25> */
[----:B--2---:R-:W-:-:S02]  /*1e120*/  VIADD R8, R8, 0x7f ;  /* 0x0000007f08087836 */ /* 0x004fc40000000000 */
[----:B---3--:R-:W-:-:S03]  /*1e130*/  VIADD R6, R6, 0xffffff00 ;  /* 0xffffff0006067836 */ /* 0x008fc60000000000 */
[----:B------:R-:W-:-:S04]  /*1e140*/  SHF.R.S32.HI R3, RZ, 0x1f, R8 ;  /* 0x0000001fff037819 */ /* 0x000fc80000011408 */
[----:B------:R-:W-:-:S04]  /*1e150*/  LEA.HI R3, R3, R8, RZ, 0x7 ;  /* 0x0000000803037211 */ /* 0x000fc800078f38ff */
[----:B------:R-:W-:-:S04]  /*1e160*/  SHF.R.S32.HI R3, RZ, 0x7, R3 ;  /* 0x00000007ff037819 */ /* 0x000fc80000011403 */
[----:B------:R-:W-:-:S04]  /*1e170*/  IADD3 R3, R3, -0x2, RZ ;  /* 0xfffffffe03037810 */ /* 0x000fc80007ffe0ff */
[----:B------:R-:W-:Y:S01]  /*1e180*/  ISETP.GE.AND P0, PT, R13, R3, PT ;  /* 0x000000030d00720c */ /* 0x000fe20003f06270 */
[----:B------:R-:W-:Y:S02]  /*1e190*/  WARPGROUP.DEPBAR.LE gsb0, 0x0 ;  /* 0x00008000000079c5 */ /* 0x000fe40000010000 */
[----:B------:R-:W-:-:S06]  /*1e1a0*/  WARPGROUP.ARRIVE ;  /* 0x00000000000079c5 */ /* 0x000fcc0000000000 */
[----:B------:R-:W-:Y:S01]  /*1e1b0*/  HGMMA.64x128x8.F32.TF32 R152, gdesc[UR56], R152, gsb0 ;  /* 0x05e00000389879f0 */ /* 0x000fe20008002898 */
[----:B------:R-:W-:Y:S01]  /*1e1c0*/  UIADD3.64 UR56, UR8, 0x400, URZ ;  /* 0x0000040008387897 */ /* 0x000fe2000fffe03f */
[----:B------:R-:W-:Y:S01]  /*1e1d0*/  UMOV UR58, UR10 ;  /* 0x0000000a003a7c82 */ /* 0x000fe20008000000 */
[----:B------:R-:W-:Y:S01]  /*1e1e0*/  UMOV UR59, UR11 ;  /* 0x0000000b003b7c82 */ /* 0x000fe20008000000 */
[----:B------:R-:W-:Y:S02]  /*1e1f0*/  WARPGROUP.DEPBAR.LE gsb0, 0x0 ;  /* 0x00008000000079c5 */ /* 0x000fe40000010000 */
[----:B------:R-:W-:-:S06]  /*1e200*/  WARPGROUP.ARRIVE ;  /* 0x00000000000079c5 */ /* 0x000fcc0000000000 */
[----:B------:R-:W-:Y:S01]  /*1e210*/  HGMMA.64x128x8.F32.TF32 R152, gdesc[UR12], R152, gsb0 ;  /* 0x05e000000c9879f0 */ /* 0x000fe20008002898 */
[----:B------:R-:W-:Y:S02]  /*1e220*/  UIADD3.64 UR12, UR10, 0x2, URZ ;  /* 0x000000020a0c7897 */ /* 0x000fe4000fffe03f */
[----:B------:R-:W-:Y:S02]  /*1e230*/  WARPGROUP.DEPBAR.LE gsb0, 0x0 ;  /* 0x00008000000079c5 */ /* 0x000fe40000010000 */
[----:B------:R-:W-:-:S07]  /*1e240*/  WARPGROUP.ARRIVE ;  /* 0x00000000000079c5 */ /* 0x000fce0000000000 */
[----:B------:R-:W-:Y:S01]  /*1e250*/  HGMMA.64x128x8.F32.TF32 R152, gdesc[UR16], R152, gsb0 ;  /* 0x05e00000109879f0 */ /* 0x000fe20008002898 */
[----:B------:R-:W-:Y:S02]  /*1e260*/  UIADD3.64 UR16, UR10, 0x4, URZ ;  /* 0x000000040a107897 */ /* 0x000fe4000fffe03f */
[----:B------:R-:W-:Y:S02]  /*1e270*/  WARPGROUP.DEPBAR.LE gsb0, 0x0 ;  /* 0x00008000000079c5 */ /* 0x000fe40000010000 */
[----:B------:R-:W-:-:S07]  /*1e280*/  WARPGROUP.ARRIVE ;  /* 0x00000000000079c5 */ /* 0x000fce0000000000 */
[----:B------:R-:W-:Y:S01]  /*1e290*/  HGMMA.64x128x8.F32.TF32 R152, gdesc[UR20], R152, gsb0 ;  /* 0x05e00000149879f0 */ /* 0x000fe20008002898 */
[----:B------:R-:W-:Y:S01]  /*1e2a0*/  UMOV UR21, UR25 ;  /* 0x0000001900157c82 */ /* 0x000fe20008000000 */
[----:B------:R-:W-:Y:S01]  /*1e2b0*/  UIADD3.64 UR24, UR8, 0x11fe, URZ ;  /* 0x000011fe08187897 */ /* 0x000fe2000fffe03f */
[----:B------:R-:W-:Y:S02]  /*1e2c0*/  WARPGROUP.DEPBAR.LE gsb0, 0x0 ;  /* 0x00008000000079c5 */ /* 0x000fe40000010000 */
[----:B------:R-:W-:-:S07]  /*1e2d0*/  WARPGROUP.ARRIVE ;  /* 0x00000000000079c5 */ /* 0x000fce0000000000 */
        /* <DEDUP_REMOVED lines=31> */
[----:B------:R-:W-:Y:S01]  /*1e4d0*/  WARPGROUP.ARRIVE ;  /* 0x00000000000079c5 */ /* 0x000fe20000000000 */
[----:B------:R-:W-:Y:S04]  /*1e4e0*/  STL [R1+0xfec], R212 ;  /* 0x000fecd401007387 */ /* 0x000fe80000100800 */
[----:B------:R1:W-:Y:S02]  /*1e4f0*/  STL [R1+0xfe8], R213 ;  /* 0x000fe8d501007387 */ /* 0x0003e40000100800 */
[----:B------:R-:W-:Y:S01]  /*1e500*/  HGMMA.64x128x8.F32.TF32 R88, gdesc[UR4], R88, gsb0 ;  /* 0x05e00000045879f0 */ /* 0x000fe20008002858 */
[----:B------:R-:W-:Y:S01]  /*1e510*/  UIADD3.64 UR4, UR8, 0x5fe, URZ ;  /* 0x000005fe08047897 */ /* 0x000fe2000fffe03f */
[----:B------:R-:W-:Y:S04]  /*1e520*/  STL [R1+0xfe4], R214 ;  /* 0x000fe4d601007387 */ /* 0x000fe80000100800 */
[----:B------:R2:W-:Y:S04]  /*1e530*/  STL [R1+0xfe0], R215 ;  /* 0x000fe0d701007387 */ /* 0x0005e80000100800 */
[----:B-1----:R-:W3:Y:S04]  /*1e540*/  LDL.LU R213, [R1+0x244] ;  /* 0x0002440001d57983 */ /* 0x002ee80000300800 */
[----:B------:R-:W2:Y:S04]  /*1e550*/  LDL.LU R212, [R1+0x248] ;  /* 0x0002480001d47983 */ /* 0x000ea80000300800 */
[----:B------:R-:W3:Y:S04]  /*1e560*/  LDL.LU R12, [R1+0x24c] ;  /* 0x00024c00010c7983 */ /* 0x000ee80000300800 */
[----:B------:R-:W3:Y:S04]  /*1e570*/  LDL.LU R11, [R1+0x250] ;  /* 0x00025000010b7983 */ /* 0x000ee80000300800 */
[----:B------:R-:W3:Y:S04]  /*1e580*/  LDL.LU R7, [R1+0x254] ;  /* 0x0002540001077983 */ /* 0x000ee80000300800 */
[----:B------:R-:W3:Y:S01]  /*1e590*/  LDL.LU R3, [R1+0x258] ;  /* 0x0002580001037983 */ /* 0x000ee20000300800 */
[----:B------:R-:W-:-:S02]  /*1e5a0*/  WARPGROUP.DEPBAR.LE gsb0, 0x0 ;  /* 0x00008000000079c5 */ /* 0x000fc40000010000 */
[----:B------:R-:W-:-:S06]  /*1e5b0*/  WARPGROUP.ARRIVE ;  /* 0x00000000000079c5 */ /* 0x000fcc0000000000 */
[----:B------:R-:W-:Y:S01]  /*1e5c0*/  HGMMA.64x128x8.F32.TF32 R88, gdesc[UR56], R88, gsb0 ;  /* 0x05e00000385879f0 */ /* 0x000fe20008002858 */
[----:B------:R-:W-:Y:S01]  /*1e5d0*/  UIADD3.64 UR56, UR8, 0x402, URZ ;  /* 0x0000040208387897 */ /* 0x000fe2000fffe03f */
[----:B------:R-:W-:Y:S01]  /*1e5e0*/  UMOV UR58, UR12 ;  /* 0x0000000c003a7c82 */ /* 0x000fe20008000000 */
[----:B------:R-:W-:Y:S01]  /*1e5f0*/  UMOV UR59, UR13 ;  /* 0x0000000d003b7c82 */ /* 0x000fe20008000000 */
[----:B------:R-:W-:Y:S01]  /*1e600*/  UIADD3.64 UR12, UR10, 0x3fe, URZ ;  /* 0x000003fe0a0c7897 */ /* 0x000fe2000fffe03f */
        /* <DEDUP_REMOVED lines=15> */
[----:B------:R-:W-:Y:S01]  /*1e700*/  UMOV UR56, UR12 ;  /* 0x0000000c00387c82 */ /* 0x000fe20008000000 */
[----:B------:R-:W-:Y:S01]  /*1e710*/  UMOV UR57, UR13 ;  /* 0x0000000d00397c82 */ /* 0x000fe20008000000 */
[----:B------:R-:W-:Y:S01]  /*1e720*/  UIADD3.64 UR12, UR8, 0xc00, URZ ;  /* 0x00000c00080c7897 */ /* 0x000fe2000fffe03f */
[----:B------:R-:W-:Y:S01]  /*1e730*/  UMOV UR59, UR21 ;  /* 0x00000015003b7c82 */ /* 0x000fe20008000000 */
[----:B------:R-:W-:Y:S01]  /*1e740*/  UIADD3.64 UR20, UR8, 0xc04, URZ ;  /* 0x00000c0408147897 */ /* 0x000fe2000fffe03f */
[----:B------:R-:W-:Y:S02]  /*1e750*/  WARPGROUP.DEPBAR.LE gsb0, 0x0 ;  /* 0x00008000000079c5 */ /* 0x000fe40000010000 */
[----:B------:R-:W-:-:S06]  /*1e760*/  WARPGROUP.ARRIVE ;  /* 0x00000000000079c5 */ /* 0x000fcc0000000000 */
[----:B------:R-:W-:Y:S01]  /*1e770*/  HGMMA.64x128x8.F32.TF32 R88, gdesc[UR12], R88, gsb0 ;  /* 0x05e000000c5879f0 */ /* 0x000fe20008002858 */
[----:B------:R-:W-:Y:S01]  /*1e780*/  UMOV UR12, UR16 ;  /* 0x00000010000c7c82 */ /* 0x000fe20008000000 */
[----:B------:R-:W-:Y:S01]  /*1e790*/  UMOV UR13, UR17 ;  /* 0x00000011000d7c82 */ /* 0x000fe20008000000 */
[----:B------:R-:W-:Y:S01]  /*1e7a0*/  UIADD3.64 UR16, UR8, 0xc02, URZ ;  /* 0x00000c0208107897 */ /* 0x000fe2000fffe03f */
        /* <DEDUP_REMOVED lines=38> */
[----:B------:R-:W-:Y:S03]  /*1ea10*/  HGMMA.64x128x8.F32.TF32 R88, gdesc[UR52], R88, gsb0 ;  /* 0x05e00000345879f0 */ /* 0x000fe60008002858 */
[----:B------:R-:W-:Y:S02]  /*1ea20*/  WARPGROUP.DEPBAR.LE gsb0, 0x0 ;  /* 0x00008000000079c5 */ /* 0x000fe40000010000 */
[----:B----4-:R-:W-:-:S07]  /*1ea30*/  WARPGROUP.ARRIVE ;  /* 0x00000000000079c5 */ /* 0x010fce0000000000 */
[----:B------:R-:W-:Y:S01]  /*1ea40*/  HGMMA.64x128x8.F32.TF32 R24, gdesc[UR4], R24, gsb0 ;  /* 0x05e00000041879f0 */ /* 0x000fe20008002818 */
[----:B------:R-:W-:Y:S01]  /*1ea50*/  UIADD3.64 UR4, UR8, 0x600, URZ ;  /* 0x0000060008047897 */ /* 0x000fe2000fffe03f */
[----:B------:R-:W-:Y:S01]  /*1ea60*/  UMOV UR6, UR10 ;  /* 0x0000000a00067c82 */ /* 0x000fe20008000000 */
[----:B------:R-:W-:Y:S01]  /*1ea70*/  UMOV UR7, UR11 ;  /* 0x0000000b00077c82 */ /* 0x000fe20008000000 */
[----:B------:R-:W-:Y:S01]  /*1ea80*/  UIADD3.64 UR52, UR8, 0x1e04, URZ ;  /* 0x00001e0408347897 */ /* 0x000fe2000fffe03f */
[----:B------:R-:W-:Y:S01]  /*1ea90*/  R2UR UR10, R5 ;  /* 0x00000000050a72ca */ /* 0x000fe200000e0000 */
[----:B------:R-:W-:-:S05]  /*1eaa0*/  IMAD R5, R13, -0x80, R6 ;  /* 0xffffff800d057824 */ /* 0x000fca00078e0206 */
[----:B------:R-:W-:Y:S01]  /*1eab0*/  ISETP.GT.AND P1, PT, R5, RZ, PT ;  /* 0x000000ff0500720c */ /* 0x000fe20003f24270 */
[----:B------:R-:W-:Y:S02]  /*1eac0*/  WARPGROUP.DEPBAR.LE gsb0, 0x0 ;  /* 0x00008000000079c5 */ /* 0x000fe40000010000 */
        /* <DEDUP_REMOVED lines=22> */
[----:B------:R-:W-:Y:S02]  /*1ec30*/  UIADD3 UR4, UR10, 0x1, URZ ;  /* 0x000000010a047890 */ /* 0x000fe4000fffe03f */
        /* <DEDUP_REMOVED lines=30> */
[----:B------:R-:W-:Y:S01]  /*1ee20*/  SEL R6, RZ, 0x4, !P1 ;  /* 0x00000004ff067807 */ /* 0x000fe20004800000 */
[----:B------:R-:W-:Y:S01]  /*1ee30*/  UISETP.GT.AND UP0, UPT, UR4, 0x2, UPT ;  /* 0x000000020400788c */ /* 0x000fe2000bf04270 */
[----:B------:R-:W-:Y:S02]  /*1ee40*/  IADD3 R15, P1, R15, R2, RZ ;  /* 0x000000020f0f7210 */ /* 0x000fe40007f3e0ff */
[----:B------:R-:W-:Y:S01]  /*1ee50*/  SEL R6, R6, RZ, !P0 ;  /* 0x000000ff06067207 */ /* 0x000fe20004000000 */
[----:B------:R-:W-:Y:S01]  /*1ee60*/  USEL UR4, UR4, URZ, !UP0 ;  /* 0x0000003f04047287 */ /* 0x000fe2000c000000 */
[----:B------:R-:W-:Y:S02]  /*1ee70*/  WARPGROUP.DEPBAR.LE gsb0, 0x0 ;  /* 0x00008000000079c5 */ /* 0x000fe40000010000 */
[----:B------:R-:W-:-:S06]  /*1ee80*/  WARPGROUP.ARRIVE ;  /* 0x00000000000079c5 */ /* 0x000fcc0000000000 */
[----:B------:R-:W-:Y:S01]  /*1ee90*/  HGMMA.64x128x8.F32.TF32 R24, gdesc[UR52], R24, gsb0 ;  /* 0x05e00000341879f0 */ /* 0x000fe20008002818 */
[----:B------:R-:W-:Y:S01]  /*1eea0*/  ISETP.NE.U32.AND P2, PT, R6, RZ, PT ;  /* 0x000000ff0600720c */ /* 0x000fe20003f45070 */
[----:B------:R-:W-:Y:S01]  /*1eeb0*/  ULEA UR5, UR4, UR59, 0x11 ;  /* 0x0000003b04057291 */ /* 0x000fe2000f8e883f */
[----:B------:R-:W-:Y:S02]  /*1eec0*/  IMAD.X R14, R14, 0x1, R0, P1 ;  /* 0x000000010e0e7824 */ /* 0x000fe400008e0600 */
[----:B------:R-:W-:Y:S01]  /*1eed0*/  IMAD.MOV.U32 R8, RZ, RZ, R15 ;  /* 0x000000ffff087224 */ /* 0x000fe200078e000f */
[----:B------:R-:W-:Y:S02]  /*1eee0*/  ISETP.GT.AND P1, PT, R5, 0x1, PT ;  /* 0x000000010500780c */ /* 0x000fe40003f24270 */
[----:B------:R-:W-:Y:S01]  /*1eef0*/  VIADD R6, R10, UR5 ;  /* 0x000000050a067c36 */ /* 0x000fe20008000000 */
[----:B------:R-:W-:Y:S02]  /*1ef00*/  MOV R9, R14 ;  /* 0x0000000e00097202 */ /* 0x000fe40000000f00 */
[----:B------:R-:W-:-:S02]  /*1ef10*/  IADD3 R17, P3, R17, R2, RZ ;  /* 0x0000000211117210 */ /* 0x000fc40007f7e0ff */
[----:B------:R-:W-:-:S03]  /*1ef20*/  IADD3 R19, P4, R19, R2, RZ ;  /* 0x0000000213137210 */ /* 0x000fc60007f9e0ff */
[--C-:B------:R-:W-:Y:S02]  /*1ef30*/  IMAD.X R16, R16, 0x1, R0.reuse, P3 ;  /* 0x0000000110107824 */ /* 0x100fe400018e0600 */
[----:B------:R-:W-:Y:S01]  /*1ef40*/  IMAD.X R18, R18, 0x1, R0, P4 ;  /* 0x0000000112127824 */ /* 0x000fe200020e0600 */
[-C--:B------:R-:W-:Y:S02]  /*1ef50*/  IADD3 R21, P3, R21, R2.reuse, RZ ;  /* 0x0000000215157210 */ /* 0x080fe40007f7e0ff */
[----:B------:R-:W-:-:S03]  /*1ef60*/  IADD3 R23, P4, R23, R2, RZ ;  /* 0x0000000217177210 */ /* 0x000fc60007f9e0ff */
[----:B------:R-:W-:Y:S01]  /*1ef70*/  IMAD.X R20, R20, 0x1, R0, P3 ;  /* 0x0000000114147824 */ /* 0x000fe200018e0600 */
[----:B------:R-:W-:Y:S02]  /*1ef80*/  IADD3.X R22, R22, R0, RZ, P4, !PT ;  /* 0x0000000016167210 */ /* 0x000fe400027fe4ff */
[-C--:B------:R-:W-:Y:S02]  /*1ef90*/  IADD3 R217, P3, R217, R2.reuse, RZ ;  /* 0x00000002d9d97210 */ /* 0x080fe40007f7e0ff */
[----:B------:R-:W-:-:S03]  /*1efa0*/  IADD3 R219, P4, R219, R2, RZ ;  /* 0x00000002dbdb7210 */ /* 0x000fc60007f9e0ff */
[--C-:B------:R-:W-:Y:S02]  /*1efb0*/  IMAD.X R216, R216, 0x1, R0.reuse, P3 ;  /* 0x00000001d8d87824 */ /* 0x100fe400018e0600 */
[----:B------:R-:W-:Y:S01]  /*1efc0*/  IMAD.X R218, R218, 0x1, R0, P4 ;  /* 0x00000001dada7824 */ /* 0x000fe200020e0600 */
[----:B------:R-:W-:Y:S01]  /*1efd0*/  IADD3 R221, P3, R221, R2, RZ ;  /* 0x00000002dddd7210 */ /* 0x000fe20007f7e0ff */
[----:B------:R-:W-:Y:S02]  /*1efe0*/  WARPGROUP.DEPBAR.LE gsb0, 0x0 ;  /* 0x00008000000079c5 */ /* 0x000fe40000010000 */
[----:B------:R-:W-:Y:S06]  /*1eff0*/  BAR.SYNC.DEFER_BLOCKING 0x0 ;  /* 0x0000000000007b1d */ /* 0x000fec0000010000 */
[----:B------:R-:W-:Y:S01]  /*1f000*/  @!PT LDS RZ, [RZ] ;  /* 0x00000000fffff984 */ /* 0x000fe20000000800 */
[----:B------:R-:W-:Y:S01]  /*1f010*/  @!PT LDS RZ, [RZ] ;  /* 0x00000000fffff984 */ /* 0x000fe20000000800 */
[----:B------:R-:W-:Y:S01]  /*1f020*/  @!PT LDS RZ, [RZ] ;  /* 0x00000000fffff984 */ /* 0x000fe20000000800 */
[----:B------:R1:W-:Y:S02]  /*1f030*/  LDGSTS.E [R6], desc[UR60][R8.64], P2 ;  /* 0x0000000008067fae */ /* 0x0003e4000912187c */
[----:B-1----:R-:W-:-:S04]  /*1f040*/  SEL R8, RZ, 0x4, !P1 ;  /* 0x00000004ff087807 */ /* 0x002fc80004800000 */
[----:B------:R-:W-:Y:S02]  /*1f050*/  SEL R8, R8, RZ, !P0 ;  /* 0x000000ff08087207 */ /* 0x000fe40004000000 */
[----:B------:R-:W-:Y:S02]  /*1f060*/  MOV R9, R16 ;  /* 0x0000001000097202 */ /* 0x000fe40000000f00 */
[----:B------:R-:W-:Y:S01]  /*1f070*/  ISETP.NE.U32.AND P1, PT, R8, RZ, PT ;  /* 0x000000ff0800720c */ /* 0x000fe20003f25070 */
[----:B------:R-:W-:-:S05]  /*1f080*/  IMAD.MOV.U32 R8, RZ, RZ, R17 ;  /* 0x000000ffff087224 */ /* 0x000fca00078e0011 */
[----:B------:R1:W-:Y:S01]  /*1f090*/  LDGSTS.E [R6+0x4000], desc[UR60][R8.64], P2 ;  /* 0x0400000008067fae */ /* 0x0003e2000912187c */
[----:B------:R-:W-:Y:S01]  /*1f0a0*/  ISETP.GT.AND P2, PT, R5, 0x2, PT ;  /* 0x000000020500780c */ /* 0x000fe20003f44270 */
[----:B-1----:R-:W-:Y:S02]  /*1f0b0*/  IMAD.MOV.U32 R8, RZ, RZ, R19 ;  /* 0x000000ffff087224 */ /* 0x002fe400078e0013 */
[----:B------:R-:W-:-:S05]  /*1f0c0*/  IMAD.MOV.U32 R9, RZ, RZ, R18 ;  /* 0x000000ffff097224 */ /* 0x000fca00078e0012 */
[----:B------:R1:W-:Y:S02]  /*1f0d0*/  LDGSTS.E [R6+0x4], desc[UR60][R8.64], P1 ;  /* 0x0000400008067fae */ /* 0x0003e4000892187c */
[----:B-1----:R-:W-:-:S04]  /*1f0e0*/  SEL R8, RZ, 0x4, !P2 ;  /* 0x00000004ff087807 */ /* 0x002fc80005000000 */
[----:B------:R-:W-:Y:S01]  /*1f0f0*/  SEL R8, R8, RZ, !P0 ;  /* 0x000000ff08087207 */ /* 0x000fe20004000000 */
[----:B------:R-:W-:-:S03]  /*1f100*/  IMAD.MOV.U32 R9, RZ, RZ, R20 ;  /* 0x000000ffff097224 */ /* 0x000fc600078e0014 */
[----:B------:R-:W-:Y:S01]  /*1f110*/  ISETP.NE.U32.AND P2, PT, R8, RZ, PT ;  /* 0x000000ff0800720c */ /* 0x000fe20003f45070 */
[----:B------:R-:W-:-:S05]  /*1f120*/  IMAD.MOV.U32 R8, RZ, RZ, R21 ;  /* 0x000000ffff087224 */ /* 0x000fca00078e0015 */
[----:B------:R1:W-:Y:S01]  /*1f130*/  LDGSTS.E [R6+0x4004], desc[UR60][R8.64], P1 ;  /* 0x0400400008067fae */ /* 0x0003e2000892187c */
[----:B------:R-:W-:Y:S01]  /*1f140*/  ISETP.GT.AND P1, PT, R5, 0x3, PT ;  /* 0x000000030500780c */ /* 0x000fe20003f24270 */
[----:B-1----:R-:W-:Y:S01]  /*1f150*/  IMAD.MOV.U32 R8, RZ, RZ, R23 ;  /* 0x000000ffff087224 */ /* 0x002fe200078e0017 */
[----:B------:R-:W-:-:S05]  /*1f160*/  MOV R9, R22 ;  /* 0x0000001600097202 */ /* 0x000fca0000000f00 */
[----:B------:R1:W-:Y:S02]  /*1f170*/  LDGSTS.E [R6+0x8], desc[UR60][R8.64], P2 ;  /* 0x0000800008067fae */ /* 0x0003e4000912187c */
        /* <DEDUP_REMOVED lines=9> */
[----:B------:R1:W-:Y:S01]  /*1f210*/  LDGSTS.E [R6+0xc], desc[UR60][R8.64], P1 ;  /* 0x0000c00008067fae */ /* 0x0003e2000892187c */
[----:B--2---:R-:W-:Y:S01]  /*1f220*/  IADD3 R212, P4, R212, R2, RZ ;  /* 0x00000002d4d47210 */ /* 0x004fe20007f9e0ff */
[----:B------:R-:W-:Y:S01]  /*1f230*/  IMAD.X R220, R220, 0x1, R0, P3 ;  /* 0x00000001dcdc7824 */ /* 0x000fe200018e0600 */
[----:B-1----:R-:W-:-:S04]  /*1f240*/  SEL R8, RZ, 0x4, !P2 ;  /* 0x00000004ff087807 */ /* 0x002fc80005000000 */
[----:B------:R-:W-:Y:S01]  /*1f250*/  SEL R8, R8, RZ, !P0 ;  /* 0x000000ff08087207 */ /* 0x000fe20004000000 */
[----:B------:R-:W-:Y:S01]  /*1f260*/  IMAD.MOV.U32 R9, RZ, RZ, R220 ;  /* 0x000000ffff097224 */ /* 0x000fe200078e00dc */
[----:B---3--:R-:W-:Y:S02]  /*1f270*/  IADD3.X R213, R213, R0, RZ, P4, !PT ;  /* 0x00000000d5d57210 */ /* 0x008fe400027fe4ff */
[----:B------:R-:W-:Y:S01]  /*1f280*/  ISETP.NE.U32.AND P2, PT, R8, RZ, PT ;  /* 0x000000ff0800720c */ /* 0x000fe20003f45070 */
[----:B------:R-:W-:Y:S01]  /*1f290*/  IMAD.MOV.U32 R8, RZ, RZ, R221 ;  /* 0x000000ffff087224 */ /* 0x000fe200078e00dd */
[----:B------:R-:W-:Y:S04]  /*1f2a0*/  STL [R1+0x248], R212 ;  /* 0x000248d401007387 */ /* 0x000fe80000100800 */
[----:B------:R1:W-:Y:S01]  /*1f2b0*/  LDGSTS.E [R6+0x400c], desc[UR60][R8.64], P1 ;  /* 0x0400c00008067fae */ /* 0x0003e2000892187c */
[----:B------:R-:W-:-:S03]  /*1f2c0*/  ISETP.GT.AND P1, PT, R5, 0x21, PT ;  /* 0x000000210500780c */ /* 0x000fc60003f24270 */
[----:B------:R2:W-:Y:S04]  /*1f2d0*/  STL [R1+0x244], R213 ;  /* 0x000244d501007387 */ /* 0x0005e80000100800 */
[----:B------:R-:W3:Y:S01]  /*1f2e0*/  LDL.LU R215, [R1+0x25c] ;  /* 0x00025c0001d77983 */ /* 0x000ee20000300800 */
[----:B-1----:R-:W-:Y:S01]  /*1f2f0*/  IMAD.MOV.U32 R8, RZ, RZ, R212 ;  /* 0x000000ffff087224 */ /* 0x002fe200078e00d4 */
[----:B------:R-:W-:Y:S02]  /*1f300*/  MOV R9, R213 ;  /* 0x000000d500097202 */ /* 0x000fe40000000f00 */
[----:B------:R-:W4:Y:S01]  /*1f310*/  LDL.LU R214, [R1+0x260] ;  /* 0x0002600001d67983 */ /* 0x000f220000300800 */
[----:B------:R-:W-:-:S03]  /*1f320*/  IADD3 R11, P3, R11, R2, RZ ;  /* 0x000000020b0b7210 */ /* 0x000fc60007f7e0ff */
[----:B--2---:R-:W2:Y:S04]  /*1f330*/  LDL.LU R213, [R1+0x264] ;  /* 0x0002640001d57983 */ /* 0x004ea80000300800 */
[----:B------:R-:W2:Y:S04]  /*1f340*/  LDL.LU R212, [R1+0x268] ;  /* 0x0002680001d47983 */ /* 0x000ea80000300800 */
[----:B------:R1:W-:Y:S01]  /*1f350*/  LDGSTS.E [R6+0x8000], desc[UR60][R8.64], P2 ;  /* 0x0800000008067fae */ /* 0x0003e2000912187c */
[----:B------:R-:W-:Y:S01]  /*1f360*/  IADD3 R3, P4, R3, R2, RZ ;  /* 0x0000000203037210 */ /* 0x000fe20007f9e0ff */
[----:B------:R-:W-:Y:S01]  /*1f370*/  IMAD.X R12, R12, 0x1, R0, P3 ;  /* 0x000000010c0c7824 */ /* 0x000fe200018e0600 */
[----:B-1----:R-:W-:-:S04]  /*1f380*/  SEL R8, RZ, 0x4, !P1 ;  /* 0x00000004ff087807 */ /* 0x002fc80004800000 */
[----:B------:R-:W-:Y:S01]  /*1f390*/  SEL R8, R8, RZ, !P0 ;  /* 0x000000ff08087207 */ /* 0x000fe20004000000 */
[----:B------:R-:W-:Y:S01]  /*1f3a0*/  IMAD.X R7, R7, 0x1, R0, P4 ;  /* 0x0000000107077824 */ /* 0x000fe200020e0600 */
[----:B------:R-:W-:Y:S02]  /*1f3b0*/  MOV R9, R12 ;  /* 0x0000000c00097202 */ /* 0x000fe40000000f00 */
[----:B------:R-:W-:Y:S01]  /*1f3c0*/  ISETP.NE.U32.AND P1, PT, R8, RZ, PT ;  /* 0x000000ff0800720c */ /* 0x000fe20003f25070 */
[----:B------:R-:W-:Y:S01]  /*1f3d0*/  IMAD.MOV.U32 R8, RZ, RZ, R11 ;  /* 0x000000ffff087224 */ /* 0x000fe200078e000b */
[----:B------:R-:W-:Y:S04]  /*1f3e0*/  STL [R1+0x250], R11 ;  /* 0x0002500b01007387 */ /* 0x000fe80000100800 */
[----:B------:R1:W-:Y:S04]  /*1f3f0*/  STL [R1+0x24c], R12 ;  /* 0x00024c0c01007387 */ /* 0x0003e80000100800 */
[----:B------:R-:W-:Y:S04]  /*1f400*/  STL [R1+0x258], R3 ;  /* 0x0002580301007387 */ /* 0x000fe80000100800 */
[----:B------:R1:W-:Y:S04]  /*1f410*/  STL [R1+0x254], R7 ;  /* 0x0002540701007387 */ /* 0x0003e80000100800 */
[----:B------:R1:W-:Y:S04]  /*1f420*/  LDGSTS.E [R6+0xc000], desc[UR60][R8.64], P2 ;  /* 0x0c00000008067fae */ /* 0x0003e8000912187c */
[----:B-1----:R-:W2:Y:S04]  /*1f430*/  LDL.LU R12, [R1+0x26c] ;  /* 0x00026c00010c7983 */ /* 0x002ea80000300800 */
[----:B------:R-:W2:Y:S01]  /*1f440*/  LDL.LU R11, [R1+0x270] ;  /* 0x00027000010b7983 */ /* 0x000ea20000300800 */
[----:B------:R-:W-:-:S02]  /*1f450*/  IMAD.MOV.U32 R9, RZ, RZ, R7 ;  /* 0x000000ffff097224 */ /* 0x000fc400078e0007 */
[----:B------:R-:W-:Y:S01]  /*1f460*/  IMAD.MOV.U32 R8, RZ, RZ, R3 ;  /* 0x000000ffff087224 */ /* 0x000fe200078e0003 */
[----:B------:R-:W2:Y:S04]  /*1f470*/  LDL.LU R7, [R1+0x274] ;  /* 0x0002740001077983 */ /* 0x000ea80000300800 */
[----:B------:R-:W2:Y:S01]  /*1f480*/  LDL.LU R3, [R1+0x278] ;  /* 0x0002780001037983 */ /* 0x000ea20000300800 */
[----:B------:R-:W-:-:S03]  /*1f490*/  ISETP.GT.AND P2, PT, R5, 0x22, PT ;  /* 0x000000220500780c */ /* 0x000fc60003f44270 */
[----:B------:R1:W-:Y:S02]  /*1f4a0*/  LDGSTS.E [R6+0x8004], desc[UR60][R8.64], P1 ;  /* 0x0800400008067fae */ /* 0x0003e4000892187c */
[----:B-1----:R-:W-:-:S04]  /*1f4b0*/  SEL R8, RZ, 0x4, !P2 ;  /* 0x00000004ff087807 */ /* 0x002fc80005000000 */
[----:B------:R-:W-:-:S04]  /*1f4c0*/  SEL R8, R8, RZ, !P0 ;  /* 0x000000ff08087207 */ /* 0x000fc80004000000 */
[----:B------:R-:W-:Y:S02]  /*1f4d0*/  ISETP.NE.U32.AND P2, PT, R8, RZ, PT ;  /* 0x000000ff0800720c */ /* 0x000fe40003f45070 */
[----:B----4-:R-:W-:-:S05]  /*1f4e0*/  IADD3 R214, P3, R214, R2, RZ ;  /* 0x00000002d6d67210 */ /* 0x010fca0007f7e0ff */
[----:B---3--:R-:W-:Y:S01]  /*1f4f0*/  IMAD.X R215, R215, 0x1, R0, P3 ;  /* 0x00000001d7d77824 */ /* 0x008fe200018e0600 */
[----:B--2---:R-:W-:Y:S01]  /*1f500*/  IADD3 R212, P4, R212, R2, RZ ;  /* 0x00000002d4d47210 */ /* 0x004fe20007f9e0ff */
[----:B------:R-:W-:Y:S01]  /*1f510*/  STL [R1+0x260], R214 ;  /* 0x000260d601007387 */ /* 0x000fe20000100800 */
[----:B------:R-:W-:Y:S02]  /*1f520*/  IMAD.MOV.U32 R8, RZ, RZ, R214 ;  /* 0x000000ffff087224 */ /* 0x000fe400078e00d6 */
[----:B------:R-:W-:Y:S01]  /*1f530*/  IADD3.X R213, R213, R0, RZ, P4, !PT ;  /* 0x00000000d5d57210 */ /* 0x000fe200027fe4ff */
[----:B------:R-:W-:Y:S01]  /*1f540*/  IMAD.MOV.U32 R9, RZ, RZ, R215 ;  /* 0x000000ffff097224 */ /* 0x000fe200078e00d7 */
[----:B------:R1:W-:Y:S04]  /*1f550*/  STL [R1+0x25c], R215 ;  /* 0x00025cd701007387 */ /* 0x0003e80000100800 */
[----:B------:R-:W-:Y:S04]  /*1f560*/  STL [R1+0x268], R212 ;  /* 0x000268d401007387 */ /* 0x000fe80000100800 */
[----:B------:R2:W-:Y:S04]  /*1f570*/  STL [R1+0x264], R213 ;  /* 0x000264d501007387 */ /* 0x0005e80000100800 */
[----:B-1----:R-:W3:Y:S04]  /*1f580*/  LDL.LU R215, [R1+0x27c] ;  /* 0x00027c0001d77983 */ /* 0x002ee80000300800 */
[----:B------:R1:W-:Y:S01]  /*1f590*/  LDGSTS.E [R6+0xc004], desc[UR60][R8.64], P1 ;  /* 0x0c00400008067fae */ /* 0x0003e2000892187c */
[----:B------:R-:W-:-:S03]  /*1f5a0*/  ISETP.GT.AND P1, PT, R5, 0x23, PT ;  /* 0x000000230500780c */ /* 0x000fc60003f24270 */
[----:B------:R-:W4:Y:S01]  /*1f5b0*/  LDL.LU R214, [R1+0x280] ;  /* 0x0002800001d67983 */ /* 0x000f220000300800 */
[----:B-1----:R-:W-:Y:S01]  /*1f5c0*/  IMAD.MOV.U32 R8, RZ, RZ, R212 ;  /* 0x000000ffff087224 */ /* 0x002fe200078e00d4 */
[----:B------:R-:W-:Y:S02]  /*1f5d0*/  MOV R9, R213 ;  /* 0x000000d500097202 */ /* 0x000fe40000000f00 */
[----:B--2---:R-:W2:Y:S04]  /*1f5e0*/  LDL.LU R213, [R1+0x444] ;  /* 0x0004440001d57983 */ /* 0x004ea80000300800 */
[----:B------:R-:W2:Y:S04]  /*1f5f0*/  LDL.LU R212, [R1+0x448] ;  /* 0x0004480001d47983 */ /* 0x000ea80000300800 */
[----:B------:R1:W-:Y:S01]  /*1f600*/  LDGSTS.E [R6+0x8008], desc[UR60][R8.64], P2 ;  /* 0x0800800008067fae */ /* 0x0003e2000912187c */
[----:B------:R-:W-:-:S02]  /*1f610*/  IADD3 R11, P3, R11, R2, RZ ;  /* 0x000000020b0b7210 */ /* 0x000fc40007f7e0ff */
[----:B-1----:R-:W-:-:S03]  /*1f620*/  SEL R8, RZ, 0x4, !P1 ;  /* 0x00000004ff087807 */ /* 0x002fc60004800000 */
[--C-:B------:R-:W-:Y:S01]  /*1f630*/  IMAD.X R12, R12, 0x1, R0.reuse, P3 ;  /* 0x000000010c0c7824 */ /* 0x100fe200018e0600 */
[----:B------:R-:W-:Y:S02]  /*1f640*/  IADD3 R3, P4, R3, R2, RZ ;  /* 0x0000000203037210 */ /* 0x000fe40007f9e0ff */
[----:B------:R-:W-:Y:S01]  /*1f650*/  SEL R8, R8, RZ, !P0 ;  /* 0x000000ff08087207 */ /* 0x000fe20004000000 */
[----:B------:R-:W-:Y:S02]  /*1f660*/  STL [R1+0x270], R11 ;  /* 0x0002700b01007387 */ /* 0x000fe40000100800 */
[----:B------:R-:W-:Y:S01]  /*1f670*/  IMAD.X R7, R7, 0x1, R0, P4 ;  /* 0x0000000107077824 */ /* 0x000fe200020e0600 */
[----:B------:R-:W-:Y:S01]  /*1f680*/  ISETP.NE.U32.AND P1, PT, R8, RZ, PT ;  /* 0x000000ff0800720c */ /* 0x000fe20003f25070 */
[----:B------:R1:W-:Y:S01]  /*1f690*/  STL [R1+0x26c], R12 ;  /* 0x00026c0c01007387 */ /* 0x0003e20000100800 */
[----:B------:R-:W-:Y:S01]  /*1f6a0*/  IMAD.MOV.U32 R8, RZ, RZ, R11 ;  /* 0x000000ffff087224 */ /* 0x000fe200078e000b */
[----:B------:R-:W-:-:S02]  /*1f6b0*/  MOV R9, R12 ;  /* 0x0000000c00097202 */ /* 0x000fc40000000f00 */
[----:B------:R-:W-:Y:S04]  /*1f6c0*/  STL [R1+0x278], R3 ;  /* 0x0002780301007387 */ /* 0x000fe80000100800 */
[----:B------:R1:W-:Y:S04]  /*1f6d0*/  STL [R1+0x274], R7 ;  /* 0x0002740701007387 */ /* 0x0003e80000100800 */
[----:B-1----:R-:W2:Y:S04]  /*1f6e0*/  LDL.LU R12, [R1+0x44c] ;  /* 0x00044c00010c7983 */ /* 0x002ea80000300800 */
[----:B------:R-:W2:Y:S04]  /*1f6f0*/  LDL.LU R11, [R1+0x450] ;  /* 0x00045000010b7983 */ /* 0x000ea80000300800 */
[----:B------:R1:W-:Y:S02]  /*1f700*/  LDGSTS.E [R6+0xc008], desc[UR60][R8.64], P2 ;  /* 0x0c00800008067fae */ /* 0x0003e4000912187c */
[----:B-1----:R-:W-:-:S02]  /*1f710*/  IMAD.MOV.U32 R9, RZ, RZ, R7 ;  /* 0x000000ffff097224 */ /* 0x002fc400078e0007 */
        /* <DEDUP_REMOVED lines=10> */
[----:B------:R-:W-:Y:S01]  /*1f7c0*/  STL [R1+0x280], R214 ;  /* 0x000280d601007387 */ /* 0x000fe20000100800 */
[----:B------:R-:W-:Y:S02]  /*1f7d0*/  IMAD.MOV.U32 R8, RZ, RZ, R214 ;  /* 0x000000ffff087224 */ /* 0x000fe400078e00d6 */
[----:B------:R-:W-:Y:S01]  /*1f7e0*/  IMAD.MOV.U32 R9, RZ, RZ, R215 ;  /* 0x000000ffff097224 */ /* 0x000fe200078e00d7 */
[----:B--2---:R-:W-:Y:S01]  /*1f7f0*/  IADD3 R212, P4, R212, R2, RZ ;  /* 0x00000002d4d47210 */ /* 0x004fe20007f9e0ff */
[----:B------:R1:W-:Y:S03]  /*1f800*/  STL [R1+0x27c], R215 ;  /* 0x00027cd701007387 */ /* 0x0003e60000100800 */
[----:B------:R-:W-:Y:S01]  /*1f810*/  IADD3.X R213, R213, R0, RZ, P4, !PT ;  /* 0x00000000d5d57210 */ /* 0x000fe200027fe4ff */
[----:B------:R-:W-:Y:S04]  /*1f820*/  STL [R1+0x448], R212 ;  /* 0x000448d401007387 */ /* 0x000fe80000100800 */
[----:B------:R2:W-:Y:S04]  /*1f830*/  STL [R1+0x444], R213 ;  /* 0x000444d501007387 */ /* 0x0005e80000100800 */
[----:B------:R3:W-:Y:S01]  /*1f840*/  LDGSTS.E [R6+0xc00c], desc[UR60][R8.64], P1 ;  /* 0x0c00c00008067fae */ /* 0x0007e2000892187c */
[----:B------:R-:W-:-:S03]  /*1f850*/  ISETP.GT.AND P1, PT, R5, 0x41, PT ;  /* 0x000000410500780c */ /* 0x000fc60003f24270 */
[----:B-1----:R-:W4:Y:S04]  /*1f860*/  LDL.LU R215, [R1+0x45c] ;  /* 0x00045c0001d77983 */ /* 0x002f280000300800 */
[----:B------:R-:W4:Y:S01]  /*1f870*/  LDL.LU R214, [R1+0x460] ;  /* 0x0004600001d67983 */ /* 0x000f220000300800 */
[----:B---3--:R-:W-:Y:S01]  /*1f880*/  IMAD.MOV.U32 R8, RZ, RZ, R212 ;  /* 0x000000ffff087224 */ /* 0x008fe200078e00d4 */
[----:B------:R-:W-:Y:S02]  /*1f890*/  MOV R9, R213 ;  /* 0x000000d500097202 */ /* 0x000fe40000000f00 */
[----:B--2---:R-:W2:Y:S04]  /*1f8a0*/  LDL.LU R213, [R1+0x464] ;  /* 0x0004640001d57983 */ /* 0x004ea80000300800 */
[----:B------:R-:W3:Y:S04]  /*1f8b0*/  LDL.LU R212, [R1+0x468] ;  /* 0x0004680001d47983 */ /* 0x000ee80000300800 */
[----:B------:R1:W-:Y:S01]  /*1f8c0*/  LDGSTS.E [R6+0x10000], desc[UR60][R8.64], P2 ;  /* 0x1000000008067fae */ /* 0x0003e2000912187c */
[----:B------:R-:W-:-:S02]  /*1f8d0*/  IADD3 R11, P3, R11, R2, RZ ;  /* 0x000000020b0b7210 */ /* 0x000fc40007f7e0ff */
[----:B-1----:R-:W-:-:S03]  /*1f8e0*/  SEL R8, RZ, 0x4, !P1 ;  /* 0x00000004ff087807 */ /* 0x002fc60004800000 */
[----:B------:R-:W-:Y:S01]  /*1f8f0*/  IMAD.X R12, R12, 0x1, R0, P3 ;  /* 0x000000010c0c7824 */ /* 0x000fe200018e0600 */
[----:B------:R-:W-:Y:S01]  /*1f900*/  SEL R8, R8, RZ, !P0 ;  /* 0x000000ff08087207 */ /* 0x000fe20004000000 */
[----:B------:R-:W-:Y:S03]  /*1f910*/  STL [R1+0x450], R11 ;  /* 0x0004500b01007387 */ /* 0x000fe60000100800 */
[----:B------:R-:W-:Y:S02]  /*1f920*/  MOV R9, R12 ;  /* 0x0000000c00097202 */ /* 0x000fe40000000f00 */
[----:B------:R-:W-:Y:S01]  /*1f930*/  ISETP.NE.U32.AND P1, PT, R8, RZ, PT ;  /* 0x000000ff0800720c */ /* 0x000fe20003f25070 */
[----:B------:R-:W-:Y:S01]  /*1f940*/  IMAD.MOV.U32 R8, RZ, RZ, R11 ;  /* 0x000000ffff087224 */ /* 0x000fe200078e000b */
[----:B------:R1:W-:Y:S04]  /*1f950*/  STL [R1+0x44c], R12 ;  /* 0x00044c0c01007387 */ /* 0x0003e80000100800 */
[----:B------:R1:W-:Y:S01]  /*1f960*/  LDGSTS.E [R6+0x14000], desc[UR60][R8.64], P2 ;  /* 0x1400000008067fae */ /* 0x0003e2000912187c */
[----:B------:R-:W-:-:S05]  /*1f970*/  IADD3 R3, P4, R3, R2, RZ ;  /* 0x0000000203037210 */ /* 0x000fca0007f9e0ff */
[----:B------:R-:W-:Y:S01]  /*1f980*/  IMAD.X R7, R7, 0x1, R0, P4 ;  /* 0x0000000107077824 */ /* 0x000fe200020e0600 */
[----:B------:R-:W-:Y:S04]  /*1f990*/  STL [R1+0x458], R3 ;  /* 0x0004580301007387 */ /* 0x000fe80000100800 */
[----:B------:R1:W-:Y:S02]  /*1f9a0*/  STL [R1+0x454], R7 ;  /* 0x0004540701007387 */ /* 0x0003e40000100800 */
[----:B-1----:R-:W-:Y:S02]  /*1f9b0*/  IMAD.MOV.U32 R9, RZ, RZ, R7 ;  /* 0x000000ffff097224 */ /* 0x002fe400078e0007 */
[----:B------:R-:W2:Y:S01]  /*1f9c0*/  LDL.LU R12, [R1+0x46c] ;  /* 0x00046c00010c7983 */ /* 0x000ea20000300800 */
[----:B------:R-:W-:-:S03]  /*1f9d0*/  IMAD.MOV.U32 R8, RZ, RZ, R3 ;  /* 0x000000ffff087224 */ /* 0x000fc600078e0003 */
[----:B------:R-:W2:Y:S04]  /*1f9e0*/  LDL.LU R11, [R1+0x470] ;  /* 0x00047000010b7983 */ /* 0x000ea80000300800 */
        /* <DEDUP_REMOVED lines=8> */
[----:B------:R-:W-:Y:S01]  /*1fa70*/  IMAD.X R215, R215, 0x1, R0, P3 ;  /* 0x00000001d7d77824 */ /* 0x000fe200018e0600 */
[----:B---3--:R-:W-:Y:S01]  /*1fa80*/  IADD3 R212, P4, R212, R2, RZ ;  /* 0x00000002d4d47210 */ /* 0x008fe20007f9e0ff */
[----:B------:R-:W-:Y:S03]  /*1fa90*/  STL [R1+0x460], R214 ;  /* 0x000460d601007387 */ /* 0x000fe60000100800 */
[----:B--2---:R-:W-:Y:S01]  /*1faa0*/  IADD3.X R213, R213, R0, RZ, P4, !PT ;  /* 0x00000000d5d57210 */ /* 0x004fe200027fe4ff */
[----:B------:R1:W-:Y:S01]  /*1fab0*/  STL [R1+0x45c], R215 ;  /* 0x00045cd701007387 */ /* 0x0003e20000100800 */
[----:B------:R-:W-:-:S03]  /*1fac0*/  IMAD.MOV.U32 R9, RZ, RZ, R215 ;  /* 0x000000ffff097224 */ /* 0x000fc600078e00d7 */
[----:B------:R-:W-:Y:S01]  /*1fad0*/  STL [R1+0x468], R212 ;  /* 0x000468d401007387 */ /* 0x000fe20000100800 */
[----:B------:R-:W-:-:S03]  /*1fae0*/  IMAD.MOV.U32 R8, RZ, RZ, R214 ;  /* 0x000000ffff087224 */ /* 0x000fc600078e00d6 */
[----:B------:R2:W-:Y:S04]  /*1faf0*/  STL [R1+0x464], R213 ;  /* 0x000464d501007387 */ /* 0x0005e80000100800 */
[----:B-1----:R-:W3:Y:S04]  /*1fb00*/  LDL.LU R215, [R1+0x47c] ;  /* 0x00047c0001d77983 */ /* 0x002ee80000300800 */
[----:B------:R-:W4:Y:S04]  /*1fb10*/  LDL.LU R214, [R1+0x480] ;  /* 0x0004800001d67983 */ /* 0x000f280000300800 */
[----:B------:R1:W-:Y:S01]  /*1fb20*/  LDGSTS.E [R6+0x14004], desc[UR60][R8.64], P1 ;  /* 0x1400400008067fae */ /* 0x0003e2000892187c */
[----:B------:R-:W-:Y:S01]  /*1fb30*/  ISETP.GT.AND P1, PT, R5, 0x43, PT ;  /* 0x000000430500780c */ /* 0x000fe20003f24270 */
[----:B-1----:R-:W-:Y:S01]  /*1fb40*/  IMAD.MOV.U32 R8, RZ, RZ, R212 ;  /* 0x000000ffff087224 */ /* 0x002fe200078e00d4 */
[----:B------:R-:W-:-:S02]  /*1fb50*/  MOV R9, R213 ;  /* 0x000000d500097202 */ /* 0x000fc40000000f00 */
[----:B--2---:R-:W2:Y:S04]  /*1fb60*/  LDL.LU R213, [R1+0x644] ;  /* 0x0006440001d57983 */ /* 0x004ea80000300800 */
[----:B------:R-:W2:Y:S04]  /*1fb70*/  LDL.LU R212, [R1+0x648] ;  /* 0x0006480001d47983 */ /* 0x000ea80000300800 */
[----:B------:R1:W-:Y:S01]  /*1fb80*/  LDGSTS.E [R6+0x10008], desc[UR60][R8.64], P2 ;  /* 0x1000800008067fae */ /* 0x0003e2000912187c */
[----:B------:R-:W-:-:S05]  /*1fb90*/  IADD3 R11, P3, R11, R2, RZ ;  /* 0x000000020b0b7210 */ /* 0x000fca0007f7e0ff */
[--C-:B------:R-:W-:Y:S01]  /*1fba0*/  IMAD.X R12, R12, 0x1, R0.reuse, P3 ;  /* 0x000000010c0c7824 */ /* 0x100fe200018e0600 */
[----:B------:R-:W-:Y:S02]  /*1fbb0*/  IADD3 R3, P4, R3, R2, RZ ;  /* 0x0000000203037210 */ /* 0x000fe40007f9e0ff */
[----:B-1----:R-:W-:Y:S01]  /*1fbc0*/  SEL R8, RZ, 0x4, !P1 ;  /* 0x00000004ff087807 */ /* 0x002fe20004800000 */
[----:B------:R-:W-:Y:S02]  /*1fbd0*/  STL [R1+0x470], R11 ;  /* 0x0004700b01007387 */ /* 0x000fe40000100800 */
[----:B------:R-:W-:Y:S01]  /*1fbe0*/  IMAD.X R7, R7, 0x1, R0, P4 ;  /* 0x0000000107077824 */ /* 0x000fe200020e0600 */
[----:B------:R-:W-:Y:S01]  /*1fbf0*/  SEL R8, R8, RZ, !P0 ;  /* 0x000000ff08087207 */ /* 0x000fe20004000000 */
[----:B------:R1:W-:Y:S01]  /*1fc00*/  STL [R1+0x46c], R12 ;  /* 0x00046c0c01007387 */ /* 0x0003e20000100800 */
[----:B------:R-:W-:Y:S02]  /*1fc10*/  MOV R9, R12 ;  /* 0x0000000c00097202 */ /* 0x000fe40000000f00 */
[----:B------:R-:W-:Y:S01]  /*1fc20*/  ISETP.NE.U32.AND P1, PT, R8, RZ, PT ;  /* 0x000000ff0800720c */ /* 0x000fe20003f25070 */
[----:B------:R-:W-:Y:S01]  /*1fc30*/  STL [R1+0x478], R3 ;  /* 0x0004780301007387 */ /* 0x000fe20000100800 */
[----:B------:R-:W-:-:S03]  /*1fc40*/  IMAD.MOV.U32 R8, RZ, RZ, R11 ;  /* 0x000000ffff087224 */ /* 0x000fc600078e000b */
        /* <DEDUP_REMOVED lines=14> */
[----:B---3--:R-:W-:Y:S02]  /*1fd30*/  IMAD.X R215, R215, 0x1, R0, P3 ;  /* 0x00000001d7d77824 */ /* 0x008fe400018e0600 */
[----:B------:R-:W-:Y:S02]  /*1fd40*/  IMAD.MOV.U32 R8, RZ, RZ, R214 ;  /* 0x000000ffff087224 */ /* 0x000fe400078e00d6 */
[----:B------:R-:W-:-:S05]  /*1fd50*/  IMAD.MOV.U32 R9, RZ, RZ, R215 ;  /* 0x000000ffff097224 */ /* 0x000fca00078e00d7 */
[----:B------:R1:W-:Y:S01]  /*1fd60*/  LDGSTS.E [R6+0x1400c], desc[UR60][R8.64], P1 ;  /* 0x1400c00008067fae */ /* 0x0003e2000892187c */
[----:B--2---:R-:W-:-:S04]  /*1fd70*/  IADD3 R212, P4, R212, R2, RZ ;  /* 0x00000002d4d47210 */ /* 0x004fc80007f9e0ff */
[----:B------:R-:W-:Y:S01]  /*1fd80*/  IADD3.X R213, R213, R0, RZ, P4, !PT ;  /* 0x00000000d5d57210 */ /* 0x000fe200027fe4ff */
[----:B-1----:R-:W-:Y:S01]  /*1fd90*/  IMAD.MOV.U32 R8, RZ, RZ, R212 ;  /* 0x000000ffff087224 */ /* 0x002fe200078e00d4 */
[----:B------:R-:W-:Y:S02]  /*1fda0*/  ISETP.GT.AND P1, PT, R5, 0x61, PT ;  /* 0x000000610500780c */ /* 0x000fe40003f24270 */
[----:B------:R-:W-:-:S05]  /*1fdb0*/  MOV R9, R213 ;  /* 0x000000d500097202 */ /* 0x000fca0000000f00 */
[----:B------:R1:W-:Y:S02]  /*1fdc0*/  LDGSTS.E [R6+0x18000], desc[UR60][R8.64], P2 ;  /* 0x1800000008067fae */ /* 0x0003e4000912187c */
[----:B-1----:R-:W-:-:S04]  /*1fdd0*/  SEL R8, RZ, 0x4, !P1 ;  /* 0x00000004ff087807 */ /* 0x002fc80004800000 */
[----:B------:R-:W-:Y:S02]  /*1fde0*/  SEL R8, R8, RZ, !P0 ;  /* 0x000000ff08087207 */ /* 0x000fe40004000000 */
[----:B------:R-:W-:Y:S02]  /*1fdf0*/  IADD3 R11, P3, R11, R2, RZ ;  /* 0x000000020b0b7210 */ /* 0x000fe40007f7e0ff */
[----:B------:R-:W-:-:S03]  /*1fe00*/  ISETP.NE.U32.AND P1, PT, R8, RZ, PT ;  /* 0x000000ff0800720c */ /* 0x000fc60003f25070 */
[----:B------:R-:W-:Y:S01]  /*1fe10*/  IMAD.X R12, R12, 0x1, R0, P3 ;  /* 0x000000010c0c7824 */ /* 0x000fe200018e0600 */
[----:B------:R1:W-:Y:S01]  /*1fe20*/  STL [R1+0x480], R214 ;  /* 0x000480d601007387 */ /* 0x0003e20000100800 */
[----:B------:R-:W-:-:S03]  /*1fe30*/  IMAD.MOV.U32 R8, RZ, RZ, R11 ;  /* 0x000000ffff087224 */ /* 0x000fc600078e000b */
[----:B------:R-:W-:Y:S01]  /*1fe40*/  MOV R9, R12 ;  /* 0x0000000c00097202 */ /* 0x000fe20000000f00 */
[----:B------:R2:W-:Y:S04]  /*1fe50*/  STL [R1+0x47c], R215 ;  /* 0x00047cd701007387 */ /* 0x0005e80000100800 */
[----:B------:R-:W-:Y:S01]  /*1fe60*/  STL [R1+0x648], R212 ;  /* 0x000648d401007387 */ /* 0x000fe20000100800 */
[----:B------:R-:W-:-:S03]  /*1fe70*/  IADD3 R3, P4, R3, R2, RZ ;  /* 0x0000000203037210 */ /* 0x000fc60007f9e0ff */
[----:B------:R3:W-:Y:S02]  /*1fe80*/  STL [R1+0x644], R213 ;  /* 0x000644d501007387 */ /* 0x0007e40000100800 */
[----:B------:R-:W-:Y:S02]  /*1fe90*/  IMAD.X R7, R7, 0x1, R0, P4 ;  /* 0x0000000107077824 */ /* 0x000fe400020e0600 */
[----:B-1----:R-:W4:Y:S04]  /*1fea0*/  LDL.LU R214, [R1+0x668] ;  /* 0x0006680001d67983 */ /* 0x002f280000300800 */
[----:B------:R1:W-:Y:S01]  /*1feb0*/  LDGSTS.E [R6+0x1c000], desc[UR60][R8.64], P2 ;  /* 0x1c00000008067fae */ /* 0x0003e2000912187c */
[----:B------:R-:W-:-:S03]  /*1fec0*/  ISETP.GT.AND P2, PT, R5, 0x62, PT ;  /* 0x000000620500780c */ /* 0x000fc60003f44270 */
[----:B------:R-:W-:Y:S04]  /*1fed0*/  STL [R1+0x650], R11 ;  /* 0x0006500b01007387 */ /* 0x000fe80000100800 */
[----:B------:R3:W-:Y:S01]  /*1fee0*/  STL [R1+0x64c], R12 ;  /* 0x00064c0c01007387 */ /* 0x0007e20000100800 */
[----:B-1----:R-:W-:Y:S02]  /*1fef0*/  IMAD.MOV.U32 R8, RZ, RZ, R3 ;  /* 0x000000ffff087224 */ /* 0x002fe400078e0003 */
[----:B------:R-:W-:Y:S01]  /*1ff00*/  IMAD.MOV.U32 R9, RZ, RZ, R7 ;  /* 0x000000ffff097224 */ /* 0x000fe200078e0007 */
[----:B------:R-:W-:Y:S04]  /*1ff10*/  STL [R1+0x658], R3 ;  /* 0x0006580301007387 */ /* 0x000fe80000100800 */
[----:B--2---:R-:W2:Y:S04]  /*1ff20*/  LDL.LU R215, [R1+0x664] ;  /* 0x0006640001d77983 */ /* 0x004ea80000300800 */
[----:B------:R1:W-:Y:S04]  /*1ff30*/  STL [R1+0x654], R7 ;  /* 0x0006540701007387 */ /* 0x0003e80000100800 */
[----:B---3--:R-:W3:Y:S04]  /*1ff40*/  LDL.LU R213, [R1+0x66c] ;  /* 0x00066c0001d57983 */ /* 0x008ee80000300800 */
[----:B------:R1:W-:Y:S04]  /*1ff50*/  LDGSTS.E [R6+0x18004], desc[UR60][R8.64], P1 ;  /* 0x1800400008067fae */ /* 0x0003e8000892187c */
[----:B------:R-:W3:Y:S04]  /*1ff60*/  LDL.LU R212, [R1+0x670] ;  /* 0x0006700001d47983 */ /* 0x000ee80000300800 */
[----:B------:R-:W3:Y:S01]  /*1ff70*/  LDL.LU R12, [R1+0x674] ;  /* 0x00067400010c7983 */ /* 0x000ee20000300800 */
[----:B-1----:R-:W-:-:S03]  /*1ff80*/  SEL R8, RZ, 0x4, !P2 ;  /* 0x00000004ff087807 */ /* 0x002fc60005000000 */
[----:B------:R-:W3:Y:S01]  /*1ff90*/  LDL.LU R11, [R1+0x678] ;  /* 0x00067800010b7983 */ /* 0x000ee20000300800 */
[----:B------:R-:W-:-:S03]  /*1ffa0*/  SEL R8, R8, RZ, !P0 ;  /* 0x000000ff08087207 */ /* 0x000fc60004000000 */
[----:B------:R-:W3:Y:S04]  /*1ffb0*/  LDL.LU R7, [R1+0x67c] ;  /* 0x00067c0001077983 */ /* 0x000ee80000300800 */
[----:B------:R-:W3:Y:S04]  /*1ffc0*/  LDL.LU R3, [R1+0x680] ;  /* 0x0006800001037983 */ /* 0x000ee80000300800 */
[----:B------:R-:W3:Y:S01]  /*1ffd0*/  LDL.LU R9, [R1+0x660] ;  /* 0x0006600001097983 */ /* 0x000ee20000300800 */
[----:B------:R-:W-:-:S03]  /*1ffe0*/  ISETP.NE.U32.AND P2, PT, R8, RZ, PT ;  /* 0x000000ff0800720c */ /* 0x000fc60003f45070 */
[----:B------:R-:W3:Y:S01]  /*1fff0*/  LDL.LU R8, [R1+0x65c] ;  /* 0x00065c0001087983 */ /* 0x000ee20000300800 */
[----:B----4-:R-:W-:-:S04]  /*20000*/  IADD3 R214, P4, R214, R2, RZ ;  /* 0x00000002d6d67210 */ /* 0x010fc80007f9e0ff */
[----:B--2---:R-:W-:Y:S02]  /*20010*/  IADD3.X R215, R215, R0, RZ, P4, !PT ;  /* 0x00000000d7d77210 */ /* 0x004fe400027fe4ff */
[----:B---3--:R-:W-:-:S05]  /*20020*/  IADD3 R9, P3, R9, R2, RZ ;  /* 0x0000000209097210 */ /* 0x008fca0007f7e0ff */
[----:B------:R-:W-:Y:S01]  /*20030*/  IMAD.X R8, R8, 0x1, R0, P3 ;  /* 0x0000000108087824 */ /* 0x000fe200018e0600 */
[----:B------:R1:W-:Y:S04]  /*20040*/  STL [R1+0x660], R9 ;  /* 0x0006600901007387 */ /* 0x0003e80000100800 */
[----:B------:R2:W-:Y:S01]  /*20050*/  STL [R1+0x65c], R8 ;  /* 0x00065c0801007387 */ /* 0x0005e20000100800 */
[----:B-1----:R-:W-:-:S04]  /*20060*/  LOP3.LUT R9, R9, R8, RZ, 0x3c, !PT ;  /* 0x0000000809097212 */ /* 0x002fc800078e3cff */
[----:B--2---:R-:W-:-:S04]  /*20070*/  LOP3.LUT R8, R9, R8, RZ, 0x3c, !PT ;  /* 0x0000000809087212 */ /* 0x004fc800078e3cff */
[----:B------:R-:W-:-:S05]  /*20080*/  LOP3.LUT R9, R9, R8, RZ, 0x3c, !PT ;  /* 0x0000000809097212 */ /* 0x000fca00078e3cff */
[----:B------:R1:W-:Y:S01]  /*20090*/  LDGSTS.E [R6+0x1c004], desc[UR60][R8.64], P1 ;  /* 0x1c00400008067fae */ /* 0x0003e2000892187c */
[----:B------:R-:W-:Y:S02]  /*200a0*/  ISETP.GT.AND P1, PT, R5, 0x63, PT ;  /* 0x000000630500780c */ /* 0x000fe40003f24270 */
[----:B------:R-:W-:Y:S01]  /*200b0*/  IADD3 R212, P3, R212, R2, RZ ;  /* 0x00000002d4d47210 */ /* 0x000fe20007f7e0ff */
[----:B-1----:R-:W-:Y:S02]  /*200c0*/  IMAD.MOV.U32 R8, RZ, RZ, R214 ;  /* 0x000000ffff087224 */ /* 0x002fe400078e00d6 */
[----:B------:R-:W-:-:S05]  /*200d0*/  IMAD.MOV.U32 R9, RZ, RZ, R215 ;  /* 0x000000ffff097224 */ /* 0x000fca00078e00d7 */
[----:B------:R1:W-:Y:S01]  /*200e0*/  LDGSTS.E [R6+0x18008], desc[UR60][R8.64], P2 ;  /* 0x1800800008067fae */ /* 0x0003e2000912187c */
[----:B------:R-:W-:Y:S01]  /*200f0*/  IMAD.X R213, R213, 0x1, R0, P3 ;  /* 0x00000001d5d57824 */ /* 0x000fe200018e0600 */
[----:B-1----:R-:W-:-:S04]  /*20100*/  SEL R8, RZ, 0x4, !P1 ;  /* 0x00000004ff087807 */ /* 0x002fc80004800000 */
[----:B------:R-:W-:Y:S01]  /*20110*/  SEL R8, R8, RZ, !P0 ;  /* 0x000000ff08087207 */ /* 0x000fe20004000000 */
[----:B------:R-:W-:-:S03]  /*20120*/  IMAD.MOV.U32 R9, RZ, RZ, R213 ;  /* 0x000000ffff097224 */ /* 0x000fc600078e00d5 */
[----:B------:R-:W-:Y:S02]  /*20130*/  ISETP.NE.U32.AND P1, PT, R8, RZ, PT ;  /* 0x000000ff0800720c */ /* 0x000fe40003f25070 */
[----:B------:R-:W-:Y:S02]  /*20140*/  MOV R8, R212 ;  /* 0x000000d400087202 */ /* 0x000fe40000000f00 */
[----:B------:R-:W-:-:S03]  /*20150*/  IADD3 R3, P3, R3, R2, RZ ;  /* 0x0000000203037210 */ /* 0x000fc60007f7e0ff */
[----:B------:R1:W-:Y:S01]  /*20160*/  LDGSTS.E [R6+0x1c008], desc[UR60][R8.64], P2 ;  /* 0x1c00800008067fae */ /* 0x0003e2000912187c */
[----:B------:R-:W-:Y:S01]  /*20170*/  IADD3 R11, P2, R11, R2, RZ ;  /* 0x000000020b0b7210 */ /* 0x000fe20007f5e0ff */
[--C-:B------:R-:W-:Y:S02]  /*20180*/  IMAD.X R7, R7, 0x1, R0.reuse, P3 ;  /* 0x0000000107077824 */ /* 0x100fe400018e0600 */
[----:B------:R-:W-:Y:S02]  /*20190*/  STL [R1+0x668], R214 ;  /* 0x000668d601007387 */ /* 0x000fe40000100800 */
[----:B------:R-:W-:Y:S02]  /*201a0*/  IMAD.X R12, R12, 0x1, R0, P2 ;  /* 0x000000010c0c7824 */ /* 0x000fe400010e0600 */
[----:B------:R-:W-:Y:S04]  /*201b0*/  STL [R1+0x664], R215 ;  /* 0x000664d701007387 */ /* 0x000fe80000100800 */
[----:B------:R-:W-:Y:S04]  /*201c0*/  STL [R1+0x670], R212 ;  /* 0x000670d401007387 */ /* 0x000fe80000100800 */
[----:B------:R2:W-:Y:S04]  /*201d0*/  STL [R1+0x66c], R213 ;  /* 0x00066cd501007387 */ /* 0x0005e80000100800 */
[----:B------:R-:W-:Y:S04]  /*201e0*/  STL [R1+0x678], R11 ;  /* 0x0006780b01007387 */ /* 0x000fe80000100800 */
[----:B------:R3:W-:Y:S04]  /*201f0*/  STL [R1+0x674], R12 ;  /* 0x0006740c01007387 */ /* 0x0007e80000100800 */
[----:B------:R-:W-:Y:S04]  /*20200*/  STL [R1+0x680], R3 ;  /* 0x0006800301007387 */ /* 0x000fe80000100800 */
[----:B------:R4:W-:Y:S04]  /*20210*/  STL [R1+0x67c], R7 ;  /* 0x00067c0701007387 */ /* 0x0009e80000100800 */
[----:B--2---:R-:W2:Y:S04]  /*20220*/  LDL.LU R213, [R1+0x284] ;  /* 0x0002840001d57983 */ /* 0x004ea80000300800 */
[----:B------:R-:W2:Y:S01]  /*20230*/  LDL.LU R212, [R1+0x288] ;  /* 0x0002880001d47983 */ /* 0x000ea20000300800 */
[----:B-1----:R-:W-:Y:S01]  /*20240*/  MOV R8, R11 ;  /* 0x0000000b00087202 */ /* 0x002fe20000000f00 */
[----:B------:R-:W-:-:S02]  /*20250*/  IMAD.MOV.U32 R9, RZ, RZ, R12 ;  /* 0x000000ffff097224 */ /* 0x000fc400078e000c */
[----:B---3--:R-:W3:Y:S04]  /*20260*/  LDL.LU R12, [R1+0x28c] ;  /* 0x00028c00010c7983 */ /* 0x008ee80000300800 */
[----:B------:R1:W-:Y:S04]  /*20270*/  LDGSTS.E [R6+0x1800c], desc[UR60][R8.64], P1 ;  /* 0x1800c00008067fae */ /* 0x0003e8000892187c */
[----:B------:R-:W3:Y:S01]  /*20280*/  LDL.LU R11, [R1+0x290] ;  /* 0x00029000010b7983 */ /* 0x000ee20000300800 */
[----:B-1----:R-:W-:Y:S02]  /*20290*/  IMAD.MOV.U32 R9, RZ, RZ, R7 ;  /* 0x000000ffff097224 */ /* 0x002fe400078e0007 */
[----:B------:R-:W-:Y:S01]  /*202a0*/  IMAD.MOV.U32 R8, RZ, RZ, R3 ;  /* 0x000000ffff087224 */ /* 0x000fe200078e0003 */
[----:B----4-:R-:W4:Y:S04]  /*202b0*/  LDL.LU R7, [R1+0x294] ;  /* 0x0002940001077983 */ /* 0x010f280000300800 */
[----:B------:R-:W4:Y:S04]  /*202c0*/  LDL.LU R3, [R1+0x298] ;  /* 0x0002980001037983 */ /* 0x000f280000300800 */
[----:B------:R1:W-:Y:S01]  /*202d0*/  LDGSTS.E [R6+0x1c00c], desc[UR60][R8.64], P1 ;  /* 0x1c00c00008067fae */ /* 0x0003e2000892187c */
[----:B------:R-:W-:-:S04]  /*202e0*/  ISETP.GT.AND P1, PT, R5, 0x4, PT ;  /* 0x000000040500780c */ /* 0x000fc80003f24270 */
[----:B-1----:R-:W-:-:S04]  /*202f0*/  SEL R6, RZ, 0x4, !P1 ;  /* 0x00000004ff067807 */ /* 0x002fc80004800000 */
[----:B------:R-:W-:Y:S02]  /*20300*/  SEL R6, R6, RZ, !P0 ;  /* 0x000000ff06067207 */ /* 0x000fe40004000000 */
[----:B------:R-:W-:Y:S02]  /*20310*/  IADD3 R223, P1, R223, R2, RZ ;  /* 0x00000002dfdf7210 */ /* 0x000fe40007f3e0ff */
[----:B------:R-:W-:Y:S02]  /*20320*/  ISETP.NE.U32.AND P2, PT, R6, RZ, PT ;  /* 0x000000ff0600720c */ /* 0x000fe40003f45070 */
[----:B------:R-:W-:Y:S02]  /*20330*/  LOP3.LUT R6, R10, 0x10, RZ, 0x3c, !PT ;  /* 0x000000100a067812 */ /* 0x000fe400078e3cff */
[----:B------:R-:W-:Y:S01]  /*20340*/  IADD3.X R222, R222, R0, RZ, P1, !PT ;  /* 0x00000000dede7210 */ /* 0x000fe20000ffe4ff */
[----:B------:R-:W-:Y:S02]  /*20350*/  IMAD.MOV.U32 R8, RZ, RZ, R223 ;  /* 0x000000ffff087224 */ /* 0x000fe400078e00df */
[----:B------:R-:W-:-:S02]  /*20360*/  VIADD R6, R6, UR5 ;  /* 0x0000000506067c36 */ /* 0x000fc40008000000 */
[----:B------:R-:W-:Y:S01]  /*20370*/  IMAD.MOV.U32 R9, RZ, RZ, R222 ;  /* 0x000000ffff097224 */ /* 0x000fe200078e00de */
[----:B------:R-:W-:Y:S02]  /*20380*/  ISETP.GT.AND P1, PT, R5, 0x5, PT ;  /* 0x000000050500780c */ /* 0x000fe40003f24270 */
[----:B------:R-:W-:Y:S02]  /*20390*/  IADD3 R225, P3, R225, R2, RZ ;  /* 0x00000002e1e17210 */ /* 0x000fe40007f7e0ff */
[----:B------:R1:W-:Y:S02]  /*203a0*/  LDGSTS.E [R6], desc[UR60][R8.64], P2 ;  /* 0x0000000008067fae */ /* 0x0003e4000912187c */
[----:B------:R-:W-:Y:S02]  /*203b0*/  IADD3.X R224, R224, R0, RZ, P3, !PT ;  /* 0x00000000e0e07210 */ /* 0x000fe40001ffe4ff */
[----:B------:R-:W-:Y:S02]  /*203c0*/  IADD3 R227, P4, R227, R2, RZ ;  /* 0x00000002e3e37210 */ /* 0x000fe40007f9e0ff */
[----:B-1----:R-:W-:-:S04]  /*203d0*/  SEL R8, RZ, 0x4, !P1 ;  /* 0x00000004ff087807 */ /* 0x002fc80004800000 */
[----:B------:R-:W-:Y:S01]  /*203e0*/  SEL R8, R8, RZ, !P0 ;  /* 0x000000ff08087207 */ /* 0x000fe20004000000 */
[----:B------:R-:W-:-:S03]  /*203f0*/  IMAD.MOV.U32 R9, RZ, RZ, R224 ;  /* 0x000000ffff097224 */ /* 0x000fc600078e00e0 */
[----:B------:R-:W-:Y:S01]  /*20400*/  ISETP.NE.U32.AND P1, PT, R8, RZ, PT ;  /* 0x000000ff0800720c */ /* 0x000fe20003f25070 */
[----:B------:R-:W-:Y:S02]  /*20410*/  IMAD.MOV.U32 R8, RZ, RZ, R225 ;  /* 0x000000ffff087224 */ /* 0x000fe400078e00e1 */
[----:B------:R-:W-:-:S03]  /*20420*/  IMAD.X R226, R226, 0x1, R0, P4 ;  /* 0x00000001e2e27824 */ /* 0x000fc600020e0600 */
[----:B------:R1:W-:Y:S01]  /*20430*/  LDGSTS.E [R6+0x4000], desc[UR60][R8.64], P2 ;  /* 0x0400000008067fae */ /* 0x0003e2000912187c */
[----:B------:R-:W-:Y:S02]  /*20440*/  ISETP.GT.AND P2, PT, R5, 0x6, PT ;  /* 0x000000060500780c */ /* 0x000fe40003f44270 */
[----:B------:R-:W-:Y:S02]  /*20450*/  IADD3 R229, P3, R229, R2, RZ ;  /* 0x00000002e5e57210 */ /* 0x000fe40007f7e0ff */
[----:B-1----:R-:W-:Y:S01]  /*20460*/  MOV R8, R227 ;  /* 0x000000e300087202 */ /* 0x002fe20000000f00 */
[----:B------:R-:W-:-:S05]  /*20470*/  IMAD.MOV.U32 R9, RZ, RZ, R226 ;  /* 0x000000ffff097224 */ /* 0x000fca00078e00e2 */
[----:B------:R1:W-:Y:S01]  /*20480*/  LDGSTS.E [R6+0x4], desc[UR60][R8.64], P1 ;  /* 0x0000400008067fae */ /* 0x0003e2000892187c */
[----:B------:R-:W-:Y:S01]  /*20490*/  IMAD.X R228, R228, 0x1, R0, P3 ;  /* 0x00000001e4e47824 */ /* 0x000fe200018e0600 */
[----:B------:R-:W-:Y:S02]  /*204a0*/  IADD3 R231, P4, R231, R2, RZ ;  /* 0x00000002e7e77210 */ /* 0x000fe40007f9e0ff */
[----:B-1----:R-:W-:-:S04]  /*204b0*/  SEL R8, RZ, 0x4, !P2 ;  /* 0x00000004ff087807 */ /* 0x002fc80005000000 */
[----:B------:R-:W-:Y:S01]  /*204c0*/  SEL R8, R8, RZ, !P0 ;  /* 0x000000ff08087207 */ /* 0x000fe20004000000 */
[----:B------:R-:W-:-:S03]  /*204d0*/  IMAD.MOV.U32 R9, RZ, RZ, R228 ;  /* 0x000000ffff097224 */ /* 0x000fc600078e00e4 */
[----:B------:R-:W-:Y:S02]  /*204e0*/  ISETP.NE.U32.AND P2, PT, R8, RZ, PT ;  /* 0x000000ff0800720c */ /* 0x000fe40003f45070 */
[----:B------:R-:W-:Y:S01]  /*204f0*/  MOV R8, R229 ;  /* 0x000000e500087202 */ /* 0x000fe20000000f00 */
[----:B------:R-:W-:-:S04]  /*20500*/  IMAD.X R230, R230, 0x1, R0, P4 ;  /* 0x00000001e6e67824 */ /* 0x000fc800020e0600 */
[----:B------:R1:W-:Y:S01]  /*20510*/  LDGSTS.E [R6+0x4004], desc[UR60][R8.64], P1 ;  /* 0x0400400008067fae */ /* 0x0003e2000892187c */
[----:B------:R-:W-:Y:S02]  /*20520*/  ISETP.GT.AND P1, PT, R5, 0x7, PT ;  /* 0x000000070500780c */ /* 0x000fe40003f24270 */
[----:B------:R-:W-:Y:S01]  /*20530*/  IADD3 R233, P3, R233, R2, RZ ;  /* 0x00000002e9e97210 */ /* 0x000fe20007f7e0ff */
[----:B-1----:R-:W-:Y:S02]  /*20540*/  IMAD.MOV.U32 R8, RZ, RZ, R231 ;  /* 0x000000ffff087224 */ /* 0x002fe400078e00e7 */
[----:B------:R-:W-:-:S05]  /*20550*/  IMAD.MOV.U32 R9, RZ, RZ, R230 ;  /* 0x000000ffff097224 */ /* 0x000fca00078e00e6 */
[----:B------:R1:W-:Y:S01]  /*20560*/  LDGSTS.E [R6+0x8], desc[UR60][R8.64], P2 ;  /* 0x0000800008067fae */ /* 0x0003e2000912187c */
        /* <DEDUP_REMOVED lines=15> */
[----:B-1----:R-:W-:-:S04]  /*20660*/  SEL R8, RZ, 0x4, !P2 ;  /* 0x00000004ff087807 */ /* 0x002fc80005000000 */
[----:B------:R-:W-:Y:S01]  /*20670*/  SEL R8, R8, RZ, !P0 ;  /* 0x000000ff08087207 */ /* 0x000fe20004000000 */
[----:B------:R-:W-:-:S03]  /*20680*/  IMAD.MOV.U32 R9, RZ, RZ, R236 ;  /* 0x000000ffff097224 */ /* 0x000fc600078e00ec */
[----:B------:R-:W-:Y:S02]  /*20690*/  ISETP.NE.U32.AND P2, PT, R8, RZ, PT ;  /* 0x000000ff0800720c */ /* 0x000fe40003f45070 */
[----:B------:R-:W-:-:S05]  /*206a0*/  MOV R8, R237 ;  /* 0x000000ed00087202 */ /* 0x000fca0000000f00 */
[----:B------:R1:W-:Y:S01]  /*206b0*/  LDGSTS.E [R6+0x400c], desc[UR60][R8.64], P1 ;  /* 0x0400c00008067fae */ /* 0x0003e2000892187c */
[----:B------:R-:W-:Y:S02]  /*206c0*/  ISETP.GT.AND P1, PT, R5, 0x25, PT ;  /* 0x000000250500780c */ /* 0x000fe40003f24270 */
[----:B--2---:R-:W-:-:S05]  /*206d0*/  IADD3 R212, P4, R212, R2, RZ ;  /* 0x00000002d4d47210 */ /* 0x004fca0007f9e0ff */
[----:B------:R-:W-:Y:S01]  /*206e0*/  IMAD.X R213, R213, 0x1, R0, P4 ;  /* 0x00000001d5d57824 */ /* 0x000fe200020e0600 */
[----:B------:R-:W-:Y:S01]  /*206f0*/  STL [R1+0x288], R212 ;  /* 0x000288d401007387 */ /* 0x000fe20000100800 */
[----:B-1----:R-:W-:-:S03]  /*20700*/  IMAD.MOV.U32 R8, RZ, RZ, R212 ;  /* 0x000000ffff087224 */ /* 0x002fc600078e00d4 */
[----:B------:R1:W-:Y:S01]  /*20710*/  STL [R1+0x284], R213 ;  /* 0x000284d501007387 */ /* 0x0003e20000100800 */
[----:B------:R-:W-:-:S03]  /*20720*/  IMAD.MOV.U32 R9, RZ, RZ, R213 ;  /* 0x000000ffff097224 */ /* 0x000fc600078e00d5 */
[----:B------:R-:W2:Y:S04]  /*20730*/  LDL.LU R215, [R1+0x29c] ;  /* 0x00029c0001d77983 */ /* 0x000ea80000300800 */
[----:B------:R-:W2:Y:S04]  /*20740*/  LDL.LU R214, [R1+0x2a0] ;  /* 0x0002a00001d67983 */ /* 0x000ea80000300800 */
[----:B-1----:R-:W2:Y:S04]  /*20750*/  LDL.LU R213, [R1+0x2a4] ;  /* 0x0002a40001d57983 */ /* 0x002ea80000300800 */
[----:B------:R-:W2:Y:S01]  /*20760*/  LDL.LU R212, [R1+0x2a8] ;  /* 0x0002a80001d47983 */ /* 0x000ea20000300800 */
[----:B---3--:R-:W-:-:S03]  /*20770*/  IADD3 R11, P3, R11, R2, RZ ;  /* 0x000000020b0b7210 */ /* 0x008fc60007f7e0ff */
[----:B------:R1:W-:Y:S01]  /*20780*/  LDGSTS.E [R6+0x8000], desc[UR60][R8.64], P2 ;  /* 0x0800000008067fae */ /* 0x0003e2000912187c */
[----:B----4-:R-:W-:Y:S02]  /*20790*/  IADD3 R3, P4, R3, R2, RZ ;  /* 0x0000000203037210 */ /* 0x010fe40007f9e0ff */
[----:B------:R-:W-:Y:S02]  /*207a0*/  IADD3.X R12, R12, R0, RZ, P3, !PT ;  /* 0x000000000c0c7210 */ /* 0x000fe40001ffe4ff */
[----:B-1----:R-:W-:-:S04]  /*207b0*/  SEL R8, RZ, 0x4, !P1 ;  /* 0x00000004ff087807 */ /* 0x002fc80004800000 */
[----:B------:R-:W-:Y:S01]  /*207c0*/  SEL R8, R8, RZ, !P0 ;  /* 0x000000ff08087207 */ /* 0x000fe20004000000 */
[----:B------:R-:W-:Y:S01]  /*207d0*/  IMAD.X R7, R7, 0x1, R0, P4 ;  /* 0x0000000107077824 */ /* 0x000fe200020e0600 */
[----:B------:R-:W-:Y:S01]  /*207e0*/  STL [R1+0x290], R11 ;  /* 0x0002900b01007387 */ /* 0x000fe20000100800 */
[----:B------:R-:W-:Y:S01]  /*207f0*/  IMAD.MOV.U32 R9, RZ, RZ, R12 ;  /* 0x000000ffff097224 */ /* 0x000fe200078e000c */
[----:B------:R-:W-:Y:S01]  /*20800*/  ISETP.NE.U32.AND P1, PT, R8, RZ, PT ;  /* 0x000000ff0800720c */ /* 0x000fe20003f25070 */
[----:B------:R-:W-:Y:S01]  /*20810*/  IMAD.MOV.U32 R8, RZ, RZ, R11 ;  /* 0x000000ffff087224 */ /* 0x000fe200078e000b */
[----:B------:R1:W-:Y:S04]  /*20820*/  STL [R1+0x28c], R12 ;  /* 0x00028c0c01007387 */ /* 0x0003e80000100800 */
[----:B------:R-:W-:Y:S04]  /*20830*/  STL [R1+0x298], R3 ;  /* 0x0002980301007387 */ /* 0x000fe80000100800 */
[----:B------:R3:W-:Y:S04]  /*20840*/  STL [R1+0x294], R7 ;  /* 0x0002940701007387 */ /* 0x0007e80000100800 */
[----:B------:R4:W-:Y:S04]  /*20850*/  LDGSTS.E [R6+0xc000], desc[UR60][R8.64], P2 ;  /* 0x0c00000008067fae */ /* 0x0009e8000912187c */
[----:B-1----:R-:W2:Y:S04]  /*20860*/  LDL.LU R12, [R1+0x2ac] ;  /* 0x0002ac00010c7983 */ /* 0x002ea80000300800 */
[----:B------:R-:W2:Y:S01]  /*20870*/  LDL.LU R11, [R1+0x2b0] ;  /* 0x0002b000010b7983 */ /* 0x000ea20000300800 */
[----:B----4-:R-:W-:Y:S01]  /*20880*/  IMAD.MOV.U32 R9, RZ, RZ, R7 ;  /* 0x000000ffff097224 */ /* 0x010fe200078e0007 */
[----:B------:R-:W-:-:S02]  /*20890*/  MOV R8, R3 ;  /* 0x0000000300087202 */ /* 0x000fc40000000f00 */
[----:B---3--:R-:W3:Y:S04]  /*208a0*/  LDL.LU R7, [R1+0x2b4] ;  /* 0x0002b40001077983 */ /* 0x008ee80000300800 */
[----:B------:R-:W4:Y:S01]  /*208b0*/  LDL.LU R3, [R1+0x2b8] ;  /* 0x0002b80001037983 */ /* 0x000f220000300800 */
[----:B------:R-:W-:-:S03]  /*208c0*/  ISETP.GT.AND P2, PT, R5, 0x26, PT ;  /* 0x000000260500780c */ /* 0x000fc60003f44270 */
[----:B------:R1:W-:Y:S02]  /*208d0*/  LDGSTS.E [R6+0x8004], desc[UR60][R8.64], P1 ;  /* 0x0800400008067fae */ /* 0x0003e4000892187c */
[----:B-1----:R-:W-:-:S04]  /*208e0*/  SEL R8, RZ, 0x4, !P2 ;  /* 0x00000004ff087807 */ /* 0x002fc80005000000 */
[----:B------:R-:W-:-:S04]  /*208f0*/  SEL R8, R8, RZ, !P0 ;  /* 0x000000ff08087207 */ /* 0x000fc80004000000 */
[----:B------:R-:W-:Y:S02]  /*20900*/  ISETP.NE.U32.AND P2, PT, R8, RZ, PT ;  /* 0x000000ff0800720c */ /* 0x000fe40003f45070 */
[----:B--2---:R-:W-:-:S05]  /*20910*/  IADD3 R214, P3, R214, R2, RZ ;  /* 0x00000002d6d67210 */ /* 0x004fca0007f7e0ff */
[--C-:B------:R-:W-:Y:S01]  /*20920*/  IMAD.X R215, R215, 0x1, R0.reuse, P3 ;  /* 0x00000001d7d77824 */ /* 0x100fe200018e0600 */
[----:B------:R-:W-:Y:S01]  /*20930*/  IADD3 R212, P4, R212, R2, RZ ;  /* 0x00000002d4d47210 */ /* 0x000fe20007f9e0ff */
[----:B------:R-:W-:Y:S01]  /*20940*/  STL [R1+0x2a0], R214 ;  /* 0x0002a0d601007387 */ /* 0x000fe20000100800 */
[----:B------:R-:W-:Y:S01]  /*20950*/  MOV R8, R214 ;  /* 0x000000d600087202 */ /* 0x000fe20000000f00 */
[----:B------:R-:W-:Y:S02]  /*20960*/  IMAD.MOV.U32 R9, RZ, RZ, R215 ;  /* 0x000000ffff097224 */ /* 0x000fe400078e00d7 */
[----:B------:R-:W-:Y:S01]  /*20970*/  IMAD.X R213, R213, 0x1, R0, P4 ;  /* 0x00000001d5d57824 */ /* 0x000fe200020e0600 */
[----:B------:R1:W-:Y:S04]  /*20980*/  STL [R1+0x29c], R215 ;  /* 0x00029cd701007387 */ /* 0x0003e80000100800 */
[----:B------:R-:W-:Y:S04]  /*20990*/  STL [R1+0x2a8], R212 ;  /* 0x0002a8d401007387 */ /* 0x000fe80000100800 */
[----:B------:R2:W-:Y:S04]  /*209a0*/  STL [R1+0x2a4], R213 ;  /* 0x0002a4d501007387 */ /* 0x0005e80000100800 */
[----:B-1----:R-:W3:Y:S04]  /*209b0*/  LDL.LU R215, [R1+0x2bc] ;  /* 0x0002bc0001d77983 */ /* 0x002ee80000300800 */
[----:B------:R1:W-:Y:S04]  /*209c0*/  LDGSTS.E [R6+0xc004], desc[UR60][R8.64], P1 ;  /* 0x0c00400008067fae */ /* 0x0003e8000892187c */
[----:B------:R-:W3:Y:S01]  /*209d0*/  LDL.LU R214, [R1+0x2c0] ;  /* 0x0002c00001d67983 */ /* 0x000ee20000300800 */
[----:B------:R-:W-:Y:S01]  /*209e0*/  ISETP.GT.AND P1, PT, R5, 0x27, PT ;  /* 0x000000270500780c */ /* 0x000fe20003f24270 */
[----:B-1----:R-:W-:-:S02]  /*209f0*/  IMAD.MOV.U32 R9, RZ, RZ, R213 ;  /* 0x000000ffff097224 */ /* 0x002fc400078e00d5 */
[----:B------:R-:W-:Y:S01]  /*20a00*/  IMAD.MOV.U32 R8, RZ, RZ, R212 ;  /* 0x000000ffff087224 */ /* 0x000fe200078e00d4 */
[----:B--2---:R-:W2:Y:S04]  /*20a10*/  LDL.LU R213, [R1+0x484] ;  /* 0x0004840001d57983 */ /* 0x004ea80000300800 */
[----:B------:R-:W2:Y:S04]  /*20a20*/  LDL.LU R212, [R1+0x488] ;  /* 0x0004880001d47983 */ /* 0x000ea80000300800 */
[----:B------:R1:W-:Y:S01]  /*20a30*/  LDGSTS.E [R6+0x8008], desc[UR60][R8.64], P2 ;  /* 0x0800800008067fae */ /* 0x0003e2000912187c */
[----:B------:R-:W-:-:S04]  /*20a40*/  IADD3 R11, P3, R11, R2, RZ ;  /* 0x000000020b0b7210 */ /* 0x000fc80007f7e0ff */
[----:B------:R-:W-:Y:S02]  /*20a50*/  IADD3.X R12, R12, R0, RZ, P3, !PT ;  /* 0x000000000c0c7210 */ /* 0x000fe40001ffe4ff */
[----:B-1----:R-:W-:Y:S02]  /*20a60*/  SEL R8, RZ, 0x4, !P1 ;  /* 0x00000004ff087807 */ /* 0x002fe40004800000 */
[----:B----4-:R-:W-:Y:S02]  /*20a70*/  IADD3 R3, P4, R3, R2, RZ ;  /* 0x0000000203037210 */ /* 0x010fe40007f9e0ff */
[----:B------:R-:W-:Y:S01]  /*20a80*/  SEL R8, R8, RZ, !P0 ;  /* 0x000000ff08087207 */ /* 0x000fe20004000000 */
[----:B------:R-:W-:Y:S02]  /*20a90*/  STL [R1+0x2b0], R11 ;  /* 0x0002b00b01007387 */ /* 0x000fe40000100800 */
[----:B---3--:R-:W-:Y:S01]  /*20aa0*/  IMAD.X R7, R7, 0x1, R0, P4 ;  /* 0x0000000107077824 */ /* 0x008fe200020e0600 */
[----:B------:R-:W-:Y:S01]  /*20ab0*/  ISETP.NE.U32.AND P1, PT, R8, RZ, PT ;  /* 0x000000ff0800720c */ /* 0x000fe20003f25070 */
[----:B------:R-:W-:Y:S01]  /*20ac0*/  IMAD.MOV.U32 R8, RZ, RZ, R11 ;  /* 0x000000ffff087224 */ /* 0x000fe200078e000b */
[----:B------:R1:W-:Y:S01]  /*20ad0*/  STL [R1+0x2ac], R12 ;  /* 0x0002ac0c01007387 */ /* 0x0003e20000100800 */
[----:B------:R-:W-:-:S03]  /*20ae0*/  IMAD.MOV.U32 R9, RZ, RZ, R12 ;  /* 0x000000ffff097224 */ /* 0x000fc600078e000c */
[----:B------:R-:W-:Y:S04]  /*20af0*/  STL [R1+0x2b8], R3 ;  /* 0x0002b80301007387 */ /* 0x000fe80000100800 */
[----:B------:R3:W-:Y:S04]  /*20b00*/  STL [R1+0x2b4], R7 ;  /* 0x0002b40701007387 */ /* 0x0007e80000100800 */
[----:B-1----:R-:W4:Y:S04]  /*20b10*/  LDL.LU R12, [R1+0x48c] ;  /* 0x00048c00010c7983 */ /* 0x002f280000300800 */
[----:B------:R1:W-:Y:S04]  /*20b20*/  LDGSTS.E [R6+0xc008], desc[UR60][R8.64], P2 ;  /* 0x0c00800008067fae */ /* 0x0003e8000912187c */
[----:B------:R-:W4:Y:S01]  /*20b30*/  LDL.LU R11, [R1+0x490] ;  /* 0x00049000010b7983 */ /* 0x000f220000300800 */
[----:B-1----:R-:W-:Y:S01]  /*20b40*/  IMAD.MOV.U32 R9, RZ, RZ, R7 ;  /* 0x000000ffff097224 */ /* 0x002fe200078e0007 */
[----:B------:R-:W-:-:S02]  /*20b50*/  MOV R8, R3 ;  /* 0x0000000300087202 */ /* 0x000fc40000000f00 */
[----:B---3--:R-:W3:Y:S04]  /*20b60*/  LDL.LU R7, [R1+0x494] ;  /* 0x0004940001077983 */ /* 0x008ee80000300800 */
[----:B------:R-:W3:Y:S01]  /*20b70*/  LDL.LU R3, [R1+0x498] ;  /* 0x0004980001037983 */ /* 0x000ee20000300800 */
[----:B------:R-:W-:-:S03]  /*20b80*/  ISETP.GT.AND P2, PT, R5, 0x44, PT ;  /* 0x000000440500780c */ /* 0x000fc60003f44270 */
[----:B------:R1:W-:Y:S02]  /*20b90*/  LDGSTS.E [R6+0x800c], desc[UR60][R8.64], P1 ;  /* 0x0800c00008067fae */ /* 0x0003e4000892187c */
[----:B-1----:R-:W-:-:S04]  /*20ba0*/  SEL R8, RZ, 0x4, !P2 ;  /* 0x00000004ff087807 */ /* 0x002fc80005000000 */
[----:B------:R-:W-:-:S04]  /*20bb0*/  SEL R8, R8, RZ, !P0 ;  /* 0x000000ff08087207 */ /* 0x000fc80004000000 */
[----:B------:R-:W-:Y:S02]  /*20bc0*/  ISETP.NE.U32.AND P2, PT, R8, RZ, PT ;  /* 0x000000ff0800720c */ /* 0x000fe40003f45070 */
[----:B------:R-:W-:-:S05]  /*20bd0*/  IADD3 R214, P3, R214, R2, RZ ;  /* 0x00000002d6d67210 */ /* 0x000fca0007f7e0ff */
[--C-:B------:R-:W-:Y:S01]  /*20be0*/  IMAD.X R215, R215, 0x1, R0.reuse, P3 ;  /* 0x00000001d7d77824 */ /* 0x100fe200018e0600 */
[----:B------:R-:W-:Y:S01]  /*20bf0*/  MOV R8, R214 ;  /* 0x000000d600087202 */ /* 0x000fe20000000f00 */
[----:B------:R-:W-:Y:S02]  /*20c00*/  STL [R1+0x2c0], R214 ;  /* 0x0002c0d601007387 */ /* 0x000fe40000100800 */
[----:B------:R-:W-:Y:S01]  /*20c10*/  IMAD.MOV.U32 R9, RZ, RZ, R215 ;  /* 0x000000ffff097224 */ /* 0x000fe200078e00d7 */
[----:B--2---:R-:W-:Y:S01]  /*20c20*/  IADD3 R212, P4, R212, R2, RZ ;  /* 0x00000002d4d47210 */ /* 0x004fe20007f9e0ff */
[----:B------:R1:W-:Y:S04]  /*20c30*/  STL [R1+0x2bc], R215 ;  /* 0x0002bcd701007387 */ /* 0x0003e80000100800 */
[----:B------:R-:W-:Y:S01]  /*20c40*/  IMAD.X R213, R213, 0x1, R0, P4 ;  /* 0x00000001d5d57824 */ /* 0x000fe200020e0600 */
[----:B------:R-:W-:Y:S04]  /*20c50*/  STL [R1+0x488], R212 ;  /* 0x000488d401007387 */ /* 0x000fe80000100800 */
[----:B------:R2:W-:Y:S04]  /*20c60*/  STL [R1+0x484], R213 ;  /* 0x000484d501007387 */ /* 0x0005e80000100800 */
[----:B------:R2:W-:Y:S04]  /*20c70*/  LDGSTS.E [R6+0xc00c], desc[UR60][R8.64], P1 ;  /* 0x0c00c00008067fae */ /* 0x0005e8000892187c */
[----:B-1----:R-:W3:Y:S01]  /*20c80*/  LDL.LU R215, [R1+0x49c] ;  /* 0x00049c0001d77983 */ /* 0x002ee20000300800 */
[----:B------:R-:W-:-:S03]  /*20c90*/  ISETP.GT.AND P1, PT, R5, 0x45, PT ;  /* 0x000000450500780c */ /* 0x000fc60003f24270 */
[----:B------:R-:W3:Y:S01]  /*20ca0*/  LDL.LU R214, [R1+0x4a0] ;  /* 0x0004a00001d67983 */ /* 0x000ee20000300800 */
[----:B--2---:R-:W-:Y:S02]  /*20cb0*/  IMAD.MOV.U32 R9, RZ, RZ, R213 ;  /* 0x000000ffff097224 */ /* 0x004fe400078e00d5 */
[----:B------:R-:W-:Y:S01]  /*20cc0*/  IMAD.MOV.U32 R8, RZ, RZ, R212 ;  /* 0x000000ffff087224 */ /* 0x000fe200078e00d4 */
[----:B------:R-:W2:Y:S04]  /*20cd0*/  LDL.LU R213, [R1+0x4a4] ;  /* 0x0004a40001d57983 */ /* 0x000ea80000300800 */
[----:B------:R-:W2:Y:S04]  /*20ce0*/  LDL.LU R212, [R1+0x4a8] ;  /* 0x0004a80001d47983 */ /* 0x000ea80000300800 */
[----:B------:R1:W-:Y:S01]  /*20cf0*/  LDGSTS.E [R6+0x10000], desc[UR60][R8.64], P2 ;  /* 0x1000000008067fae */ /* 0x0003e2000912187c */
[----:B----4-:R-:W-:-:S02]  /*20d00*/  IADD3 R11, P3, R11, R2, RZ ;  /* 0x000000020b0b7210 */ /* 0x010fc40007f7e0ff */
[----:B-1----:R-:W-:Y:S02]  /*20d10*/  SEL R8, RZ, 0x4, !P1 ;  /* 0x00000004ff087807 */ /* 0x002fe40004800000 */
[----:B------:R-:W-:Y:S02]  /*20d20*/  IADD3.X R12, R12, R0, RZ, P3, !PT ;  /* 0x000000000c0c7210 */ /* 0x000fe40001ffe4ff */
[----:B------:R-:W-:Y:S02]  /*20d30*/  SEL R8, R8, RZ, !P0 ;  /* 0x000000ff08087207 */ /* 0x000fe40004000000 */
[----:B---3--:R-:W-:Y:S01]  /*20d40*/  IADD3 R3, P4, R3, R2, RZ ;  /* 0x0000000203037210 */ /* 0x008fe20007f9e0ff */
[----:B------:R-:W-:Y:S01]  /*20d50*/  IMAD.MOV.U32 R9, RZ, RZ, R12 ;  /* 0x000000ffff097224 */ /* 0x000fe200078e000c */
[----:B------:R-:W-:Y:S01]  /*20d60*/  ISETP.NE.U32.AND P1, PT, R8, RZ, PT ;  /* 0x000000ff0800720c */ /* 0x000fe20003f25070 */
[----:B------:R-:W-:Y:S02]  /*20d70*/  IMAD.MOV.U32 R8, RZ, RZ, R11 ;  /* 0x000000ffff087224 */ /* 0x000fe400078e000b */
[----:B------:R-:W-:Y:S01]  /*20d80*/  IMAD.X R7, R7, 0x1, R0, P4 ;  /* 0x0000000107077824 */ /* 0x000fe200020e0600 */
[----:B------:R-:W-:Y:S04]  /*20d90*/  STL [R1+0x490], R11 ;  /* 0x0004900b01007387 */ /* 0x000fe80000100800 */
        /* <DEDUP_REMOVED lines=15> */
[----:B------:R-:W-:-:S05]  /*20e90*/  IADD3 R214, P3, R214, R2, RZ ;  /* 0x00000002d6d67210 */ /* 0x000fca0007f7e0ff */
[--C-:B------:R-:W-:Y:S01]  /*20ea0*/  IMAD.X R215, R215, 0x1, R0.reuse, P3 ;  /* 0x00000001d7d77824 */ /* 0x100fe200018e0600 */
[----:B--2---:R-:W-:Y:S01]  /*20eb0*/  IADD3 R212, P4, R212, R2, RZ ;  /* 0x00000002d4d47210 */ /* 0x004fe20007f9e0ff */
[----:B------:R-:W-:Y:S04]  /*20ec0*/  STL [R1+0x4a0], R214 ;  /* 0x0004a0d601007387 */ /* 0x000fe80000100800 */
[----:B------:R-:W-:Y:S01]  /*20ed0*/  IMAD.X R213, R213, 0x1, R0, P4 ;  /* 0x00000001d5d57824 */ /* 0x000fe200020e0600 */
[----:B------:R1:W-:Y:S01]  /*20ee0*/  STL [R1+0x49c], R215 ;  /* 0x00049cd701007387 */ /* 0x0003e20000100800 */
[----:B------:R-:W-:Y:S01]  /*20ef0*/  MOV R8, R214 ;  /* 0x000000d600087202 */ /* 0x000fe20000000f00 */
[----:B------:R-:W-:Y:S02]  /*20f00*/  IMAD.MOV.U32 R9, RZ, RZ, R215 ;  /* 0x000000ffff097224 */ /* 0x000fe400078e00d7 */
[----:B------:R-:W-:Y:S04]  /*20f10*/  STL [R1+0x4a8], R212 ;  /* 0x0004a8d401007387 */ /* 0x000fe80000100800 */
[----:B------:R2:W-:Y:S04]  /*20f20*/  STL [R1+0x4a4], R213 ;  /* 0x0004a4d501007387 */ /* 0x0005e80000100800 */
[----:B-1----:R-:W3:Y:S04]  /*20f30*/  LDL.LU R215, [R1+0x4bc] ;  /* 0x0004bc0001d77983 */ /* 0x002ee80000300800 */
[----:B------:R-:W3:Y:S04]  /*20f40*/  LDL.LU R214, [R1+0x4c0] ;  /* 0x0004c00001d67983 */ /* 0x000ee80000300800 */
[----:B------:R1:W-:Y:S01]  /*20f50*/  LDGSTS.E [R6+0x14004], desc[UR60][R8.64], P1 ;  /* 0x1400400008067fae */ /* 0x0003e2000892187c */
[----:B------:R-:W-:Y:S01]  /*20f60*/  ISETP.GT.AND P1, PT, R5, 0x47, PT ;  /* 0x000000470500780c */ /* 0x000fe20003f24270 */
[----:B-1----:R-:W-:-:S02]  /*20f70*/  IMAD.MOV.U32 R9, RZ, RZ, R213 ;  /* 0x000000ffff097224 */ /* 0x002fc400078e00d5 */
[----:B------:R-:W-:Y:S01]  /*20f80*/  IMAD.MOV.U32 R8, RZ, RZ, R212 ;  /* 0x000000ffff087224 */ /* 0x000fe200078e00d4 */
[----:B--2---:R-:W2:Y:S04]  /*20f90*/  LDL.LU R213, [R1+0x684] ;  /* 0x0006840001d57983 */ /* 0x004ea80000300800 */
[----:B------:R-:W2:Y:S04]  /*20fa0*/  LDL.LU R212, [R1+0x688] ;  /* 0x0006880001d47983 */ /* 0x000ea80000300800 */
[----:B------:R1:W-:Y:S01]  /*20fb0*/  LDGSTS.E [R6+0x10008], desc[UR60][R8.64], P2 ;  /* 0x1000800008067fae */ /* 0x0003e2000912187c */
[----:B------:R-:W-:-:S02]  /*20fc0*/  IADD3 R11, P3, R11, R2, RZ ;  /* 0x000000020b0b7210 */ /* 0x000fc40007f7e0ff */
[----:B-1----:R-:W-:Y:S02]  /*20fd0*/  SEL R8, RZ, 0x4, !P1 ;  /* 0x00000004ff087807 */ /* 0x002fe40004800000 */
[----:B------:R-:W-:Y:S02]  /*20fe0*/  IADD3.X R12, R12, R0, RZ, P3, !PT ;  /* 0x000000000c0c7210 */ /* 0x000fe40001ffe4ff */
[----:B----4-:R-:W-:Y:S02]  /*20ff0*/  IADD3 R3, P4, R3, R2, RZ ;  /* 0x0000000203037210 */ /* 0x010fe40007f9e0ff */
[----:B------:R-:W-:Y:S01]  /*21000*/  SEL R8, R8, RZ, !P0 ;  /* 0x000000ff08087207 */ /* 0x000fe20004000000 */
[----:B------:R-:W-:Y:S02]  /*21010*/  STL [R1+0x4b0], R11 ;  /* 0x0004b00b01007387 */ /* 0x000fe40000100800 */
[----:B---3--:R-:W-:Y:S01]  /*21020*/  IMAD.X R7, R7, 0x1, R0, P4 ;  /* 0x0000000107077824 */ /* 0x008fe200020e0600 */
[----:B------:R-:W-:Y:S01]  /*21030*/  ISETP.NE.U32.AND P1, PT, R8, RZ, PT ;  /* 0x000000ff0800720c */ /* 0x000fe20003f25070 */
[----:B------:R1:W-:Y:S01]  /*21040*/  STL [R1+0x4ac], R12 ;  /* 0x0004ac0c01007387 */ /* 0x0003e20000100800 */
[----:B------:R-:W-:-:S02]  /*21050*/  IMAD.MOV.U32 R8, RZ, RZ, R11 ;  /* 0x000000ffff087224 */ /* 0x000fc400078e000b */
[----:B------:R-:W-:Y:S01]  /*21060*/  IMAD.MOV.U32 R9, RZ, RZ, R12 ;  /* 0x000000ffff097224 */ /* 0x000fe200078e000c */
[----:B------:R-:W-:Y:S04]  /*21070*/  STL [R1+0x4b8], R3 ;  /* 0x0004b80301007387 */ /* 0x000fe80000100800 */
[----:B------:R3:W-:Y:S04]  /*21080*/  STL [R1+0x4b4], R7 ;  /* 0x0004b40701007387 */ /* 0x0007e80000100800 */
[----:B-1----:R-:W4:Y:S04]  /*21090*/  LDL.LU R12, [R1+0x68c] ;  /* 0x00068c00010c7983 */ /* 0x002f280000300800 */
[----:B------:R-:W4:Y:S04]  /*210a0*/  LDL.LU R11, [R1+0x690] ;  /* 0x00069000010b7983 */ /* 0x000f280000300800 */
[----:B------:R1:W-:Y:S02]  /*210b0*/  LDGSTS.E [R6+0x14008], desc[UR60][R8.64], P2 ;  /* 0x1400800008067fae */ /* 0x0003e4000912187c */
[----:B-1----:R-:W-:Y:S01]  /*210c0*/  IMAD.MOV.U32 R9, RZ, RZ, R7 ;  /* 0x000000ffff097224 */ /* 0x002fe200078e0007 */
[----:B------:R-:W-:Y:S01]  /*210d0*/  MOV R8, R3 ;  /* 0x0000000300087202 */ /* 0x000fe20000000f00 */
        /* <DEDUP_REMOVED lines=8> */
[----:B------:R-:W-:Y:S01]  /*21160*/  IMAD.X R215, R215, 0x1, R0, P3 ;  /* 0x00000001d7d77824 */ /* 0x000fe200018e0600 */
[----:B------:R-:W-:-:S03]  /*21170*/  MOV R8, R214 ;  /* 0x000000d600087202 */ /* 0x000fc60000000f00 */
[----:B------:R-:W-:-:S05]  /*21180*/  IMAD.MOV.U32 R9, RZ, RZ, R215 ;  /* 0x000000ffff097224 */ /* 0x000fca00078e00d7 */
[----:B------:R1:W-:Y:S01]  /*21190*/  LDGSTS.E [R6+0x1400c], desc[UR60][R8.64], P1 ;  /* 0x1400c00008067fae */ /* 0x0003e2000892187c */
[----:B--2---:R-:W-:-:S05]  /*211a0*/  IADD3 R212, P4, R212, R2, RZ ;  /* 0x00000002d4d47210 */ /* 0x004fca0007f9e0ff */
[----:B------:R-:W-:Y:S02]  /*211b0*/  IMAD.X R213, R213, 0x1, R0, P4 ;  /* 0x00000001d5d57824 */ /* 0x000fe400020e0600 */
[----:B-1----:R-:W-:Y:S02]  /*211c0*/  IMAD.MOV.U32 R8, RZ, RZ, R212 ;  /* 0x000000ffff087224 */ /* 0x002fe400078e00d4 */
[----:B------:R-:W-:Y:S01]  /*211d0*/  IMAD.MOV.U32 R9, RZ, RZ, R213 ;  /* 0x000000ffff097224 */ /* 0x000fe200078e00d5 */
[----:B------:R-:W-:-:S04]  /*211e0*/  ISETP.GT.AND P1, PT, R5, 0x65, PT ;  /* 0x000000650500780c */ /* 0x000fc80003f24270 */
[----:B------:R1:W-:Y:S02]  /*211f0*/  LDGSTS.E [R6+0x18000], desc[UR60][R8.64], P2 ;  /* 0x1800000008067fae */ /* 0x0003e4000912187c */
[----:B-1----:R-:W-:-:S04]  /*21200*/  SEL R8, RZ, 0x4, !P1 ;  /* 0x00000004ff087807 */ /* 0x002fc80004800000 */
[----:B------:R-:W-:Y:S01]  /*21210*/  SEL R8, R8, RZ, !P0 ;  /* 0x000000ff08087207 */ /* 0x000fe20004000000 */
[----:B------:R1:W-:Y:S03]  /*21220*/  STL [R1+0x4c0], R214 ;  /* 0x0004c0d601007387 */ /* 0x0003e60000100800 */
[----:B------:R-:W-:Y:S02]  /*21230*/  ISETP.NE.U32.AND P1, PT, R8, RZ, PT ;  /* 0x000000ff0800720c */ /* 0x000fe40003f25070 */
[----:B----4-:R-:W-:-:S04]  /*21240*/  IADD3 R11, P3, R11, R2, RZ ;  /* 0x000000020b0b7210 */ /* 0x010fc80007f7e0ff */
[----:B------:R-:W-:Y:S01]  /*21250*/  IADD3.X R12, R12, R0, RZ, P3, !PT ;  /* 0x000000000c0c7210 */ /* 0x000fe20001ffe4ff */
[----:B------:R-:W-:Y:S01]  /*21260*/  IMAD.MOV.U32 R8, RZ, RZ, R11 ;  /* 0x000000ffff087224 */ /* 0x000fe200078e000b */
[----:B------:R2:W-:Y:S03]  /*21270*/  STL [R1+0x4bc], R215 ;  /* 0x0004bcd701007387 */ /* 0x0005e60000100800 */
[----:B------:R-:W-:Y:S01]  /*21280*/  IMAD.MOV.U32 R9, RZ, RZ, R12 ;  /* 0x000000ffff097224 */ /* 0x000fe200078e000c */
[----:B------:R-:W-:Y:S04]  /*21290*/  STL [R1+0x688], R212 ;  /* 0x000688d401007387 */ /* 0x000fe80000100800 */
[----:B------:R4:W-:Y:S04]  /*212a0*/  STL [R1+0x684], R213 ;  /* 0x000684d501007387 */ /* 0x0009e80000100800 */
[----:B-1----:R-:W4:Y:S01]  /*212b0*/  LDL.LU R214, [R1+0x6a8] ;  /* 0x0006a80001d67983 */ /* 0x002f220000300800 */
[----:B---3--:R-:W-:-:S03]  /*212c0*/  IADD3 R3, P4, R3, R2, RZ ;  /* 0x0000000203037210 */ /* 0x008fc60007f9e0ff */
[----:B------:R1:W-:Y:S02]  /*212d0*/  LDGSTS.E [R6+0x1c000], desc[UR60][R8.64], P2 ;  /* 0x1c00000008067fae */ /* 0x0003e4000912187c */
[----:B------:R-:W-:Y:S02]  /*212e0*/  IMAD.X R7, R7, 0x1, R0, P4 ;  /* 0x0000000107077824 */ /* 0x000fe400020e0600 */
[----:B------:R-:W-:Y:S01]  /*212f0*/  STL [R1+0x690], R11 ;  /* 0x0006900b01007387 */ /* 0x000fe20000100800 */
[----:B------:R-:W-:-:S03]  /*21300*/  ISETP.GT.AND P2, PT, R5, 0x66, PT ;  /* 0x000000660500780c */ /* 0x000fc60003f44270 */
[----:B------:R3:W-:Y:S01]  /*21310*/  STL [R1+0x68c], R12 ;  /* 0x00068c0c01007387 */ /* 0x0007e20000100800 */
[----:B-1----:R-:W-:Y:S01]  /*21320*/  MOV R8, R3 ;  /* 0x0000000300087202 */ /* 0x002fe20000000f00 */
[----:B------:R-:W-:Y:S02]  /*21330*/  IMAD.MOV.U32 R9, RZ, RZ, R7 ;  /* 0x000000ffff097224 */ /* 0x000fe400078e0007 */
[----:B------:R-:W-:Y:S04]  /*21340*/  STL [R1+0x698], R3 ;  /* 0x0006980301007387 */ /* 0x000fe80000100800 */
[----:B--2---:R-:W2:Y:S04]  /*21350*/  LDL.LU R215, [R1+0x6a4] ;  /* 0x0006a40001d77983 */ /* 0x004ea80000300800 */
[----:B------:R1:W-:Y:S04]  /*21360*/  STL [R1+0x694], R7 ;  /* 0x0006940701007387 */ /* 0x0003e80000100800 */
[----:B----4-:R-:W4:Y:S04]  /*21370*/  LDL.LU R213, [R1+0x6ac] ;  /* 0x0006ac0001d57983 */ /* 0x010f280000300800 */
[----:B------:R1:W-:Y:S04]  /*21380*/  LDGSTS.E [R6+0x18004], desc[UR60][R8.64], P1 ;  /* 0x1800400008067fae */ /* 0x0003e8000892187c */
[----:B------:R-:W4:Y:S04]  /*21390*/  LDL.LU R212, [R1+0x6b0] ;  /* 0x0006b00001d47983 */ /* 0x000f280000300800 */
[----:B---3--:R-:W3:Y:S01]  /*213a0*/  LDL.LU R12, [R1+0x6b4] ;  /* 0x0006b400010c7983 */ /* 0x008ee20000300800 */
[----:B-1----:R-:W-:-:S03]  /*213b0*/  SEL R8, RZ, 0x4, !P2 ;  /* 0x00000004ff087807 */ /* 0x002fc60005000000 */
[----:B------:R-:W3:Y:S01]  /*213c0*/  LDL.LU R11, [R1+0x6b8] ;  /* 0x0006b800010b7983 */ /* 0x000ee20000300800 */
[----:B------:R-:W-:-:S03]  /*213d0*/  SEL R8, R8, RZ, !P0 ;  /* 0x000000ff08087207 */ /* 0x000fc60004000000 */
[----:B------:R-:W3:Y:S04]  /*213e0*/  LDL.LU R7, [R1+0x6bc] ;  /* 0x0006bc0001077983 */ /* 0x000ee80000300800 */
[----:B------:R-:W3:Y:S04]  /*213f0*/  LDL.LU R3, [R1+0x6c0] ;  /* 0x0006c00001037983 */ /* 0x000ee80000300800 */
[----:B------:R-:W4:Y:S01]  /*21400*/  LDL.LU R9, [R1+0x6a0] ;  /* 0x0006a00001097983 */ /* 0x000f220000300800 */
[----:B------:R-:W-:-:S03]  /*21410*/  ISETP.NE.U32.AND P2, PT, R8, RZ, PT ;  /* 0x000000ff0800720c */ /* 0x000fc60003f45070 */
[----:B------:R-:W3:Y:S01]  /*21420*/  LDL.LU R8, [R1+0x69c] ;  /* 0x00069c0001087983 */ /* 0x000ee20000300800 */
[----:B------:R-:W-:-:S05]  /*21430*/  IADD3 R214, P4, R214, R2, RZ ;  /* 0x00000002d6d67210 */ /* 0x000fca0007f9e0ff */
[----:B--2---:R-:W-:Y:S01]  /*21440*/  IMAD.X R215, R215, 0x1, R0, P4 ;  /* 0x00000001d7d77824 */ /* 0x004fe200020e0600 */
[----:B----4-:R-:W-:-:S05]  /*21450*/  IADD3 R9, P3, R9, R2, RZ ;  /* 0x0000000209097210 */ /* 0x010fca0007f7e0ff */
[----:B---3--:R-:W-:Y:S01]  /*21460*/  IMAD.X R8, R8, 0x1, R0, P3 ;  /* 0x0000000108087824 */ /* 0x008fe200018e0600 */
[----:B------:R1:W-:Y:S04]  /*21470*/  STL [R1+0x6a0], R9 ;  /* 0x0006a00901007387 */ /* 0x0003e80000100800 */
[----:B------:R2:W-:Y:S01]  /*21480*/  STL [R1+0x69c], R8 ;  /* 0x00069c0801007387 */ /* 0x0005e20000100800 */
[----:B-1----:R-:W-:-:S04]  /*21490*/  LOP3.LUT R9, R9, R8, RZ, 0x3c, !PT ;  /* 0x0000000809097212 */ /* 0x002fc800078e3cff */
[----:B--2---:R-:W-:-:S04]  /*214a0*/  LOP3.LUT R8, R9, R8, RZ, 0x3c, !PT ;  /* 0x0000000809087212 */ /* 0x004fc800078e3cff */
[----:B------:R-:W-:-:S05]  /*214b0*/  LOP3.LUT R9, R9, R8, RZ, 0x3c, !PT ;  /* 0x0000000809097212 */ /* 0x000fca00078e3cff */
        /* <DEDUP_REMOVED lines=8> */
[----:B------:R-:W-:Y:S02]  /*21540*/  SEL R8, R8, RZ, !P0 ;  /* 0x000000ff08087207 */ /* 0x000fe40004000000 */
[----:B------:R-:W-:Y:S02]  /*21550*/  MOV R9, R213 ;  /* 0x000000d500097202 */ /* 0x000fe40000000f00 */
[----:B------:R-:W-:Y:S01]  /*21560*/  ISETP.NE.U32.AND P1, PT, R8, RZ, PT ;  /* 0x000000ff0800720c */ /* 0x000fe20003f25070 */
[----:B------:R-:W-:Y:S01]  /*21570*/  IMAD.MOV.U32 R8, RZ, RZ, R212 ;  /* 0x000000ffff087224 */ /* 0x000fe200078e00d4 */
[----:B------:R-:W-:-:S04]  /*21580*/  IADD3 R3, P3, R3, R2, RZ ;  /* 0x0000000203037210 */ /* 0x000fc80007f7e0ff */
[----:B------:R1:W-:Y:S01]  /*21590*/  LDGSTS.E [R6+0x1c008], desc[UR60][R8.64], P2 ;  /* 0x1c00800008067fae */ /* 0x0003e2000912187c */
[----:B------:R-:W-:Y:S01]  /*215a0*/  IADD3 R11, P2, R11, R2, RZ ;  /* 0x000000020b0b7210 */ /* 0x000fe20007f5e0ff */
[--C-:B------:R-:W-:Y:S02]  /*215b0*/  IMAD.X R7, R7, 0x1, R0.reuse, P3 ;  /* 0x0000000107077824 */ /* 0x100fe400018e0600 */
[----:B------:R2:W-:Y:S02]  /*215c0*/  STL [R1+0x6a8], R214 ;  /* 0x0006a8d601007387 */ /* 0x0005e40000100800 */
[----:B------:R-:W-:Y:S02]  /*215d0*/  IMAD.X R12, R12, 0x1, R0, P2 ;  /* 0x000000010c0c7824 */ /* 0x000fe400010e0600 */
[----:B------:R-:W-:Y:S04]  /*215e0*/  STL [R1+0x6a4], R215 ;  /* 0x0006a4d701007387 */ /* 0x000fe80000100800 */
[----:B------:R-:W-:Y:S04]  /*215f0*/  STL [R1+0x6b0], R212 ;  /* 0x0006b0d401007387 */ /* 0x000fe80000100800 */
[----:B------:R3:W-:Y:S04]  /*21600*/  STL [R1+0x6ac], R213 ;  /* 0x0006acd501007387 */ /* 0x0007e80000100800 */
[----:B------:R4:W-:Y:S04]  /*21610*/  STL [R1+0x6b8], R11 ;  /* 0x0006b80b01007387 */ /* 0x0009e80000100800 */
[----:B------:R4:W-:Y:S04]  /*21620*/  STL [R1+0x6b4], R12 ;  /* 0x0006b40c01007387 */ /* 0x0009e80000100800 */
[----:B------:R-:W-:Y:S04]  /*21630*/  STL [R1+0x6c0], R3 ;  /* 0x0006c00301007387 */ /* 0x000fe80000100800 */
[----:B------:R4:W-:Y:S01]  /*21640*/  STL [R1+0x6bc], R7 ;  /* 0x0006bc0701007387 */ /* 0x0009e20000100800 */
[----:B-1----:R-:W-:-:S03]  /*21650*/  IMAD.MOV.U32 R8, RZ, RZ, R11 ;  /* 0x000000ffff087224 */ /* 0x002fc600078e000b */
[----:B--2---:R-:W2:Y:S04]  /*21660*/  LDL.LU R214, [R1+0x100] ;  /* 0x0001000001d67983 */ /* 0x004ea80000300800 */
[----:B---3--:R-:W3:Y:S04]  /*21670*/  LDL.LU R213, [R1+0x2c4] ;  /* 0x0002c40001d57983 */ /* 0x008ee80000300800 */
[----:B----4-:R-:W4:Y:S01]  /*21680*/  LDL.LU R11, [R1+0x2c8] ;  /* 0x0002c800010b7983 */ /* 0x010f220000300800 */
[----:B------:R-:W-:-:S03]  /*21690*/  MOV R9, R12 ;  /* 0x0000000c00097202 */ /* 0x000fc60000000f00 */
[----:B------:R-:W3:Y:S04]  /*216a0*/  LDL.LU R212, [R1+0x2cc] ;  /* 0x0002cc0001d47983 */ /* 0x000ee80000300800 */
[----:B------:R1:W-:Y:S04]  /*216b0*/  LDGSTS.E [R6+0x1800c], desc[UR60][R8.64], P1 ;  /* 0x1800c00008067fae */ /* 0x0003e8000892187c */
[----:B------:R-:W3:Y:S01]  /*216c0*/  LDL.LU R12, [R1+0x2d0] ;  /* 0x0002d000010c7983 */ /* 0x000ee20000300800 */
[----:B-1----:R-:W-:Y:S02]  /*216d0*/  IMAD.MOV.U32 R9, RZ, RZ, R7 ;  /* 0x000000ffff097224 */ /* 0x002fe400078e0007 */
[----:B------:R-:W-:Y:S01]  /*216e0*/  IMAD.MOV.U32 R8, RZ, RZ, R3 ;  /* 0x000000ffff087224 */ /* 0x000fe200078e0003 */
[----:B------:R-:W3:Y:S04]  /*216f0*/  LDL.LU R7, [R1+0x2d4] ;  /* 0x0002d40001077983 */ /* 0x000ee80000300800 */
[----:B------:R-:W3:Y:S04]  /*21700*/  LDL.LU R3, [R1+0x2d8] ;  /* 0x0002d80001037983 */ /* 0x000ee80000300800 */
[----:B------:R1:W-:Y:S01]  /*21710*/  LDGSTS.E [R6+0x1c00c], desc[UR60][R8.64], P1 ;  /* 0x1c00c00008067fae */ /* 0x0003e2000892187c */
[----:B------:R-:W-:-:S04]  /*21720*/  ISETP.GT.AND P1, PT, R5, 0x8, PT ;  /* 0x000000080500780c */ /* 0x000fc80003f24270 */
[----:B-1----:R-:W-:-:S04]  /*21730*/  SEL R6, RZ, 0x4, !P1 ;  /* 0x00000004ff067807 */ /* 0x002fc80004800000 */
[----:B------:R-:W-:Y:S02]  /*21740*/  SEL R6, R6, RZ, !P0 ;  /* 0x000000ff06067207 */ /* 0x000fe40004000000 */
[----:B------:R-:W-:Y:S02]  /*21750*/  IADD3 R239, P1, R239, R2, RZ ;  /* 0x00000002efef7210 */ /* 0x000fe40007f3e0ff */
[----:B------:R-:W-:Y:S02]  /*21760*/  ISETP.NE.U32.AND P2, PT, R6, RZ, PT ;  /* 0x000000ff0600720c */ /* 0x000fe40003f45070 */
[----:B------:R-:W-:Y:S01]  /*21770*/  LOP3.LUT R6, R10, 0x20, RZ, 0x3c, !PT ;  /* 0x000000200a067812 */ /* 0x000fe200078e3cff */
[----:B------:R-:W-:Y:S02]  /*21780*/  IMAD.X R238, R238, 0x1, R0, P1 ;  /* 0x00000001eeee7824 */ /* 0x000fe400008e0600 */
[----:B------:R-:W-:Y:S01]  /*21790*/  IMAD.MOV.U32 R8, RZ, RZ, R239 ;  /* 0x000000ffff087224 */ /* 0x000fe200078e00ef */
[----:B------:R-:W-:Y:S01]  /*217a0*/  IADD3 R6, R6, UR5, RZ ;  /* 0x0000000506067c10 */ /* 0x000fe2000fffe0ff */
[----:B------:R-:W-:Y:S01]  /*217b0*/  IMAD.MOV.U32 R9, RZ, RZ, R238 ;  /* 0x000000ffff097224 */ /* 0x000fe200078e00ee */
[----:B------:R-:W-:-:S02]  /*217c0*/  ISETP.GT.AND P1, PT, R5, 0x9, PT ;  /* 0x000000090500780c */ /* 0x000fc40003f24270 */
[----:B------:R-:W-:-:S03]  /*217d0*/  IADD3 R241, P3, R241, R2, RZ ;  /* 0x00000002f1f17210 */ /* 0x000fc60007f7e0ff */
[----:B------:R1:W-:Y:S02]  /*217e0*/  LDGSTS.E [R6], desc[UR60][R8.64], P2 ;  /* 0x0000000008067fae */ /* 0x0003e4000912187c */
[----:B------:R-:W-:Y:S01]  /*217f0*/  IMAD.X R240, R240, 0x1, R0, P3 ;  /* 0x00000001f0f07824 */ /* 0x000fe200018e0600 */
[----:B------:R-:W-:Y:S02]  /*21800*/  IADD3 R243, P4, R243, R2, RZ ;  /* 0x00000002f3f37210 */ /* 0x000fe40007f9e0ff */
[----:B-1----:R-:W-:-:S04]  /*21810*/  SEL R8, RZ, 0x4, !P1 ;  /* 0x00000004ff087807 */ /* 0x002fc80004800000 */
[----:B------:R-:W-:Y:S01]  /*21820*/  SEL R8, R8, RZ, !P0 ;  /* 0x000000ff08087207 */ /* 0x000fe20004000000 */
[----:B------:R-:W-:-:S03]  /*21830*/  IMAD.MOV.U32 R9, RZ, RZ, R240 ;  /* 0x000000ffff097224 */ /* 0x000fc600078e00f0 */
[----:B------:R-:W-:Y:S01]  /*21840*/  ISETP.NE.U32.AND P1, PT, R8, RZ, PT ;  /* 0x000000ff0800720c */ /* 0x000fe20003f25070 */
[----:B------:R-:W-:Y:S01]  /*21850*/  IMAD.MOV.U32 R8, RZ, RZ, R241 ;  /* 0x000000ffff087224 */ /* 0x000fe200078e00f1 */
[----:B------:R-:W-:-:S04]  /*21860*/  IADD3.X R242, R242, R0, RZ, P4, !PT ;  /* 0x00000000f2f27210 */ /* 0x000fc800027fe4ff */
[----:B------:R1:W-:Y:S01]  /*21870*/  LDGSTS.E [R6+0x4000], desc[UR60][R8.64], P2 ;  /* 0x0400000008067fae */ /* 0x0003e2000912187c */
[----:B------:R-:W-:Y:S02]  /*21880*/  ISETP.GT.AND P2, PT, R5, 0xa, PT ;  /* 0x0000000a0500780c */ /* 0x000fe40003f44270 */
[----:B------:R-:W-:Y:S01]  /*21890*/  IADD3 R245, P3, R245, R2, RZ ;  /* 0x00000002f5f57210 */ /* 0x000fe20007f7e0ff */
[----:B-1----:R-:W-:Y:S01]  /*218a0*/  IMAD.MOV.U32 R8, RZ, RZ, R243 ;  /* 0x000000ffff087224 */ /* 0x002fe200078e00f3 */
[----:B------:R-:W-:-:S05]  /*218b0*/  MOV R9, R242 ;  /* 0x000000f200097202 */ /* 0x000fca0000000f00 */
[----:B------:R1:W-:Y:S01]  /*218c0*/  LDGSTS.E [R6+0x4], desc[UR60][R8.64], P1 ;  /* 0x0000400008067fae */ /* 0x0003e2000892187c */
[----:B------:R-:W-:Y:S01]  /*218d0*/  IMAD.X R244, R244, 0x1, R0, P3 ;  /* 0x00000001f4f47824 */ /* 0x000fe200018e0600 */
[----:B------:R-:W-:Y:S02]  /*218e0*/  IADD3 R247, P4, R247, R2, RZ ;  /* 0x00000002f7f77210 */ /* 0x000fe40007f9e0ff */
[----:B-1----:R-:W-:-:S04]  /*218f0*/  SEL R8, RZ, 0x4, !P2 ;  /* 0x00000004ff087807 */ /* 0x002fc80005000000 */
[----:B------:R-:W-:Y:S02]  /*21900*/  SEL R8, R8, RZ, !P0 ;  /* 0x000000ff08087207 */ /* 0x000fe40004000000 */
[----:B------:R-:W-:Y:S02]  /*21910*/  MOV R9, R244 ;  /* 0x000000f400097202 */ /* 0x000fe40000000f00 */
[----:B------:R-:W-:Y:S01]  /*21920*/  ISETP.NE.U32.AND P2, PT, R8, RZ, PT ;  /* 0x000000ff0800720c */ /* 0x000fe20003f45070 */
[----:B------:R-:W-:Y:S02]  /*21930*/  IMAD.MOV.U32 R8, RZ, RZ, R245 ;  /* 0x000000ffff087224 */ /* 0x000fe400078e00f5 */
[----:B------:R-:W-:-:S03]  /*21940*/  IMAD.X R246, R246, 0x1, R0, P4 ;  /* 0x00000001f6f67824 */ /* 0x000fc600020e0600 */
[----:B------:R1:W-:Y:S01]  /*21950*/  LDGSTS.E [R6+0x4004], desc[UR60][R8.64], P1 ;  /* 0x0400400008067fae */ /* 0x0003e2000892187c */
[----:B------:R-:W-:Y:S02]  /*21960*/  ISETP.GT.AND P1, PT, R5, 0xb, PT ;  /* 0x0000000b0500780c */ /* 0x000fe40003f24270 */
[----:B------:R-:W-:Y:S01]  /*21970*/  IADD3 R249, P3, R249, R2, RZ ;  /* 0x00000002f9f97210 */ /* 0x000fe20007f7e0ff */
[----:B-1----:R-:W-:Y:S02]  /*21980*/  IMAD.MOV.U32 R8, RZ, RZ, R247 ;  /* 0x000000ffff087224 */ /* 0x002fe400078e00f7 */
[----:B------:R-:W-:-:S05]  /*21990*/  IMAD.MOV.U32 R9, RZ, RZ, R246 ;  /* 0x000000ffff097224 */ /* 0x000fca00078e00f6 */
[----:B------:R1:W-:Y:S01]  /*219a0*/  LDGSTS.E [R6+0x8], desc[UR60][R8.64], P2 ;  /* 0x0000800008067fae */ /* 0x0003e2000912187c */
        /* <DEDUP_REMOVED lines=9> */
[----:B------:R-:W-:Y:S01]  /*21a40*/  ISETP.GT.AND P2, PT, R5, 0x28, PT ;  /* 0x000000280500780c */ /* 0x000fe20003f44270 */
[----:B-1----:R-:W-:Y:S01]  /*21a50*/  IMAD.MOV.U32 R8, RZ, RZ, R251 ;  /* 0x000000ffff087224 */ /* 0x002fe200078e00fb */
[----:B------:R-:W-:-:S05]  /*21a60*/  MOV R9, R250 ;  /* 0x000000fa00097202 */ /* 0x000fca0000000f00 */
[----:B------:R1:W-:Y:S02]  /*21a70*/  LDGSTS.E [R6+0xc], desc[UR60][R8.64], P1 ;  /* 0x0000c00008067fae */ /* 0x0003e4000892187c */
[----:B-1----:R-:W-:-:S04]  /*21a80*/  SEL R8, RZ, 0x4, !P2 ;  /* 0x00000004ff087807 */ /* 0x002fc80005000000 */
[----:B------:R-:W-:-:S04]  /*21a90*/  SEL R8, R8, RZ, !P0 ;  /* 0x000000ff08087207 */ /* 0x000fc80004000000 */
[----:B------:R-:W-:Y:S02]  /*21aa0*/  ISETP.NE.U32.AND P2, PT, R8, RZ, PT ;  /* 0x000000ff0800720c */ /* 0x000fe40003f45070 */
[----:B--2---:R-:W-:-:S05]  /*21ab0*/  IADD3 R214, P3, R214, R2, RZ ;  /* 0x00000002d6d67210 */ /* 0x004fca0007f7e0ff */
[----:B------:R-:W-:Y:S01]  /*21ac0*/  IMAD.X R252, R252, 0x1, R0, P3 ;  /* 0x00000001fcfc7824 */ /* 0x000fe200018e0600 */
[----:B----4-:R-:W-:Y:S01]  /*21ad0*/  IADD3 R11, P4, R11, R2, RZ ;  /* 0x000000020b0b7210 */ /* 0x010fe20007f9e0ff */
[----:B------:R-:W-:-:S03]  /*21ae0*/  IMAD.MOV.U32 R8, RZ, RZ, R214 ;  /* 0x000000ffff087224 */ /* 0x000fc600078e00d6 */
[----:B------:R-:W-:Y:S01]  /*21af0*/  MOV R9, R252 ;  /* 0x000000fc00097202 */ /* 0x000fe20000000f00 */
[----:B---3--:R-:W-:Y:S01]  /*21b00*/  IMAD.X R213, R213, 0x1, R0, P4 ;  /* 0x00000001d5d57824 */ /* 0x008fe200020e0600 */
[----:B------:R1:W-:Y:S04]  /*21b10*/  STL [R1+0x100], R214 ;  /* 0x000100d601007387 */ /* 0x0003e80000100800 */
[----:B------:R-:W-:Y:S04]  /*21b20*/  STL [R1+0x2c8], R11 ;  /* 0x0002c80b01007387 */ /* 0x000fe80000100800 */
[----:B------:R2:W-:Y:S04]  /*21b30*/  STL [R1+0x2c4], R213 ;  /* 0x0002c4d501007387 */ /* 0x0005e80000100800 */
[----:B------:R3:W-:Y:S04]  /*21b40*/  LDGSTS.E [R6+0x400c], desc[UR60][R8.64], P1 ;  /* 0x0400c00008067fae */ /* 0x0007e8000892187c */
[----:B------:R-:W4:Y:S04]  /*21b50*/  LDL.LU R215, [R1+0x2dc] ;  /* 0x0002dc0001d77983 */ /* 0x000f280000300800 */
[----:B-1----:R-:W4:Y:S01]  /*21b60*/  LDL.LU R214, [R1+0x2e0] ;  /* 0x0002e00001d67983 */ /* 0x002f220000300800 */
[----:B---3--:R-:W-:-:S02]  /*21b70*/  IMAD.MOV.U32 R9, RZ, RZ, R213 ;  /* 0x000000ffff097224 */ /* 0x008fc400078e00d5 */
[----:B------:R-:W-:Y:S01]  /*21b80*/  IMAD.MOV.U32 R8, RZ, RZ, R11 ;  /* 0x000000ffff087224 */ /* 0x000fe200078e000b */
[----:B--2---:R-:W2:Y:S04]  /*21b90*/  LDL.LU R213, [R1+0x2e4] ;  /* 0x0002e40001d57983 */ /* 0x004ea80000300800 */
[----:B------:R-:W3:Y:S01]  /*21ba0*/  LDL.LU R11, [R1+0x2e8] ;  /* 0x0002e800010b7983 */ /* 0x000ee20000300800 */
[----:B------:R-:W-:Y:S02]  /*21bb0*/  ISETP.GT.AND P1, PT, R5, 0x29, PT ;  /* 0x000000290500780c */ /* 0x000fe40003f24270 */
[-C--:B------:R-:W-:Y:S01]  /*21bc0*/  IADD3 R12, P3, R12, R2.reuse, RZ ;  /* 0x000000020c0c7210 */ /* 0x080fe20007f7e0ff */
[----:B------:R1:W-:Y:S01]  /*21bd0*/  LDGSTS.E [R6+0x8000], desc[UR60][R8.64], P2 ;  /* 0x0800000008067fae */ /* 0x0003e2000912187c */
[----:B------:R-:W-:-:S03]  /*21be0*/  IADD3 R3, P4, R3, R2, RZ ;  /* 0x0000000203037210 */ /* 0x000fc60007f9e0ff */
[----:B------:R-:W-:Y:S01]  /*21bf0*/  IMAD.X R212, R212, 0x1, R0, P3 ;  /* 0x00000001d4d47824 */ /* 0x000fe200018e0600 */
[----:B------:R-:W-:Y:S02]  /*21c00*/  IADD3.X R7, R7, R0, RZ, P4, !PT ;  /* 0x0000000007077210 */ /* 0x000fe400027fe4ff */
[----:B-1----:R-:W-:-:S04]  /*21c10*/  SEL R8, RZ, 0x4, !P1 ;  /* 0x00000004ff087807 */ /* 0x002fc80004800000 */
[----:B------:R-:W-:Y:S01]  /*21c20*/  SEL R8, R8, RZ, !P0 ;  /* 0x000000ff08087207 */ /* 0x000fe20004000000 */
[----:B------:R-:W-:Y:S01]  /*21c30*/  STL [R1+0x2d0], R12 ;  /* 0x0002d00c01007387 */ /* 0x000fe20000100800 */
[----:B------:R-:W-:Y:S02]  /*21c40*/  IMAD.MOV.U32 R9, RZ, RZ, R212 ;  /* 0x000000ffff097224 */ /* 0x000fe400078e00d4 */
[----:B------:R-:W-:Y:S01]  /*21c50*/  ISETP.NE.U32.AND P1, PT, R8, RZ, PT ;  /* 0x000000ff0800720c */ /* 0x000fe20003f25070 */
[----:B------:R-:W-:Y:S01]  /*21c60*/  IMAD.MOV.U32 R8, RZ, RZ, R12 ;  /* 0x000000ffff087224 */ /* 0x000fe200078e000c */
[----:B------:R1:W-:Y:S04]  /*21c70*/  STL [R1+0x2cc], R212 ;  /* 0x0002ccd401007387 */ /* 0x0003e80000100800 */
[----:B------:R-:W-:Y:S04]  /*21c80*/  STL [R1+0x2d8], R3 ;  /* 0x0002d80301007387 */ /* 0x000fe80000100800 */
[----:B------:R1:W-:Y:S04]  /*21c90*/  STL [R1+0x2d4], R7 ;  /* 0x0002d40701007387 */ /* 0x0003e80000100800 */
[----:B-1----:R-:W2:Y:S04]  /*21ca0*/  LDL.LU R212, [R1+0x2ec] ;  /* 0x0002ec0001d47983 */ /* 0x002ea80000300800 */
[----:B------:R1:W-:Y:S04]  /*21cb0*/  LDGSTS.E [R6+0xc000], desc[UR60][R8.64], P2 ;  /* 0x0c00000008067fae */ /* 0x0003e8000912187c */
[----:B------:R-:W2:Y:S01]  /*21cc0*/  LDL.LU R12, [R1+0x2f0] ;  /* 0x0002f000010c7983 */ /* 0x000ea20000300800 */
[----:B-1----:R-:W-:Y:S01]  /*21cd0*/  MOV R9, R7 ;  /* 0x0000000700097202 */ /* 0x002fe20000000f00 */
[----:B------:R-:W-:-:S02]  /*21ce0*/  IMAD.MOV.U32 R8, RZ, RZ, R3 ;  /* 0x000000ffff087224 */ /* 0x000fc400078e0003 */
        /* <DEDUP_REMOVED lines=10> */
[----:B------:R-:W-:Y:S01]  /*21d90*/  STL [R1+0x2e0], R214 ;  /* 0x0002e0d601007387 */ /* 0x000fe20000100800 */
[----:B------:R-:W-:-:S03]  /*21da0*/  IMAD.MOV.U32 R8, RZ, RZ, R214 ;  /* 0x000000ffff087224 */ /* 0x000fc600078e00d6 */
[----:B--2---:R-:W-:Y:S01]  /*21db0*/  IMAD.X R213, R213, 0x1, R0, P4 ;  /* 0x00000001d5d57824 */ /* 0x004fe200020e0600 */
[----:B------:R1:W-:Y:S01]  /*21dc0*/  STL [R1+0x2dc], R215 ;  /* 0x0002dcd701007387 */ /* 0x0003e20000100800 */
[----:B------:R-:W-:-:S03]  /*21dd0*/  MOV R9, R215 ;  /* 0x000000d700097202 */ /* 0x000fc60000000f00 */
[----:B------:R-:W-:Y:S04]  /*21de0*/  STL [R1+0x2e8], R11 ;  /* 0x0002e80b01007387 */ /* 0x000fe80000100800 */
[----:B------:R2:W-:Y:S04]  /*21df0*/  STL [R1+0x2e4], R213 ;  /* 0x0002e4d501007387 */ /* 0x0005e80000100800 */
[----:B-1----:R-:W3:Y:S04]  /*21e00*/  LDL.LU R215, [R1+0x2fc] ;  /* 0x0002fc0001d77983 */ /* 0x002ee80000300800 */
[----:B------:R-:W4:Y:S04]  /*21e10*/  LDL.LU R214, [R1+0x300] ;  /* 0x0003000001d67983 */ /* 0x000f280000300800 */
[----:B------:R1:W-:Y:S01]  /*21e20*/  LDGSTS.E [R6+0xc004], desc[UR60][R8.64], P1 ;  /* 0x0c00400008067fae */ /* 0x0003e2000892187c */
[----:B------:R-:W-:Y:S01]  /*21e30*/  ISETP.GT.AND P1, PT, R5, 0x2b, PT ;  /* 0x0000002b0500780c */ /* 0x000fe20003f24270 */
[----:B-1----:R-:W-:-:S02]  /*21e40*/  IMAD.MOV.U32 R9, RZ, RZ, R213 ;  /* 0x000000ffff097224 */ /* 0x002fc400078e00d5 */
[----:B------:R-:W-:Y:S01]  /*21e50*/  IMAD.MOV.U32 R8, RZ, RZ, R11 ;  /* 0x000000ffff087224 */ /* 0x000fe200078e000b */
[----:B--2---:R-:W2:Y:S04]  /*21e60*/  LDL.LU R213, [R1+0x4c4] ;  /* 0x0004c40001d57983 */ /* 0x004ea80000300800 */
[----:B------:R-:W2:Y:S01]  /*21e70*/  LDL.LU R11, [R1+0x4c8] ;  /* 0x0004c800010b7983 */ /* 0x000ea20000300800 */
[----:B------:R-:W-:-:S03]  /*21e80*/  IADD3 R12, P3, R12, R2, RZ ;  /* 0x000000020c0c7210 */ /* 0x000fc60007f7e0ff */
[----:B------:R1:W-:Y:S02]  /*21e90*/  LDGSTS.E [R6+0x8008], desc[UR60][R8.64], P2 ;  /* 0x0800800008067fae */ /* 0x0003e4000912187c */
[----:B------:R-:W-:Y:S01]  /*21ea0*/  IMAD.X R212, R212, 0x1, R0, P3 ;  /* 0x00000001d4d47824 */ /* 0x000fe200018e0600 */
[----:B-1----:R-:W-:Y:S02]  /*21eb0*/  SEL R8, RZ, 0x4, !P1 ;  /* 0x00000004ff087807 */ /* 0x002fe40004800000 */
[----:B------:R-:W-:Y:S02]  /*21ec0*/  IADD3 R3, P4, R3, R2, RZ ;  /* 0x0000000203037210 */ /* 0x000fe40007f9e0ff */
[----:B------:R-:W-:Y:S02]  /*21ed0*/  SEL R8, R8, RZ, !P0 ;  /* 0x000000ff08087207 */ /* 0x000fe40004000000 */
[----:B------:R-:W-:Y:S01]  /*21ee0*/  IADD3.X R7, R7, R0, RZ, P4, !PT ;  /* 0x0000000007077210 */ /* 0x000fe200027fe4ff */
[----:B------:R-:W-:Y:S01]  /*21ef0*/  STL [R1+0x2f0], R12 ;  /* 0x0002f00c01007387 */ /* 0x000fe20000100800 */
[----:B------:R-:W-:Y:S01]  /*21f00*/  ISETP.NE.U32.AND P1, PT, R8, RZ, PT ;  /* 0x000000ff0800720c */ /* 0x000fe20003f25070 */
[----:B------:R-:W-:-:S02]  /*21f10*/  IMAD.MOV.U32 R8, RZ, RZ, R12 ;  /* 0x000000ffff087224 */ /* 0x000fc400078e000c */
        /* <DEDUP_REMOVED lines=19> */
[----:B------:R-:W-:-:S03]  /*22050*/  IMAD.MOV.U32 R8, RZ, RZ, R214 ;  /* 0x000000ffff087224 */ /* 0x000fc600078e00d6 */
[----:B------:R-:W-:Y:S01]  /*22060*/  MOV R9, R215 ;  /* 0x000000d700097202 */ /* 0x000fe20000000f00 */
[----:B------:R1:W-:Y:S04]  /*22070*/  STL [R1+0x2fc], R215 ;  /* 0x0002fcd701007387 */ /* 0x0003e80000100800 */
[----:B------:R3:W-:Y:S01]  /*22080*/  LDGSTS.E [R6+0xc00c], desc[UR60][R8.64], P1 ;  /* 0x0c00c00008067fae */ /* 0x0007e2000892187c */
[----:B--2---:R-:W-:-:S05]  /*22090*/  IADD3 R11, P4, R11, R2, RZ ;  /* 0x000000020b0b7210 */ /* 0x004fca0007f9e0ff */
[----:B------:R-:W-:Y:S01]  /*220a0*/  IMAD.X R213, R213, 0x1, R0, P4 ;  /* 0x00000001d5d57824 */ /* 0x000fe200020e0600 */
[----:B------:R-:W-:Y:S01]  /*220b0*/  STL [R1+0x4c8], R11 ;  /* 0x0004c80b01007387 */ /* 0x000fe20000100800 */
[----:B---3--:R-:W-:-:S03]  /*220c0*/  IMAD.MOV.U32 R8, RZ, RZ, R11 ;  /* 0x000000ffff087224 */ /* 0x008fc600078e000b */
[----:B------:R2:W-:Y:S01]  /*220d0*/  STL [R1+0x4c4], R213 ;  /* 0x0004c4d501007387 */ /* 0x0005e20000100800 */
[----:B------:R-:W-:-:S03]  /*220e0*/  IMAD.MOV.U32 R9, RZ, RZ, R213 ;  /* 0x000000ffff097224 */ /* 0x000fc600078e00d5 */
[----:B-1----:R-:W3:Y:S04]  /*220f0*/  LDL.LU R215, [R1+0x4dc] ;  /* 0x0004dc0001d77983 */ /* 0x002ee80000300800 */
[----:B------:R-:W4:Y:S04]  /*22100*/  LDL.LU R214, [R1+0x4e0] ;  /* 0x0004e00001d67983 */ /* 0x000f280000300800 */
[----:B--2---:R-:W2:Y:S01]  /*22110*/  LDL.LU R213, [R1+0x4e4] ;  /* 0x0004e40001d57983 */ /* 0x004ea20000300800 */
[----:B------:R-:W-:-:S03]  /*22120*/  ISETP.GT.AND P1, PT, R5, 0x49, PT ;  /* 0x000000490500780c */ /* 0x000fc60003f24270 */
[----:B------:R-:W2:Y:S04]  /*22130*/  LDL.LU R11, [R1+0x4e8] ;  /* 0x0004e800010b7983 */ /* 0x000ea80000300800 */
[----:B------:R1:W-:Y:S02]  /*22140*/  LDGSTS.E [R6+0x10000], desc[UR60][R8.64], P2 ;  /* 0x1000000008067fae */ /* 0x0003e4000912187c */
[----:B-1----:R-:W-:Y:S02]  /*22150*/  SEL R8, RZ, 0x4, !P1 ;  /* 0x00000004ff087807 */ /* 0x002fe40004800000 */
[----:B------:R-:W-:Y:S02]  /*22160*/  IADD3 R12, P3, R12, R2, RZ ;  /* 0x000000020c0c7210 */ /* 0x000fe40007f7e0ff */
[----:B------:R-:W-:-:S03]  /*22170*/  SEL R8, R8, RZ, !P0 ;  /* 0x000000ff08087207 */ /* 0x000fc60004000000 */
[----:B------:R-:W-:Y:S01]  /*22180*/  IMAD.X R212, R212, 0x1, R0, P3 ;  /* 0x00000001d4d47824 */ /* 0x000fe200018e0600 */
[----:B------:R-:W-:Y:S01]  /*22190*/  ISETP.NE.U32.AND P1, PT, R8, RZ, PT ;  /* 0x000000ff0800720c */ /* 0x000fe20003f25070 */
[----:B------:R-:W-:Y:S01]  /*221a0*/  STL [R1+0x4d0], R12 ;  /* 0x0004d00c01007387 */ /* 0x000fe20000100800 */
[----:B------:R-:W-:Y:S01]  /*221b0*/  IMAD.MOV.U32 R8, RZ, RZ, R12 ;  /* 0x000000ffff087224 */ /* 0x000fe200078e000c */
[----:B------:R-:W-:Y:S01]  /*221c0*/  IADD3 R3, P4, R3, R2, RZ ;  /* 0x0000000203037210 */ /* 0x000fe20007f9e0ff */
[----:B------:R-:W-:-:S03]  /*221d0*/  IMAD.MOV.U32 R9, RZ, RZ, R212 ;  /* 0x000000ffff097224 */ /* 0x000fc600078e00d4 */
[----:B------:R-:W-:Y:S01]  /*221e0*/  IADD3.X R7, R7, R0, RZ, P4, !PT ;  /* 0x0000000007077210 */ /* 0x000fe200027fe4ff */
        /* <DEDUP_REMOVED lines=16> */
[--C-:B---3--:R-:W-:Y:S01]  /*222f0*/  IMAD.X R215, R215, 0x1, R0.reuse, P3 ;  /* 0x00000001d7d77824 */ /* 0x108fe200018e0600 */
[----:B--2---:R-:W-:Y:S01]  /*22300*/  IADD3 R11, P4, R11, R2, RZ ;  /* 0x000000020b0b7210 */ /* 0x004fe20007f9e0ff */
[----:B------:R-:W-:Y:S04]  /*22310*/  STL [R1+0x4e0], R214 ;  /* 0x0004e0d601007387 */ /* 0x000fe80000100800 */
[----:B------:R-:W-:Y:S01]  /*22320*/  IMAD.X R213, R213, 0x1, R0, P4 ;  /* 0x00000001d5d57824 */ /* 0x000fe200020e0600 */
[----:B------:R1:W-:Y:S01]  /*22330*/  STL [R1+0x4dc], R215 ;  /* 0x0004dcd701007387 */ /* 0x0003e20000100800 */
[----:B------:R-:W-:Y:S01]  /*22340*/  IMAD.MOV.U32 R8, RZ, RZ, R214 ;  /* 0x000000ffff087224 */ /* 0x000fe200078e00d6 */
[----:B------:R-:W-:Y:S02]  /*22350*/  MOV R9, R215 ;  /* 0x000000d700097202 */ /* 0x000fe40000000f00 */
        /* <DEDUP_REMOVED lines=12> */
[----:B-1----:R-:W-:-:S03]  /*22420*/  SEL R8, RZ, 0x4, !P1 ;  /* 0x00000004ff087807 */ /* 0x002fc60004800000 */
[----:B------:R-:W-:Y:S01]  /*22430*/  IMAD.X R212, R212, 0x1, R0, P3 ;  /* 0x00000001d4d47824 */ /* 0x000fe200018e0600 */
[----:B------:R-:W-:Y:S01]  /*22440*/  SEL R8, R8, RZ, !P0 ;  /* 0x000000ff08087207 */ /* 0x000fe20004000000 */
[----:B------:R-:W-:Y:S01]  /*22450*/  STL [R1+0x4f0], R12 ;  /* 0x0004f00c01007387 */ /* 0x000fe20000100800 */
[----:B------:R-:W-:-:S03]  /*22460*/  IADD3 R3, P4, R3, R2, RZ ;  /* 0x0000000203037210 */ /* 0x000fc60007f9e0ff */
[----:B------:R1:W-:Y:S01]  /*22470*/  STL [R1+0x4ec], R212 ;  /* 0x0004ecd401007387 */ /* 0x0003e20000100800 */
[----:B------:R-:W-:Y:S01]  /*22480*/  IADD3.X R7, R7, R0, RZ, P4, !PT ;  /* 0x0000000007077210 */ /* 0x000fe200027fe4ff */
[----:B------:R-:W-:Y:S01]  /*22490*/  IMAD.MOV.U32 R9, RZ, RZ, R212 ;  /* 0x000000ffff097224 */ /* 0x000fe200078e00d4 */
[----:B------:R-:W-:Y:S01]  /*224a0*/  ISETP.NE.U32.AND P1, PT, R8, RZ, PT ;  /* 0x000000ff0800720c */ /* 0x000fe20003f25070 */
[----:B------:R-:W-:Y:S01]  /*224b0*/  IMAD.MOV.U32 R8, RZ, RZ, R12 ;  /* 0x000000ffff087224 */ /* 0x000fe200078e000c */
[----:B------:R-:W-:Y:S04]  /*224c0*/  STL [R1+0x4f8], R3 ;  /* 0x0004f80301007387 */ /* 0x000fe80000100800 */
[----:B------:R1:W-:Y:S04]  /*224d0*/  STL [R1+0x4f4], R7 ;  /* 0x0004f40701007387 */ /* 0x0003e80000100800 */
[----:B-1----:R-:W2:Y:S04]  /*224e0*/  LDL.LU R212, [R1+0x6cc] ;  /* 0x0006cc0001d47983 */ /* 0x002ea80000300800 */
[----:B------:R-:W2:Y:S04]  /*224f0*/  LDL.LU R12, [R1+0x6d0] ;  /* 0x0006d000010c7983 */ /* 0x000ea80000300800 */
[----:B------:R1:W-:Y:S02]  /*22500*/  LDGSTS.E [R6+0x14008], desc[UR60][R8.64], P2 ;  /* 0x1400800008067fae */ /* 0x0003e4000912187c */
[----:B-1----:R-:W-:Y:S01]  /*22510*/  MOV R9, R7 ;  /* 0x0000000700097202 */ /* 0x002fe20000000f00 */
        /* <DEDUP_REMOVED lines=10> */
[----:B------:R-:W-:-:S03]  /*225c0*/  IMAD.MOV.U32 R8, RZ, RZ, R214 ;  /* 0x000000ffff087224 */ /* 0x000fc600078e00d6 */
[----:B------:R-:W-:Y:S01]  /*225d0*/  MOV R9, R215 ;  /* 0x000000d700097202 */ /* 0x000fe20000000f00 */
[----:B------:R-:W-:Y:S04]  /*225e0*/  STL [R1+0x500], R214 ;  /* 0x000500d601007387 */ /* 0x000fe80000100800 */
[----:B------:R-:W-:Y:S04]  /*225f0*/  STL [R1+0x4fc], R215 ;  /* 0x0004fcd701007387 */ /* 0x000fe80000100800 */
[----:B------:R1:W-:Y:S01]  /*22600*/  LDGSTS.E [R6+0x1400c], desc[UR60][R8.64], P1 ;  /* 0x1400c00008067fae */ /* 0x0003e2000892187c */
[----:B--2---:R-:W-:-:S05]  /*22610*/  IADD3 R11, P4, R11, R2, RZ ;  /* 0x000000020b0b7210 */ /* 0x004fca0007f9e0ff */
[----:B------:R-:W-:Y:S01]  /*22620*/  IMAD.X R213, R213, 0x1, R0, P4 ;  /* 0x00000001d5d57824 */ /* 0x000fe200020e0600 */
[----:B------:R-:W-:Y:S01]  /*22630*/  STL [R1+0x6c8], R11 ;  /* 0x0006c80b01007387 */ /* 0x000fe20000100800 */
[----:B-1----:R-:W-:-:S03]  /*22640*/  IMAD.MOV.U32 R8, RZ, RZ, R11 ;  /* 0x000000ffff087224 */ /* 0x002fc600078e000b */
[----:B------:R1:W-:Y:S01]  /*22650*/  STL [R1+0x6c4], R213 ;  /* 0x0006c4d501007387 */ /* 0x0003e20000100800 */
[----:B------:R-:W-:Y:S01]  /*22660*/  IMAD.MOV.U32 R9, RZ, RZ, R213 ;  /* 0x000000ffff097224 */ /* 0x000fe200078e00d5 */
[----:B------:R-:W-:-:S04]  /*22670*/  ISETP.GT.AND P1, PT, R5, 0x69, PT ;  /* 0x000000690500780c */ /* 0x000fc80003f24270 */
[----:B------:R2:W-:Y:S04]  /*22680*/  LDGSTS.E [R6+0x18000], desc[UR60][R8.64], P2 ;  /* 0x1800000008067fae */ /* 0x0005e8000912187c */
[----:B-1----:R-:W3:Y:S04]  /*22690*/  LDL.LU R213, [R1+0x6dc] ;  /* 0x0006dc0001d57983 */ /* 0x002ee80000300800 */
[----:B------:R-:W4:Y:S04]  /*226a0*/  LDL.LU R11, [R1+0x6e0] ;  /* 0x0006e000010b7983 */ /* 0x000f280000300800 */
[----:B------:R-:W3:Y:S01]  /*226b0*/  LDL.LU R215, [R1+0x6e4] ;  /* 0x0006e40001d77983 */ /* 0x000ee20000300800 */
[----:B--2---:R-:W-:-:S03]  /*226c0*/  SEL R8, RZ, 0x4, !P1 ;  /* 0x00000004ff087807 */ /* 0x004fc60004800000 */
[----:B------:R-:W2:Y:S01]  /*226d0*/  LDL.LU R214, [R1+0x6e8] ;  /* 0x0006e80001d67983 */ /* 0x000ea20000300800 */
[----:B------:R-:W-:-:S04]  /*226e0*/  SEL R8, R8, RZ, !P0 ;  /* 0x000000ff08087207 */ /* 0x000fc80004000000 */
[----:B------:R-:W-:Y:S02]  /*226f0*/  ISETP.NE.U32.AND P1, PT, R8, RZ, PT ;  /* 0x000000ff0800720c */ /* 0x000fe40003f25070 */
[----:B------:R-:W-:-:S05]  /*22700*/  IADD3 R12, P3, R12, R2, RZ ;  /* 0x000000020c0c7210 */ /* 0x000fca0007f7e0ff */
[----:B------:R-:W-:Y:S02]  /*22710*/  IMAD.X R212, R212, 0x1, R0, P3 ;  /* 0x00000001d4d47824 */ /* 0x000fe400018e0600 */
[----:B------:R-:W-:Y:S02]  /*22720*/  IMAD.MOV.U32 R8, RZ, RZ, R12 ;  /* 0x000000ffff087224 */ /* 0x000fe400078e000c */
[----:B------:R-:W-:Y:S01]  /*22730*/  IMAD.MOV.U32 R9, RZ, RZ, R212 ;  /* 0x000000ffff097224 */ /* 0x000fe200078e00d4 */
[----:B------:R-:W-:Y:S04]  /*22740*/  STL [R1+0x6d0], R12 ;  /* 0x0006d00c01007387 */ /* 0x000fe80000100800 */
[----:B------:R1:W-:Y:S04]  /*22750*/  STL [R1+0x6cc], R212 ;  /* 0x0006ccd401007387 */ /* 0x0003e80000100800 */
[----:B------:R1:W-:Y:S01]  /*22760*/  LDGSTS.E [R6+0x1c000], desc[UR60][R8.64], P2 ;  /* 0x1c00000008067fae */ /* 0x0003e2000912187c */
[----:B------:R-:W-:-:S04]  /*22770*/  IADD3 R3, P4, R3, R2, RZ ;  /* 0x0000000203037210 */ /* 0x000fc80007f9e0ff */
[----:B------:R-:W-:Y:S01]  /*22780*/  IADD3.X R7, R7, R0, RZ, P4, !PT ;  /* 0x0000000007077210 */ /* 0x000fe200027fe4ff */
[----:B------:R-:W-:Y:S03]  /*22790*/  STL [R1+0x6d8], R3 ;  /* 0x0006d80301007387 */ /* 0x000fe60000100800 */
[----:B-1----:R-:W-:Y:S01]  /*227a0*/  MOV R9, R7 ;  /* 0x0000000700097202 */ /* 0x002fe20000000f00 */
[----:B------:R1:W-:Y:S04]  /*227b0*/  STL [R1+0x6d4], R7 ;  /* 0x0006d40701007387 */ /* 0x0003e80000100800 */
[----:B------:R-:W2:Y:S04]  /*227c0*/  LDL.LU R212, [R1+0x6ec] ;  /* 0x0006ec0001d47983 */ /* 0x000ea80000300800 */
[----:B-1----:R-:W2:Y:S01]  /*227d0*/  LDL.LU R7, [R1+0x6f0] ;  /* 0x0006f00001077983 */ /* 0x002ea20000300800 */
[----:B------:R-:W-:Y:S01]  /*227e0*/  IMAD.MOV.U32 R8, RZ, RZ, R3 ;  /* 0x000000ffff087224 */ /* 0x000fe200078e0003 */
[----:B------:R-:W-:-:S02]  /*227f0*/  ISETP.GT.AND P2, PT, R5, 0x6a, PT ;  /* 0x0000006a0500780c */ /* 0x000fc40003f44270 */
[----:B------:R-:W2:Y:S04]  /*22800*/  LDL.LU R12, [R1+0x6f8] ;  /* 0x0006f800010c7983 */ /* 0x000ea80000300800 */
[----:B------:R1:W-:Y:S04]  /*22810*/  LDGSTS.E [R6+0x18004], desc[UR60][R8.64], P1 ;  /* 0x1800400008067fae */ /* 0x0003e8000892187c */
[----:B------:R-:W2:Y:S01]  /*22820*/  LDL.LU R3, [R1+0x700] ;  /* 0x0007000001037983 */ /* 0x000ea20000300800 */
[----:B-1----:R-:W-:-:S04]  /*22830*/  SEL R8, RZ, 0x4, !P2 ;  /* 0x00000004ff087807 */ /* 0x002fc80005000000 */
[----:B------:R-:W-:-:S04]  /*22840*/  SEL R8, R8, RZ, !P0 ;  /* 0x000000ff08087207 */ /* 0x000fc80004000000 */
[----:B------:R-:W-:Y:S02]  /*22850*/  ISETP.NE.U32.AND P2, PT, R8, RZ, PT ;  /* 0x000000ff0800720c */ /* 0x000fe40003f45070 */
[----:B----4-:R-:W-:-:S05]  /*22860*/  IADD3 R11, P3, R11, R2, RZ ;  /* 0x000000020b0b7210 */ /* 0x010fca0007f7e0ff */
[--C-:B---3--:R-:W-:Y:S01]  /*22870*/  IMAD.X R213, R213, 0x1, R0.reuse, P3 ;  /* 0x00000001d5d57824 */ /* 0x108fe200018e0600 */
[----:B--2---:R-:W-:Y:S01]  /*22880*/  IADD3 R214, P4, R214, R2, RZ ;  /* 0x00000002d6d67210 */ /* 0x004fe20007f9e0ff */
[----:B------:R-:W-:Y:S01]  /*22890*/  STL [R1+0x6e0], R11 ;  /* 0x0006e00b01007387 */ /* 0x000fe20000100800 */
[----:B------:R-:W-:Y:S02]  /*228a0*/  IMAD.MOV.U32 R8, RZ, RZ, R11 ;  /* 0x000000ffff087224 */ /* 0x000fe400078e000b */
[----:B------:R-:W-:Y:S01]  /*228b0*/  MOV R9, R213 ;  /* 0x000000d500097202 */ /* 0x000fe20000000f00 */
[----:B------:R-:W-:Y:S01]  /*228c0*/  IMAD.X R215, R215, 0x1, R0, P4 ;  /* 0x00000001d7d77824 */ /* 0x000fe200020e0600 */
[----:B------:R1:W-:Y:S04]  /*228d0*/  STL [R1+0x6dc], R213 ;  /* 0x0006dcd501007387 */ /* 0x0003e80000100800 */
[----:B------:R-:W-:Y:S04]  /*228e0*/  STL [R1+0x6e8], R214 ;  /* 0x0006e8d601007387 */ /* 0x000fe80000100800 */
[----:B------:R2:W-:Y:S04]  /*228f0*/  LDGSTS.E [R6+0x1c004], desc[UR60][R8.64], P1 ;  /* 0x1c00400008067fae */ /* 0x0005e8000892187c */
[----:B-1----:R-:W3:Y:S04]  /*22900*/  LDL.LU R213, [R1+0x6f4] ;  /* 0x0006f40001d57983 */ /* 0x002ee80000300800 */
[----:B------:R-:W-:Y:S04]  /*22910*/  STL [R1+0x6e4], R215 ;  /* 0x0006e4d701007387 */ /* 0x000fe80000100800 */
[----:B------:R-:W4:Y:S01]  /*22920*/  LDL.LU R11, [R1+0x6fc] ;  /* 0x0006fc00010b7983 */ /* 0x000f220000300800 */
[----:B--2---:R-:W-:-:S02]  /*22930*/  IMAD.MOV.U32 R8, RZ, RZ, R214 ;  /* 0x000000ffff087224 */ /* 0x004fc400078e00d6 */
[----:B------:R-:W-:Y:S01]  /*22940*/  IMAD.MOV.U32 R9, RZ, RZ, R215 ;  /* 0x000000ffff097224 */ /* 0x000fe200078e00d7 */
[----:B------:R-:W-:-:S04]  /*22950*/  ISETP.GT.AND P1, PT, R5, 0x6b, PT ;  /* 0x0000006b0500780c */ /* 0x000fc80003f24270 */
[----:B------:R1:W-:Y:S02]  /*22960*/  LDGSTS.E [R6+0x18008], desc[UR60][R8.64], P2 ;  /* 0x1800800008067fae */ /* 0x0003e4000912187c */
[----:B-1----:R-:W-:-:S04]  /*22970*/  SEL R8, RZ, 0x4, !P1 ;  /* 0x00000004ff087807 */ /* 0x002fc80004800000 */
[----:B------:R-:W-:Y:S02]  /*22980*/  SEL R8, R8, RZ, !P0 ;  /* 0x000000ff08087207 */ /* 0x000fe40004000000 */
[----:B------:R-:W-:-:S05]  /*22990*/  IADD3 R7, P3, R7, R2, RZ ;  /* 0x0000000207077210 */ /* 0x000fca0007f7e0ff */
[----:B------:R-:W-:Y:S01]  /*229a0*/  IMAD.X R212, R212, 0x1, R0, P3 ;  /* 0x00000001d4d47824 */ /* 0x000fe200018e0600 */
[----:B------:R-:W-:Y:S01]  /*229b0*/  STL [R1+0x6f0], R7 ;  /* 0x0006f00701007387 */ /* 0x000fe20000100800 */
[----:B------:R-:W-:Y:S02]  /*229c0*/  ISETP.NE.U32.AND P1, PT, R8, RZ, PT ;  /* 0x000000ff0800720c */ /* 0x000fe40003f25070 */
[----:B------:R-:W-:Y:S01]  /*229d0*/  IMAD.MOV.U32 R9, RZ, RZ, R212 ;  /* 0x000000ffff097224 */ /* 0x000fe200078e00d4 */
[----:B------:R1:W-:Y:S01]  /*229e0*/  STL [R1+0x6ec], R212 ;  /* 0x0006ecd401007387 */ /* 0x0003e20000100800 */
[----:B------:R-:W-:-:S05]  /*229f0*/  MOV R8, R7 ;  /* 0x0000000700087202 */ /* 0x000fca0000000f00 */
[----:B------:R2:W-:Y:S04]  /*22a00*/  LDGSTS.E [R6+0x1c008], desc[UR60][R8.64], P2 ;  /* 0x1c00800008067fae */ /* 0x0005e8000912187c */
[----:B-1----:R-:W4:Y:S04]  /*22a10*/  LDL.LU R212, [R1+0x104] ;  /* 0x0001040001d47983 */ /* 0x002f280000300800 */
[----:B------:R-:W4:Y:S01]  /*22a20*/  LDL.LU R7, [R1+0x108] ;  /* 0x0001080001077983 */ /* 0x000f220000300800 */
[-C--:B------:R-:W-:Y:S02]  /*22a30*/  IADD3 R12, P2, R12, R2.reuse, RZ ;  /* 0x000000020c0c7210 */ /* 0x080fe40007f5e0ff */
[----:B------:R-:W-:-:S02]  /*22a40*/  IADD3 R3, P3, R3, R2, RZ ;  /* 0x0000000203037210 */ /* 0x000fc40007f7e0ff */
[----:B--2---:R-:W-:Y:S01]  /*22a50*/  MOV R8, R12 ;  /* 0x0000000c00087202 */ /* 0x004fe20000000f00 */
[----:B------:R-:W-:Y:S01]  /*22a60*/  STL [R1+0x6f8], R12 ;  /* 0x0006f80c01007387 */ /* 0x000fe20000100800 */
[----:B---3--:R-:W-:-:S04]  /*22a70*/  IMAD.X R213, R213, 0x1, R0, P2 ;  /* 0x00000001d5d57824 */ /* 0x008fc800010e0600 */
[----:B------:R-:W-:Y:S01]  /*22a80*/  IMAD.MOV.U32 R9, RZ, RZ, R213 ;  /* 0x000000ffff097224 */ /* 0x000fe200078e00d5 */
[----:B------:R1:W-:Y:S01]  /*22a90*/  STL [R1+0x6f4], R213 ;  /* 0x0006f4d501007387 */ /* 0x0003e20000100800 */
[----:B----4-:R-:W-:-:S03]  /*22aa0*/  IMAD.X R11, R11, 0x1, R0, P3 ;  /* 0x000000010b0b7824 */ /* 0x010fc600018e0600 */
[----:B------:R-:W-:Y:S04]  /*22ab0*/  STL [R1+0x700], R3 ;  /* 0x0007000301007387 */ /* 0x000fe80000100800 */
[----:B------:R2:W-:Y:S04]  /*22ac0*/  STL [R1+0x6fc], R11 ;  /* 0x0006fc0b01007387 */ /* 0x0005e80000100800 */
[----:B------:R3:W-:Y:S04]  /*22ad0*/  LDGSTS.E [R6+0x1800c], desc[UR60][R8.64], P1 ;  /* 0x1800c00008067fae */ /* 0x0007e8000892187c */
[----:B-1----:R-:W4:Y:S04]  /*22ae0*/  LDL.LU R213, [R1+0x10c] ;  /* 0x00010c0001d57983 */ /* 0x002f280000300800 */
[----:B------:R-:W4:Y:S01]  /*22af0*/  LDL.LU R12, [R1+0x110] ;  /* 0x00011000010c7983 */ /* 0x000f220000300800 */
[----:B---3--:R-:W-:-:S02]  /*22b00*/  IMAD.MOV.U32 R8, RZ, RZ, R3 ;  /* 0x000000ffff087224 */ /* 0x008fc400078e0003 */
[----:B------:R-:W-:Y:S02]  /*22b10*/  IMAD.MOV.U32 R9, RZ, RZ, R11 ;  /* 0x000000ffff097224 */ /* 0x000fe400078e000b */
[----:B--2---:R-:W2:Y:S04]  /*22b20*/  LDL.LU R11, [R1+0x114] ;  /* 0x00011400010b7983 */ /* 0x004ea80000300800 */
[----:B------:R-:W3:Y:S04]  /*22b30*/  LDL.LU R3, [R1+0x118] ;  /* 0x0001180001037983 */ /* 0x000ee80000300800 */
[----:B------:R1:W-:Y:S01]  /*22b40*/  LDGSTS.E [R6+0x1c00c], desc[UR60][R8.64], P1 ;  /* 0x1c00c00008067fae */ /* 0x0003e2000892187c */
[----:B------:R-:W-:-:S04]  /*22b50*/  ISETP.GT.AND P1, PT, R5, 0xc, PT ;  /* 0x0000000c0500780c */ /* 0x000fc80003f24270 */
[----:B-1----:R-:W-:Y:S02]  /*22b60*/  SEL R6, RZ, 0x4, !P1 ;  /* 0x00000004ff067807 */ /* 0x002fe40004800000 */
[----:B------:R-:W-:-:S04]  /*22b70*/  IADD3 R7, P1, R7, R2, RZ ;  /* 0x0000000207077210 */ /* 0x000fc80007f3e0ff */
[----:B------:R-:W-:Y:S01]  /*22b80*/  IADD3.X R212, R212, R0, RZ, P1, !PT ;  /* 0x00000000d4d47210 */ /* 0x000fe20000ffe4ff */
[----:B------:R-:W-:Y:S01]  /*22b90*/  STL [R1+0x108], R7 ;  /* 0x0001080701007387 */ /* 0x000fe20000100800 */
[----:B------:R-:W-:-:S03]  /*22ba0*/  IMAD.MOV.U32 R8, RZ, RZ, R7 ;  /* 0x000000ffff087224 */ /* 0x000fc600078e0007 */
[----:B------:R1:W-:Y:S01]  /*22bb0*/  STL [R1+0x104], R212 ;  /* 0x000104d401007387 */ /* 0x0003e20000100800 */
[----:B------:R-:W-:-:S03]  /*22bc0*/  IMAD.MOV.U32 R9, RZ, RZ, R212 ;  /* 0x000000ffff097224 */ /* 0x000fc600078e00d4 */
[----:B------:R-:W2:Y:S04]  /*22bd0*/  LDL.LU R215, [R1+0x11c] ;  /* 0x00011c0001d77983 */ /* 0x000ea80000300800 */
[----:B------:R-:W2:Y:S04]  /*22be0*/  LDL.LU R214, [R1+0x120] ;  /* 0x0001200001d67983 */ /* 0x000ea80000300800 */
[----:B-1----:R-:W2:Y:S04]  /*22bf0*/  LDL.LU R212, [R1+0x124] ;  /* 0x0001240001d47983 */ /* 0x002ea80000300800 */
[----:B------:R-:W2:Y:S01]  /*22c00*/  LDL.LU R7, [R1+0x128] ;  /* 0x0001280001077983 */ /* 0x000ea20000300800 */
[----:B------:R-:W-:-:S04]  /*22c10*/  SEL R6, R6, RZ, !P0 ;  /* 0x000000ff06067207 */ /* 0x000fc80004000000 */
[----:B------:R-:W-:Y:S02]  /*22c20*/  ISETP.NE.U32.AND P2, PT, R6, RZ, PT ;  /* 0x000000ff0600720c */ /* 0x000fe40003f45070 */
[----:B------:R-:W-:Y:S02]  /*22c30*/  LOP3.LUT R6, R10, 0x30, RZ, 0x3c, !PT ;  /* 0x000000300a067812 */ /* 0x000fe400078e3cff */
[----:B------:R-:W-:-:S03]  /*22c40*/  ISETP.GT.AND P1, PT, R5, 0xd, PT ;  /* 0x0000000d0500780c */ /* 0x000fc60003f24270 */
[----:B------:R-:W-:-:S06]  /*22c50*/  VIADD R6, R6, UR5 ;  /* 0x0000000506067c36 */ /* 0x000fcc0008000000 */
[----:B------:R1:W-:Y:S02]  /*22c60*/  LDGSTS.E [R6], desc[UR60][R8.64], P2 ;  /* 0x0000000008067fae */ /* 0x0003e4000912187c */
[----:B-1----:R-:W-:-:S04]  /*22c70*/  SEL R8, RZ, 0x4, !P1 ;  /* 0x00000004ff087807 */ /* 0x002fc80004800000 */
[----:B------:R-:W-:-:S04]  /*22c80*/  SEL R8, R8, RZ, !P0 ;  /* 0x000000ff08087207 */ /* 0x000fc80004000000 */
[----:B------:R-:W-:Y:S02]  /*22c90*/  ISETP.NE.U32.AND P1, PT, R8, RZ, PT ;  /* 0x000000ff0800720c */ /* 0x000fe40003f25070 */
[----:B----4-:R-:W-:-:S04]  /*22ca0*/  IADD3 R12, P3, R12, R2, RZ ;  /* 0x000000020c0c7210 */ /* 0x010fc80007f7e0ff */
[----:B------:R-:W-:Y:S01]  /*22cb0*/  IADD3.X R213, R213, R0, RZ, P3, !PT ;  /* 0x00000000d5d57210 */ /* 0x000fe20001ffe4ff */
[----:B------:R-:W-:Y:S01]  /*22cc0*/  IMAD.MOV.U32 R8, RZ, RZ, R12 ;  /* 0x000000ffff087224 */ /* 0x000fe200078e000c */
[----:B---3--:R-:W-:-:S03]  /*22cd0*/  IADD3 R3, P4, R3, R2, RZ ;  /* 0x0000000203037210 */ /* 0x008fc60007f9e0ff */
[----:B------:R-:W-:Y:S01]  /*22ce0*/  IMAD.MOV.U32 R9, RZ, RZ, R213 ;  /* 0x000000ffff097224 */ /* 0x000fe200078e00d5 */
[----:B------:R-:W-:Y:S01]  /*22cf0*/  STL [R1+0x110], R12 ;  /* 0x0001100c01007387 */ /* 0x000fe20000100800 */
[----:B--2---:R-:W-:-:S03]  /*22d00*/  IMAD.X R11, R11, 0x1, R0, P4 ;  /* 0x000000010b0b7824 */ /* 0x004fc600020e0600 */
[----:B------:R1:W-:Y:S04]  /*22d10*/  STL [R1+0x10c], R213 ;  /* 0x00010cd501007387 */ /* 0x0003e80000100800 */
[----:B------:R-:W-:Y:S04]  /*22d20*/  STL [R1+0x118], R3 ;  /* 0x0001180301007387 */ /* 0x000fe80000100800 */
[----:B------:R2:W-:Y:S04]  /*22d30*/  STL [R1+0x114], R11 ;  /* 0x0001140b01007387 */ /* 0x0005e80000100800 */
[----:B------:R3:W-:Y:S04]  /*22d40*/  LDGSTS.E [R6+0x4000], desc[UR60][R8.64], P2 ;  /* 0x0400000008067fae */ /* 0x0007e8000912187c */
[----:B-1----:R-:W4:Y:S01]  /*22d50*/  LDL.LU R213, [R1+0x12c] ;  /* 0x00012c0001d57983 */ /* 0x002f220000300800 */
[----:B------:R-:W-:-:S03]  /*22d60*/  ISETP.GT.AND P2, PT, R5, 0xe, PT ;  /* 0x0000000e0500780c */ /* 0x000fc60003f44270 */
[----:B------:R-:W4:Y:S01]  /*22d70*/  LDL.LU R12, [R1+0x130] ;  /* 0x00013000010c7983 */ /* 0x000f220000300800 */
[----:B---3--:R-:W-:Y:S01]  /*22d80*/  IMAD.MOV.U32 R9, RZ, RZ, R11 ;  /* 0x000000ffff097224 */ /* 0x008fe200078e000b */
[----:B------:R-:W-:Y:S02]  /*22d90*/  MOV R8, R3 ;  /* 0x0000000300087202 */ /* 0x000fe40000000f00 */
[----:B--2---:R-:W2:Y:S04]  /*22da0*/  LDL.LU R11, [R1+0x134] ;  /* 0x00013400010b7983 */ /* 0x004ea80000300800 */
[----:B------:R-:W3:Y:S04]  /*22db0*/  LDL.LU R3, [R1+0x138] ;  /* 0x0001380001037983 */ /* 0x000ee80000300800 */
[----:B------:R1:W-:Y:S01]  /*22dc0*/  LDGSTS.E [R6+0x4], desc[UR60][R8.64], P1 ;  /* 0x0000400008067fae */ /* 0x0003e2000892187c */
[----:B------:R-:W-:-:S02]  /*22dd0*/  IADD3 R214, P3, R214, R2, RZ ;  /* 0x00000002d6d67210 */ /* 0x000fc40007f7e0ff */
[----:B-1----:R-:W-:Y:S02]  /*22de0*/  SEL R8, RZ, 0x4, !P2 ;  /* 0x00000004ff087807 */ /* 0x002fe40005000000 */
[----:B------:R-:W-:Y:S01]  /*22df0*/  IADD3 R7, P4, R7, R2, RZ ;  /* 0x0000000207077210 */ /* 0x000fe20007f9e0ff */
[--C-:B------:R-:W-:Y:S01]  /*22e00*/  IMAD.X R215, R215, 0x1, R0.reuse, P3 ;  /* 0x00000001d7d77824 */ /* 0x100fe200018e0600 */
[----:B------:R-:W-:Y:S01]  /*22e10*/  SEL R8, R8, RZ, !P0 ;  /* 0x000000ff08087207 */ /* 0x000fe20004000000 */
[----:B------:R-:W-:Y:S02]  /*22e20*/  STL [R1+0x120], R214 ;  /* 0x000120d601007387 */ /* 0x000fe40000100800 */
[----:B------:R-:W-:Y:S01]  /*22e30*/  IMAD.X R212, R212, 0x1, R0, P4 ;  /* 0x00000001d4d47824 */ /* 0x000fe200020e0600 */
[----:B------:R-:W-:Y:S01]  /*22e40*/  ISETP.NE.U32.AND P2, PT, R8, RZ, PT ;  /* 0x000000ff0800720c */ /* 0x000fe20003f45070 */
[----:B------:R-:W-:Y:S01]  /*22e50*/  IMAD.MOV.U32 R9, RZ, RZ, R215 ;  /* 0x000000ffff097224 */ /* 0x000fe200078e00d7 */
[----:B------:R-:W-:Y:S01]  /*22e60*/  MOV R8, R214 ;  /* 0x000000d600087202 */ /* 0x000fe20000000f00 */
[----:B------:R1:W-:Y:S04]  /*22e70*/  STL [R1+0x11c], R215 ;  /* 0x00011cd701007387 */ /* 0x0003e80000100800 */
[----:B------:R-:W-:Y:S04]  /*22e80*/  STL [R1+0x128], R7 ;  /* 0x0001280701007387 */ /* 0x000fe80000100800 */
[----:B------:R1:W-:Y:S04]  /*22e90*/  STL [R1+0x124], R212 ;  /* 0x000124d401007387 */ /* 0x0003e80000100800 */
[----:B-1----:R-:W2:Y:S04]  /*22ea0*/  LDL.LU R215, [R1+0x13c] ;  /* 0x00013c0001d77983 */ /* 0x002ea80000300800 */
[----:B------:R1:W-:Y:S04]  /*22eb0*/  LDGSTS.E [R6+0x4004], desc[UR60][R8.64], P1 ;  /* 0x0400400008067fae */ /* 0x0003e8000892187c */
[----:B------:R-:W2:Y:S01]  /*22ec0*/  LDL.LU R214, [R1+0x140] ;  /* 0x0001400001d67983 */ /* 0x000ea20000300800 */
        /* <DEDUP_REMOVED lines=9> */
[----:B----4-:R-:W-:-:S04]  /*22f60*/  IADD3 R12, P3, R12, R2, RZ ;  /* 0x000000020c0c7210 */ /* 0x010fc80007f7e0ff */
[----:B------:R-:W-:Y:S02]  /*22f70*/  IADD3.X R213, R213, R0, RZ, P3, !PT ;  /* 0x00000000d5d57210 */ /* 0x000fe40001ffe4ff */
[----:B---3--:R-:W-:Y:S01]  /*22f80*/  IADD3 R3, P4, R3, R2, RZ ;  /* 0x0000000203037210 */ /* 0x008fe20007f9e0ff */
[----:B------:R-:W-:Y:S01]  /*22f90*/  STL [R1+0x130], R12 ;  /* 0x0001300c01007387 */ /* 0x000fe20000100800 */
[----:B------:R-:W-:-:S03]  /*22fa0*/  IMAD.MOV.U32 R8, RZ, RZ, R12 ;  /* 0x000000ffff087224 */ /* 0x000fc600078e000c */
[----:B--2---:R-:W-:Y:S01]  /*22fb0*/  IMAD.X R11, R11, 0x1, R0, P4 ;  /* 0x000000010b0b7824 */ /* 0x004fe200020e0600 */
[----:B------:R1:W-:Y:S01]  /*22fc0*/  STL [R1+0x12c], R213 ;  /* 0x00012cd501007387 */ /* 0x0003e20000100800 */
[----:B------:R-:W-:-:S03]  /*22fd0*/  IMAD.MOV.U32 R9, RZ, RZ, R213 ;  /* 0x000000ffff097224 */ /* 0x000fc600078e00d5 */
[----:B------:R-:W-:Y:S04]  /*22fe0*/  STL [R1+0x138], R3 ;  /* 0x0001380301007387 */ /* 0x000fe80000100800 */
[----:B------:R2:W-:Y:S04]  /*22ff0*/  STL [R1+0x134], R11 ;  /* 0x0001340b01007387 */ /* 0x0005e80000100800 */
[----:B-1----:R-:W3:Y:S04]  /*23000*/  LDL.LU R213, [R1+0x30c] ;  /* 0x00030c0001d57983 */ /* 0x002ee80000300800 */
[----:B------:R1:W-:Y:S01]  /*23010*/  LDGSTS.E [R6+0x4008], desc[UR60][R8.64], P2 ;  /* 0x0400800008067fae */ /* 0x0003e2000912187c */
[----:B------:R-:W-:-:S03]  /*23020*/  ISETP.GT.AND P2, PT, R5, 0x2c, PT ;  /* 0x0000002c0500780c */ /* 0x000fc60003f44270 */
[----:B------:R-:W4:Y:S01]  /*23030*/  LDL.LU R12, [R1+0x310] ;  /* 0x00031000010c7983 */ /* 0x000f220000300800 */
[----:B-1----:R-:W-:Y:S01]  /*23040*/  MOV R8, R3 ;  /* 0x0000000300087202 */ /* 0x002fe20000000f00 */
[----:B------:R-:W-:Y:S02]  /*23050*/  IMAD.MOV.U32 R9, RZ, RZ, R11 ;  /* 0x000000ffff097224 */ /* 0x000fe400078e000b */
[----:B--2---:R-:W2:Y:S04]  /*23060*/  LDL.LU R11, [R1+0x314] ;  /* 0x00031400010b7983 */ /* 0x004ea80000300800 */
[----:B------:R-:W2:Y:S04]  /*23070*/  LDL.LU R3, [R1+0x318] ;  /* 0x0003180001037983 */ /* 0x000ea80000300800 */
[----:B------:R1:W-:Y:S01]  /*23080*/  LDGSTS.E [R6+0xc], desc[UR60][R8.64], P1 ;  /* 0x0000c00008067fae */ /* 0x0003e2000892187c */
[----:B------:R-:W-:-:S05]  /*23090*/  IADD3 R214, P3, R214, R2, RZ ;  /* 0x00000002d6d67210 */ /* 0x000fca0007f7e0ff */
[----:B------:R-:W-:Y:S01]  /*230a0*/  IMAD.X R215, R215, 0x1, R0, P3 ;  /* 0x00000001d7d77824 */ /* 0x000fe200018e0600 */
[----:B-1----:R-:W-:-:S04]  /*230b0*/  SEL R8, RZ, 0x4, !P2 ;  /* 0x00000004ff087807 */ /* 0x002fc80005000000 */
[----:B------:R-:W-:Y:S02]  /*230c0*/  SEL R8, R8, RZ, !P0 ;  /* 0x000000ff08087207 */ /* 0x000fe40004000000 */
[----:B------:R-:W-:Y:S01]  /*230d0*/  IADD3 R7, P4, R7, R2, RZ ;  /* 0x0000000207077210 */ /* 0x000fe20007f9e0ff */
[----:B------:R-:W-:Y:S01]  /*230e0*/  IMAD.MOV.U32 R9, RZ, RZ, R215 ;  /* 0x000000ffff097224 */ /* 0x000fe200078e00d7 */
[----:B------:R-:W-:Y:S01]  /*230f0*/  ISETP.NE.U32.AND P2, PT, R8, RZ, PT ;  /* 0x000000ff0800720c */ /* 0x000fe20003f45070 */
[----:B------:R-:W-:Y:S01]  /*23100*/  STL [R1+0x140], R214 ;  /* 0x000140d601007387 */ /* 0x000fe20000100800 */
[----:B------:R-:W-:Y:S01]  /*23110*/  MOV R8, R214 ;  /* 0x000000d600087202 */ /* 0x000fe20000000f00 */
[----:B------:R-:W-:Y:S02]  /*23120*/  IMAD.X R212, R212, 0x1, R0, P4 ;  /* 0x00000001d4d47824 */ /* 0x000fe400020e0600 */
        /* <DEDUP_REMOVED lines=16> */
[----:B---3--:R-:W-:Y:S01]  /*23230*/  IADD3.X R213, R213, R0, RZ, P3, !PT ;  /* 0x00000000d5d57210 */ /* 0x008fe20001ffe4ff */
[----:B------:R-:W-:Y:S01]  /*23240*/  IMAD.MOV.U32 R8, RZ, RZ, R12 ;  /* 0x000000ffff087224 */ /* 0x000fe200078e000c */
[----:B------:R-:W-:Y:S03]  /*23250*/  STL [R1+0x310], R12 ;  /* 0x0003100c01007387 */ /* 0x000fe60000100800 */
[----:B------:R-:W-:Y:S01]  /*23260*/  IMAD.MOV.U32 R9, RZ, RZ, R213 ;  /* 0x000000ffff097224 */ /* 0x000fe200078e00d5 */
[----:B--2---:R-:W-:Y:S01]  /*23270*/  IADD3 R3, P4, R3, R2, RZ ;  /* 0x0000000203037210 */ /* 0x004fe20007f9e0ff */
[----:B------:R1:W-:Y:S04]  /*23280*/  STL [R1+0x30c], R213 ;  /* 0x00030cd501007387 */ /* 0x0003e80000100800 */
[----:B------:R-:W-:Y:S01]  /*23290*/  IMAD.X R11, R11, 0x1, R0, P4 ;  /* 0x000000010b0b7824 */ /* 0x000fe200020e0600 */
        /* <DEDUP_REMOVED lines=10> */
[----:B------:R1:W-:Y:S02]  /*23340*/  LDGSTS.E [R6+0x8004], desc[UR60][R8.64], P1 ;  /* 0x0800400008067fae */ /* 0x0003e4000892187c */
[----:B-1----:R-:W-:-:S02]  /*23350*/  SEL R8, RZ, 0x4, !P2 ;  /* 0x00000004ff087807 */ /* 0x002fc40005000000 */
[----:B------:R-:W-:Y:S02]  /*23360*/  IADD3 R214, P3, R214, R2, RZ ;  /* 0x00000002d6d67210 */ /* 0x000fe40007f7e0ff */
[----:B------:R-:W-:-:S03]  /*23370*/  SEL R8, R8, RZ, !P0 ;  /* 0x000000ff08087207 */ /* 0x000fc60004000000 */
[--C-:B------:R-:W-:Y:S01]  /*23380*/  IMAD.X R215, R215, 0x1, R0.reuse, P3 ;  /* 0x00000001d7d77824 */ /* 0x100fe200018e0600 */
[----:B------:R-:W-:Y:S01]  /*23390*/  IADD3 R7, P4, R7, R2, RZ ;  /* 0x0000000207077210 */ /* 0x000fe20007f9e0ff */
[----:B------:R-:W-:Y:S01]  /*233a0*/  STL [R1+0x320], R214 ;  /* 0x000320d601007387 */ /* 0x000fe20000100800 */
[----:B------:R-:W-:Y:S01]  /*233b0*/  ISETP.NE.U32.AND P2, PT, R8, RZ, PT ;  /* 0x000000ff0800720c */ /* 0x000fe20003f45070 */
[----:B------:R-:W-:Y:S02]  /*233c0*/  IMAD.MOV.U32 R9, RZ, RZ, R215 ;  /* 0x000000ffff097224 */ /* 0x000fe400078e00d7 */
[----:B------:R-:W-:Y:S01]  /*233d0*/  IMAD.X R212, R212, 0x1, R0, P4 ;  /* 0x00000001d4d47824 */ /* 0x000fe200020e0600 */
        /* <DEDUP_REMOVED lines=35> */
[----:B------:R-:W-:-:S02]  /*23610*/  IADD3 R214, P3, R214, R2, RZ ;  /* 0x00000002d6d67210 */ /* 0x000fc40007f7e0ff */
[----:B-1----:R-:W-:-:S03]  /*23620*/  SEL R8, RZ, 0x4, !P2 ;  /* 0x00000004ff087807 */ /* 0x002fc60005000000 */
[----:B------:R-:W-:Y:S01]  /*23630*/  IMAD.X R215, R215, 0x1, R0, P3 ;  /* 0x00000001d7d77824 */ /* 0x000fe200018e0600 */
[----:B------:R-:W-:Y:S01]  /*23640*/  SEL R8, R8, RZ, !P0 ;  /* 0x000000ff08087207 */ /* 0x000fe20004000000 */
[----:B------:R-:W-:Y:S02]  /*23650*/  STL [R1+0x340], R214 ;  /* 0x000340d601007387 */ /* 0x000fe40000100800 */
[----:B------:R-:W-:Y:S01]  /*23660*/  IMAD.MOV.U32 R9, RZ, RZ, R215 ;  /* 0x000000ffff097224 */ /* 0x000fe200078e00d7 */
[----:B------:R-:W-:Y:S02]  /*23670*/  ISETP.NE.U32.AND P2, PT, R8, RZ, PT ;  /* 0x000000ff0800720c */ /* 0x000fe40003f45070 */
[----:B------:R-:W-:Y:S02]  /*23680*/  IADD3 R7, P4, R7, R2, RZ ;  /* 0x0000000207077210 */ /* 0x000fe40007f9e0ff */
[----:B------:R-:W-:-:S03]  /*23690*/  MOV R8, R214 ;  /* 0x000000d600087202 */ /* 0x000fc60000000f00 */
[----:B------:R-:W-:Y:S01]  /*236a0*/  IMAD.X R212, R212, 0x1, R0, P4 ;  /* 0x00000001d4d47824 */ /* 0x000fe200020e0600 */
        /* <DEDUP_REMOVED lines=26> */
[----:B-1----:R-:W4:Y:S04]  /*23850*/  LDL.LU R213, [R1+0x52c] ;  /* 0x00052c0001d57983 */ /* 0x002f280000300800 */
[----:B------:R-:W4:Y:S01]  /*23860*/  LDL.LU R12, [R1+0x530] ;  /* 0x00053000010c7983 */ /* 0x000f220000300800 */
[----:B---3--:R-:W-:Y:S01]  /*23870*/  IMAD.MOV.U32 R9, RZ, RZ, R11 ;  /* 0x000000ffff097224 */ /* 0x008fe200078e000b */
[----:B------:R-:W-:-:S02]  /*23880*/  MOV R8, R3 ;  /* 0x0000000300087202 */ /* 0x000fc40000000f00 */
[----:B--2---:R-:W2:Y:S01]  /*23890*/  LDL.LU R11, [R1+0x534] ;  /* 0x00053400010b7983 */ /* 0x004ea20000300800 */
[----:B------:R-:W-:-:S03]  /*238a0*/  ISETP.GT.AND P2, PT, R5, 0x4e, PT ;  /* 0x0000004e0500780c */ /* 0x000fc60003f44270 */
[----:B------:R-:W3:Y:S04]  /*238b0*/  LDL.LU R3, [R1+0x538] ;  /* 0x0005380001037983 */ /* 0x000ee80000300800 */
[----:B------:R1:W-:Y:S02]  /*238c0*/  LDGSTS.E [R6+0x10004], desc[UR60][R8.64], P1 ;  /* 0x1000400008067fae */ /* 0x0003e4000892187c */
[----:B-1----:R-:W-:Y:S02]  /*238d0*/  SEL R8, RZ, 0x4, !P2 ;  /* 0x00000004ff087807 */ /* 0x002fe40005000000 */
[----:B------:R-:W-:Y:S02]  /*238e0*/  IADD3 R214, P3, R214, R2, RZ ;  /* 0x00000002d6d67210 */ /* 0x000fe40007f7e0ff */
[----:B------:R-:W-:-:S03]  /*238f0*/  SEL R8, R8, RZ, !P0 ;  /* 0x000000ff08087207 */ /* 0x000fc60004000000 */
[----:B------:R-:W-:Y:S01]  /*23900*/  IMAD.X R215, R215, 0x1, R0, P3 ;  /* 0x00000001d7d77824 */ /* 0x000fe200018e0600 */
[----:B------:R-:W-:Y:S01]  /*23910*/  IADD3 R7, P4, R7, R2, RZ ;  /* 0x0000000207077210 */ /* 0x000fe20007f9e0ff */
[----:B------:R-:W-:Y:S01]  /*23920*/  STL [R1+0x520], R214 ;  /* 0x000520d601007387 */ /* 0x000fe20000100800 */
[----:B------:R-:W-:-:S03]  /*23930*/  ISETP.NE.U32.AND P2, PT, R8, RZ, PT ;  /* 0x000000ff0800720c */ /* 0x000fc60003f45070 */
[----:B------:R-:W-:Y:S01]  /*23940*/  IMAD.X R212, R212, 0x1, R0, P4 ;  /* 0x00000001d4d47824 */ /* 0x000fe200020e0600 */
[----:B------:R1:W-:Y:S01]  /*23950*/  STL [R1+0x51c], R215 ;  /* 0x00051cd701007387 */ /* 0x0003e20000100800 */
[----:B------:R-:W-:Y:S01]  /*23960*/  MOV R8, R214 ;  /* 0x000000d600087202 */ /* 0x000fe20000000f00 */
[----:B------:R-:W-:Y:S02]  /*23970*/  IMAD.MOV.U32 R9, RZ, RZ, R215 ;  /* 0x000000ffff097224 */ /* 0x000fe400078e00d7 */
        /* <DEDUP_REMOVED lines=36> */
[----:B------:R-:W-:-:S03]  /*23bc0*/  SEL R8, R8, RZ, !P0 ;  /* 0x000000ff08087207 */ /* 0x000fc60004000000 */
[----:B------:R-:W-:Y:S01]  /*23bd0*/  IMAD.MOV.U32 R9, RZ, RZ, R215 ;  /* 0x000000ffff097224 */ /* 0x000fe200078e00d7 */
[----:B------:R-:W-:Y:S02]  /*23be0*/  ISETP.NE.U32.AND P2, PT, R8, RZ, PT ;  /* 0x000000ff0800720c */ /* 0x000fe40003f45070 */
[----:B------:R-:W-:Y:S01]  /*23bf0*/  MOV R8, R214 ;  /* 0x000000d600087202 */ /* 0x000fe20000000f00 */
[----:B------:R-:W-:Y:S01]  /*23c00*/  STL [R1+0x540], R214 ;  /* 0x000540d601007387 */ /* 0x000fe20000100800 */
[----:B------:R-:W-:-:S03]  /*23c10*/  IADD3 R7, P4, R7, R2, RZ ;  /* 0x0000000207077210 */ /* 0x000fc60007f9e0ff */
[----:B------:R-:W-:Y:S02]  /*23c20*/  STL [R1+0x53c], R215 ;  /* 0x00053cd701007387 */ /* 0x000fe40000100800 */
[----:B------:R-:W-:Y:S02]  /*23c30*/  IMAD.X R212, R212, 0x1, R0, P4 ;  /* 0x00000001d4d47824 */ /* 0x000fe400020e0600 */
[----:B------:R-:W-:Y:S04]  /*23c40*/  STL [R1+0x708], R7 ;  /* 0x0007080701007387 */ /* 0x000fe80000100800 */
[----:B------:R1:W-:Y:S04]  /*23c50*/  LDGSTS.E [R6+0x1400c], desc[UR60][R8.64], P1 ;  /* 0x1400c00008067fae */ /* 0x0003e8000892187c */
[----:B------:R1:W-:Y:S02]  /*23c60*/  STL [R1+0x704], R212 ;  /* 0x000704d401007387 */ /* 0x0003e40000100800 */
[----:B-1----:R-:W-:-:S02]  /*23c70*/  IMAD.MOV.U32 R9, RZ, RZ, R212 ;  /* 0x000000ffff097224 */ /* 0x002fc400078e00d4 */
[----:B------:R-:W-:Y:S01]  /*23c80*/  IMAD.MOV.U32 R8, RZ, RZ, R7 ;  /* 0x000000ffff087224 */ /* 0x000fe200078e0007 */
[----:B------:R-:W2:Y:S04]  /*23c90*/  LDL.LU R212, [R1+0x71c] ;  /* 0x00071c0001d47983 */ /* 0x000ea80000300800 */
        /* <DEDUP_REMOVED lines=17> */
[----:B------:R2:W-:Y:S04]  /*23db0*/  LDGSTS.E [R6+0x1c000], desc[UR60][R8.64], P2 ;  /* 0x1c00000008067fae */ /* 0x0005e8000912187c */
[----:B------:R3:W-:Y:S04]  /*23dc0*/  STL [R1+0x714], R11 ;  /* 0x0007140b01007387 */ /* 0x0007e80000100800 */
[----:B-1----:R-:W4:Y:S01]  /*23dd0*/  LDL.LU R213, [R1+0x72c] ;  /* 0x00072c0001d57983 */ /* 0x002f220000300800 */
[----:B--2---:R-:W-:-:S03]  /*23de0*/  IMAD.MOV.U32 R9, RZ, RZ, R11 ;  /* 0x000000ffff097224 */ /* 0x004fc600078e000b */
[----:B---3--:R-:W2:Y:S01]  /*23df0*/  LDL.LU R11, [R1+0x730] ;  /* 0x00073000010b7983 */ /* 0x008ea20000300800 */
[----:B------:R-:W-:Y:S02]  /*23e00*/  MOV R8, R3 ;  /* 0x0000000300087202 */ /* 0x000fe40000000f00 */
[----:B------:R-:W-:Y:S01]  /*23e10*/  ISETP.GT.AND P2, PT, R5, 0x6e, PT ;  /* 0x0000006e0500780c */ /* 0x000fe20003f44270 */
[----:B------:R-:W3:Y:S04]  /*23e20*/  LDL.LU R12, [R1+0x738] ;  /* 0x00073800010c7983 */ /* 0x000ee80000300800 */
[----:B------:R1:W-:Y:S04]  /*23e30*/  LDGSTS.E [R6+0x18004], desc[UR60][R8.64], P1 ;  /* 0x1800400008067fae */ /* 0x0003e8000892187c */
[----:B------:R-:W3:Y:S01]  /*23e40*/  LDL.LU R3, [R1+0x740] ;  /* 0x0007400001037983 */ /* 0x000ee20000300800 */
[----:B-1----:R-:W-:-:S04]  /*23e50*/  SEL R8, RZ, 0x4, !P2 ;  /* 0x00000004ff087807 */ /* 0x002fc80005000000 */
[----:B------:R-:W-:-:S04]  /*23e60*/  SEL R8, R8, RZ, !P0 ;  /* 0x000000ff08087207 */ /* 0x000fc80004000000 */
[----:B------:R-:W-:Y:S02]  /*23e70*/  ISETP.NE.U32.AND P2, PT, R8, RZ, PT ;  /* 0x000000ff0800720c */ /* 0x000fe40003f45070 */
[----:B------:R-:W-:-:S05]  /*23e80*/  IADD3 R7, P3, R7, R2, RZ ;  /* 0x0000000207077210 */ /* 0x000fca0007f7e0ff */
[----:B------:R-:W-:Y:S01]  /*23e90*/  IMAD.X R212, R212, 0x1, R0, P3 ;  /* 0x00000001d4d47824 */ /* 0x000fe200018e0600 */
[----:B------:R-:W-:Y:S01]  /*23ea0*/  IADD3 R214, P4, R214, R2, RZ ;  /* 0x00000002d6d67210 */ /* 0x000fe20007f9e0ff */
[----:B------:R-:W-:Y:S02]  /*23eb0*/  STL [R1+0x720], R7 ;  /* 0x0007200701007387 */ /* 0x000fe40000100800 */
[----:B------:R-:W-:Y:S02]  /*23ec0*/  IMAD.MOV.U32 R9, RZ, RZ, R212 ;  /* 0x000000ffff097224 */ /* 0x000fe400078e00d4 */
[----:B------:R-:W-:Y:S01]  /*23ed0*/  IMAD.X R215, R215, 0x1, R0, P4 ;  /* 0x00000001d7d77824 */ /* 0x000fe200020e0600 */
[----:B------:R1:W-:Y:S01]  /*23ee0*/  STL [R1+0x71c], R212 ;  /* 0x00071cd401007387 */ /* 0x0003e20000100800 */
[----:B------:R-:W-:-:S03]  /*23ef0*/  MOV R8, R7 ;  /* 0x0000000700087202 */ /* 0x000fc60000000f00 */
[----:B------:R-:W-:Y:S04]  /*23f00*/  STL [R1+0x728], R214 ;  /* 0x000728d601007387 */ /* 0x000fe80000100800 */
[----:B------:R1:W-:Y:S04]  /*23f10*/  LDGSTS.E [R6+0x1c004], desc[UR60][R8.64], P1 ;  /* 0x1c00400008067fae */ /* 0x0003e8000892187c */
[----:B-1----:R-:W3:Y:S04]  /*23f20*/  LDL.LU R212, [R1+0x734] ;  /* 0x0007340001d47983 */ /* 0x002ee80000300800 */
[----:B------:R-:W-:Y:S04]  /*23f30*/  STL [R1+0x724], R215 ;  /* 0x000724d701007387 */ /* 0x000fe80000100800 */
[----:B------:R-:W3:Y:S01]  /*23f40*/  LDL.LU R7, [R1+0x73c] ;  /* 0x00073c0001077983 */ /* 0x000ee20000300800 */
[----:B------:R-:W-:-:S02]  /*23f50*/  IMAD.MOV.U32 R8, RZ, RZ, R214 ;  /* 0x000000ffff087224 */ /* 0x000fc400078e00d6 */
[----:B------:R-:W-:Y:S01]  /*23f60*/  IMAD.MOV.U32 R9, RZ, RZ, R215 ;  /* 0x000000ffff097224 */ /* 0x000fe200078e00d7 */
[----:B------:R-:W-:-:S04]  /*23f70*/  ISETP.GT.AND P1, PT, R5, 0x6f, PT ;  /* 0x0000006f0500780c */ /* 0x000fc80003f24270 */
[----:B------:R1:W-:Y:S02]  /*23f80*/  LDGSTS.E [R6+0x18008], desc[UR60][R8.64], P2 ;  /* 0x1800800008067fae */ /* 0x0003e4000912187c */
[----:B-1----:R-:W-:-:S04]  /*23f90*/  SEL R8, RZ, 0x4, !P1 ;  /* 0x00000004ff087807 */ /* 0x002fc80004800000 */
[----:B------:R-:W-:-:S04]  /*23fa0*/  SEL R8, R8, RZ, !P0 ;  /* 0x000000ff08087207 */ /* 0x000fc80004000000 */
[----:B------:R-:W-:Y:S02]  /*23fb0*/  ISETP.NE.U32.AND P1, PT, R8, RZ, PT ;  /* 0x000000ff0800720c */ /* 0x000fe40003f25070 */
[----:B--2---:R-:W-:-:S04]  /*23fc0*/  IADD3 R11, P3, R11, R2, RZ ;  /* 0x000000020b0b7210 */ /* 0x004fc80007f7e0ff */
[----:B----4-:R-:W-:Y:S01]  /*23fd0*/  IADD3.X R213, R213, R0, RZ, P3, !PT ;  /* 0x00000000d5d57210 */ /* 0x010fe20001ffe4ff */
[----:B------:R-:W-:Y:S01]  /*23fe0*/  IMAD.MOV.U32 R8, RZ, RZ, R11 ;  /* 0x000000ffff087224 */ /* 0x000fe200078e000b */
[----:B------:R-:W-:Y:S03]  /*23ff0*/  STL [R1+0x730], R11 ;  /* 0x0007300b01007387 */ /* 0x000fe60000100800 */
[----:B------:R-:W-:Y:S01]  /*24000*/  IMAD.MOV.U32 R9, RZ, RZ, R213 ;  /* 0x000000ffff097224 */ /* 0x000fe200078e00d5 */
[----:B------:R1:W-:Y:S04]  /*24010*/  STL [R1+0x72c], R213 ;  /* 0x00072cd501007387 */ /* 0x0003e80000100800 */
[----:B------:R2:W-:Y:S01]  /*24020*/  LDGSTS.E [R6+0x1c008], desc[UR60][R8.64], P2 ;  /* 0x1c00800008067fae */ /* 0x0005e2000912187c */
[----:B---3--:R-:W-:-:S03]  /*24030*/  IADD3 R12, P2, R12, R2, RZ ;  /* 0x000000020c0c7210 */ /* 0x008fc60007f5e0ff */
[----:B-1----:R-:W3:Y:S04]  /*24040*/  LDL.LU R213, [R1+0x144] ;  /* 0x0001440001d57983 */ /* 0x002ee80000300800 */
[----:B------:R-:W4:Y:S01]  /*24050*/  LDL.LU R11, [R1+0x148] ;  /* 0x00014800010b7983 */ /* 0x000f220000300800 */
[----:B------:R-:W-:Y:S01]  /*24060*/  IADD3 R3, P3, R3, R2, RZ ;  /* 0x0000000203037210 */ /* 0x000fe20007f7e0ff */
[----:B--2---:R-:W-:Y:S02]  /*24070*/  IMAD.MOV.U32 R8, RZ, RZ, R12 ;  /* 0x000000ffff087224 */ /* 0x004fe400078e000c */
[----:B------:R-:W-:Y:S01]  /*24080*/  STL [R1+0x738], R12 ;  /* 0x0007380c01007387 */ /* 0x000fe20000100800 */
[----:B------:R-:W-:-:S04]  /*24090*/  IMAD.X R212, R212, 0x1, R0, P2 ;  /* 0x00000001d4d47824 */ /* 0x000fc800010e0600 */
[----:B------:R-:W-:Y:S01]  /*240a0*/  IMAD.MOV.U32 R9, RZ, RZ, R212 ;  /* 0x000000ffff097224 */ /* 0x000fe200078e00d4 */
[----:B------:R1:W-:Y:S01]  /*240b0*/  STL [R1+0x734], R212 ;  /* 0x000734d401007387 */ /* 0x0003e20000100800 */
[----:B------:R-:W-:-:S03]  /*240c0*/  IADD3.X R7, R7, R0, RZ, P3, !PT ;  /* 0x0000000007077210 */ /* 0x000fc60001ffe4ff */
[----:B------:R-:W-:Y:S04]  /*240d0*/  STL [R1+0x740], R3 ;  /* 0x0007400301007387 */ /* 0x000fe80000100800 */
[----:B------:R2:W-:Y:S04]  /*240e0*/  STL [R1+0x73c], R7 ;  /* 0x00073c0701007387 */ /* 0x0005e80000100800 */
[----:B-1----:R-:W3:Y:S04]  /*240f0*/  LDL.LU R212, [R1+0x14c] ;  /* 0x00014c0001d47983 */ /* 0x002ee80000300800 */
[----:B------:R-:W3:Y:S04]  /*24100*/  LDL.LU R12, [R1+0x150] ;  /* 0x00015000010c7983 */ /* 0x000ee80000300800 */
[----:B------:R1:W-:Y:S02]  /*24110*/  LDGSTS.E [R6+0x1800c], desc[UR60][R8.64], P1 ;  /* 0x1800c00008067fae */ /* 0x0003e4000892187c */
[----:B-1----:R-:W-:Y:S01]  /*24120*/  MOV R9, R7 ;  /* 0x0000000700097202 */ /* 0x002fe20000000f00 */
[----:B------:R-:W-:Y:S01]  /*24130*/  IMAD.MOV.U32 R8, RZ, RZ, R3 ;  /* 0x000000ffff087224 */ /* 0x000fe200078e0003 */
[----:B--2---:R-:W2:Y:S04]  /*24140*/  LDL.LU R7, [R1+0x154] ;  /* 0x0001540001077983 */ /* 0x004ea80000300800 */
[----:B------:R-:W2:Y:S04]  /*24150*/  LDL.LU R3, [R1+0x158] ;  /* 0x0001580001037983 */ /* 0x000ea80000300800 */
[----:B------:R1:W-:Y:S01]  /*24160*/  LDGSTS.E [R6+0x1c00c], desc[UR60][R8.64], P1 ;  /* 0x1c00c00008067fae */ /* 0x0003e2000892187c */
[----:B------:R-:W-:-:S04]  /*24170*/  ISETP.GT.AND P1, PT, R5, 0x10, PT ;  /* 0x000000100500780c */ /* 0x000fc80003f24270 */
[----:B-1----:R-:W-:-:S04]  /*24180*/  SEL R6, RZ, 0x4, !P1 ;  /* 0x00000004ff067807 */ /* 0x002fc80004800000 */
[----:B------:R-:W-:-:S04]  /*24190*/  SEL R6, R6, RZ, !P0 ;  /* 0x000000ff06067207 */ /* 0x000fc80004000000 */
[----:B------:R-:W-:Y:S02]  /*241a0*/  ISETP.NE.U32.AND P2, PT, R6, RZ, PT ;  /* 0x000000ff0600720c */ /* 0x000fe40003f45070 */
[----:B------:R-:W-:-:S05]  /*241b0*/  LOP3.LUT R6, R10, 0x40, RZ, 0x3c, !PT ;  /* 0x000000400a067812 */ /* 0x000fca00078e3cff */
[----:B------:R-:W-:Y:S01]  /*241c0*/  VIADD R6, R6, UR5 ;  /* 0x0000000506067c36 */ /* 0x000fe20008000000 */
[----:B----4-:R-:W-:-:S05]  /*241d0*/  IADD3 R11, P1, R11, R2, RZ ;  /* 0x000000020b0b7210 */ /* 0x010fca0007f3e0ff */
[----:B---3--:R-:W-:Y:S01]  /*241e0*/  IMAD.X R213, R213, 0x1, R0, P1 ;  /* 0x00000001d5d57824 */ /* 0x008fe200008e0600 */
[----:B------:R-:W-:Y:S01]  /*241f0*/  STL [R1+0x148], R11 ;  /* 0x0001480b01007387 */ /* 0x000fe20000100800 */
[----:B------:R-:W-:-:S03]  /*24200*/  IMAD.MOV.U32 R8, RZ, RZ, R11 ;  /* 0x000000ffff087224 */ /* 0x000fc600078e000b */
[----:B------:R1:W-:Y:S01]  /*24210*/  STL [R1+0x144], R213 ;  /* 0x000144d501007387 */ /* 0x0003e20000100800 */
[----:B------:R-:W-:-:S03]  /*24220*/  MOV R9, R213 ;  /* 0x000000d500097202 */ /* 0x000fc60000000f00 */
[----:B------:R-:W3:Y:S01]  /*24230*/  LDL.LU R215, [R1+0x15c] ;  /* 0x00015c0001d77983 */ /* 0x000ee20000300800 */
[----:B------:R-:W-:-:S03]  /*24240*/  ISETP.GT.AND P1, PT, R5, 0x11, PT ;  /* 0x000000110500780c */ /* 0x000fc60003f24270 */
[----:B------:R-:W4:Y:S04]  /*24250*/  LDL.LU R214, [R1+0x160] ;  /* 0x0001600001d67983 */ /* 0x000f280000300800 */
[----:B-1----:R-:W3:Y:S04]  /*24260*/  LDL.LU R213, [R1+0x164] ;  /* 0x0001640001d57983 */ /* 0x002ee80000300800 */
[----:B------:R-:W3:Y:S04]  /*24270*/  LDL.LU R11, [R1+0x168] ;  /* 0x00016800010b7983 */ /* 0x000ee80000300800 */
[----:B------:R1:W-:Y:S02]  /*24280*/  LDGSTS.E [R6], desc[UR60][R8.64], P2 ;  /* 0x0000000008067fae */ /* 0x0003e4000912187c */
[----:B-1----:R-:W-:-:S04]  /*24290*/  SEL R8, RZ, 0x4, !P1 ;  /* 0x00000004ff087807 */ /* 0x002fc80004800000 */
[----:B------:R-:W-:-:S04]  /*242a0*/  SEL R8, R8, RZ, !P0 ;  /* 0x000000ff08087207 */ /* 0x000fc80004000000 */
[----:B------:R-:W-:Y:S02]  /*242b0*/  ISETP.NE.U32.AND P1, PT, R8, RZ, PT ;  /* 0x000000ff0800720c */ /* 0x000fe40003f25070 */
[----:B------:R-:W-:-:S05]  /*242c0*/  IADD3 R12, P3, R12, R2, RZ ;  /* 0x000000020c0c7210 */ /* 0x000fca0007f7e0ff */
[----:B------:R-:W-:Y:S01]  /*242d0*/  IMAD.X R212, R212, 0x1, R0, P3 ;  /* 0x00000001d4d47824 */ /* 0x000fe200018e0600 */
        /* <DEDUP_REMOVED lines=22> */
[----:B------:R-:W-:Y:S01]  /*24440*/  IADD3 R11, P4, R11, R2, RZ ;  /* 0x000000020b0b7210 */ /* 0x000fe20007f9e0ff */
[----:B------:R-:W-:Y:S01]  /*24450*/  STL [R1+0x160], R214 ;  /* 0x000160d601007387 */ /* 0x000fe20000100800 */
[----:B------:R-:W-:Y:S02]  /*24460*/  IMAD.MOV.U32 R8, RZ, RZ, R214 ;  /* 0x000000ffff087224 */ /* 0x000fe400078e00d6 */
[----:B------:R-:W-:Y:S01]  /*24470*/  IADD3.X R213, R213, R0, RZ, P4, !PT ;  /* 0x00000000d5d57210 */ /* 0x000fe200027fe4ff */
[----:B------:R-:W-:Y:S01]  /*24480*/  IMAD.MOV.U32 R9, RZ, RZ, R215 ;  /* 0x000000ffff097224 */ /* 0x000fe200078e00d7 */
[----:B------:R1:W-:Y:S04]  /*24490*/  STL [R1+0x15c], R215 ;  /* 0x00015cd701007387 */ /* 0x0003e80000100800 */
[----:B------:R-:W-:Y:S04]  /*244a0*/  STL [R1+0x168], R11 ;  /* 0x0001680b01007387 */ /* 0x000fe80000100800 */
[----:B------:R3:W-:Y:S04]  /*244b0*/  STL [R1+0x164], R213 ;  /* 0x000164d501007387 */ /* 0x0007e80000100800 */
[----:B-1----:R-:W4:Y:S04]  /*244c0*/  LDL.LU R215, [R1+0x17c] ;  /* 0x00017c0001d77983 */ /* 0x002f280000300800 */
[----:B------:R1:W-:Y:S01]  /*244d0*/  LDGSTS.E [R6+0x4004], desc[UR60][R8.64], P1 ;  /* 0x0400400008067fae */ /* 0x0003e2000892187c */
[----:B------:R-:W-:-:S03]  /*244e0*/  ISETP.GT.AND P1, PT, R5, 0x13, PT ;  /* 0x000000130500780c */ /* 0x000fc60003f24270 */
[----:B------:R-:W4:Y:S01]  /*244f0*/  LDL.LU R214, [R1+0x180] ;  /* 0x0001800001d67983 */ /* 0x000f220000300800 */
[----:B-1----:R-:W-:Y:S01]  /*24500*/  IMAD.MOV.U32 R8, RZ, RZ, R11 ;  /* 0x000000ffff087224 */ /* 0x002fe200078e000b */
[----:B------:R-:W-:Y:S02]  /*24510*/  MOV R9, R213 ;  /* 0x000000d500097202 */ /* 0x000fe40000000f00 */
[----:B---3--:R-:W3:Y:S04]  /*24520*/  LDL.LU R213, [R1+0x344] ;  /* 0x0003440001d57983 */ /* 0x008ee80000300800 */
[----:B------:R-:W3:Y:S04]  /*24530*/  LDL.LU R11, [R1+0x348] ;  /* 0x00034800010b7983 */ /* 0x000ee80000300800 */
[----:B------:R1:W-:Y:S02]  /*24540*/  LDGSTS.E [R6+0x8], desc[UR60][R8.64], P2 ;  /* 0x0000800008067fae */ /* 0x0003e4000912187c */
[----:B-1----:R-:W-:-:S04]  /*24550*/  SEL R8, RZ, 0x4, !P1 ;  /* 0x00000004ff087807 */ /* 0x002fc80004800000 */
[----:B------:R-:W-:-:S04]  /*24560*/  SEL R8, R8, RZ, !P0 ;  /* 0x000000ff08087207 */ /* 0x000fc80004000000 */
[----:B------:R-:W-:Y:S02]  /*24570*/  ISETP.NE.U32.AND P1, PT, R8, RZ, PT ;  /* 0x000000ff0800720c */ /* 0x000fe40003f25070 */
[----:B--2---:R-:W-:-:S05]  /*24580*/  IADD3 R12, P3, R12, R2, RZ ;  /* 0x000000020c0c7210 */ /* 0x004fca0007f7e0ff */
[----:B------:R-:W-:Y:S01]  /*24590*/  IMAD.X R212, R212, 0x1, R0, P3 ;  /* 0x00000001d4d47824 */ /* 0x000fe200018e0600 */
[----:B------:R-:W-:Y:S01]  /*245a0*/  IADD3 R3, P4, R3, R2, RZ ;  /* 0x0000000203037210 */ /* 0x000fe20007f9e0ff */
[----:B------:R-:W-:Y:S01]  /*245b0*/  STL [R1+0x170], R12 ;  /* 0x0001700c01007387 */ /* 0x000fe20000100800 */
[----:B------:R-:W-:-:S03]  /*245c0*/  IMAD.MOV.U32 R8, RZ, RZ, R12 ;  /* 0x000000ffff087224 */ /* 0x000fc600078e000c */
[----:B------:R-:W-:Y:S01]  /*245d0*/  IMAD.X R7, R7, 0x1, R0, P4 ;  /* 0x0000000107077824 */ /* 0x000fe200020e0600 */
[----:B------:R1:W-:Y:S01]  /*245e0*/  STL [R1+0x16c], R212 ;  /* 0x00016cd401007387 */ /* 0x0003e20000100800 */
[----:B------:R-:W-:-:S03]  /*245f0*/  MOV R9, R212 ;  /* 0x000000d400097202 */ /* 0x000fc60000000f00 */
[----:B------:R-:W-:Y:S04]  /*24600*/  STL [R1+0x178], R3 ;  /* 0x0001780301007387 */ /* 0x000fe80000100800 */
[----:B------:R2:W-:Y:S04]  /*24610*/  STL [R1+0x174], R7 ;  /* 0x0001740701007387 */ /* 0x0005e80000100800 */
[----:B-1----:R-:W3:Y:S04]  /*24620*/  LDL.LU R212, [R1+0x34c] ;  /* 0x00034c0001d47983 */ /* 0x002ee80000300800 */
[----:B------:R-:W3:Y:S04]  /*24630*/  LDL.LU R12, [R1+0x350] ;  /* 0x00035000010c7983 */ /* 0x000ee80000300800 */
[----:B------:R1:W-:Y:S02]  /*24640*/  LDGSTS.E [R6+0x4008], desc[UR60][R8.64], P2 ;  /* 0x0400800008067fae */ /* 0x0003e4000912187c */
[----:B-1----:R-:W-:-:S02]  /*24650*/  IMAD.MOV.U32 R9, RZ, RZ, R7 ;  /* 0x000000ffff097224 */ /* 0x002fc400078e0007 */
[----:B------:R-:W-:Y:S01]  /*24660*/  IMAD.MOV.U32 R8, RZ, RZ, R3 ;  /* 0x000000ffff087224 */ /* 0x000fe200078e0003 */
[----:B--2---:R-:W2:Y:S04]  /*24670*/  LDL.LU R7, [R1+0x354] ;  /* 0x0003540001077983 */ /* 0x004ea80000300800 */
[----:B------:R-:W2:Y:S01]  /*24680*/  LDL.LU R3, [R1+0x358] ;  /* 0x0003580001037983 */ /* 0x000ea20000300800 */
[----:B------:R-:W-:-:S03]  /*24690*/  ISETP.GT.AND P2, PT, R5, 0x30, PT ;  /* 0x000000300500780c */ /* 0x000fc60003f44270 */
[----:B------:R1:W-:Y:S02]  /*246a0*/  LDGSTS.E [R6+0xc], desc[UR60][R8.64], P1 ;  /* 0x0000c00008067fae */ /* 0x0003e4000892187c */
[----:B-1----:R-:W-:-:S04]  /*246b0*/  SEL R8, RZ, 0x4, !P2 ;  /* 0x00000004ff087807 */ /* 0x002fc80005000000 */
[----:B------:R-:W-:-:S04]  /*246c0*/  SEL R8, R8, RZ, !P0 ;  /* 0x000000ff08087207 */ /* 0x000fc80004000000 */
[----:B------:R-:W-:Y:S02]  /*246d0*/  ISETP.NE.U32.AND P2, PT, R8, RZ, PT ;  /* 0x000000ff0800720c */ /* 0x000fe40003f45070 */
[----:B----4-:R-:W-:-:S05]  /*246e0*/  IADD3 R214, P3, R214, R2, RZ ;  /* 0x00000002d6d67210 */ /* 0x010fca0007f7e0ff */
[----:B------:R-:W-:Y:S02]  /*246f0*/  IMAD.X R215, R215, 0x1, R0, P3 ;  /* 0x00000001d7d77824 */ /* 0x000fe400018e0600 */
[----:B------:R-:W-:Y:S02]  /*24700*/  IMAD.MOV.U32 R8, RZ, RZ, R214 ;  /* 0x000000ffff087224 */ /* 0x000fe400078e00d6 */
[----:B------:R-:W-:Y:S01]  /*24710*/  IMAD.MOV.U32 R9, RZ, RZ, R215 ;  /* 0x000000ffff097224 */ /* 0x000fe200078e00d7 */
[----:B---3--:R-:W-:Y:S01]  /*24720*/  IADD3 R11, P4, R11, R2, RZ ;  /* 0x000000020b0b7210 */ /* 0x008fe20007f9e0ff */
[----:B------:R-:W-:Y:S03]  /*24730*/  STL [R1+0x180], R214 ;  /* 0x000180d601007387 */ /* 0x000fe60000100800 */
[----:B------:R-:W-:Y:S01]  /*24740*/  IADD3.X R213, R213, R0, RZ, P4, !PT ;  /* 0x00000000d5d57210 */ /* 0x000fe200027fe4ff */
[----:B------:R1:W-:Y:S04]  /*24750*/  STL [R1+0x17c], R215 ;  /* 0x00017cd701007387 */ /* 0x0003e80000100800 */
[----:B------:R-:W-:Y:S04]  /*24760*/  STL [R1+0x348], R11 ;  /* 0x0003480b01007387 */ /* 0x000fe80000100800 */
[----:B------:R3:W-:Y:S01]  /*24770*/  LDGSTS.E [R6+0x400c], desc[UR60][R8.64], P1 ;  /* 0x0400c00008067fae */ /* 0x0007e2000892187c */
[----:B------:R-:W-:-:S03]  /*24780*/  ISETP.GT.AND P1, PT, R5, 0x31, PT ;  /* 0x000000310500780c */ /* 0x000fc60003f24270 */
[----:B------:R4:W-:Y:S04]  /*24790*/  STL [R1+0x344], R213 ;  /* 0x000344d501007387 */ /* 0x0009e80000100800 */
[----:B-1----:R-:W2:Y:S01]  /*247a0*/  LDL.LU R215, [R1+0x35c] ;  /* 0x00035c0001d77983 */ /* 0x002ea20000300800 */
[----:B---3--:R-:W-:Y:S01]  /*247b0*/  IMAD.MOV.U32 R8, RZ, RZ, R11 ;  /* 0x000000ffff087224 */ /* 0x008fe200078e000b */
[----:B------:R-:W-:Y:S02]  /*247c0*/  MOV R9, R213 ;  /* 0x000000d500097202 */ /* 0x000fe40000000f00 */
[----:B------:R-:W3:Y:S04]  /*247d0*/  LDL.LU R214, [R1+0x360] ;  /* 0x0003600001d67983 */ /* 0x000ee80000300800 */
[----:B----4-:R-:W4:Y:S04]  /*247e0*/  LDL.LU R213, [R1+0x364] ;  /* 0x0003640001d57983 */ /* 0x010f280000300800 */
[----:B------:R-:W4:Y:S04]  /*247f0*/  LDL.LU R11, [R1+0x368] ;  /* 0x00036800010b7983 */ /* 0x000f280000300800 */
[----:B------:R1:W-:Y:S02]  /*24800*/  LDGSTS.E [R6+0x8000], desc[UR60][R8.64], P2 ;  /* 0x0800000008067fae */ /* 0x0003e4000912187c */
        /* <DEDUP_REMOVED lines=25> */
[----:B---3--:R-:W-:-:S05]  /*249a0*/  IADD3 R214, P3, R214, R2, RZ ;  /* 0x00000002d6d67210 */ /* 0x008fca0007f7e0ff */
[----:B------:R-:W-:Y:S01]  /*249b0*/  IMAD.X R215, R215, 0x1, R0, P3 ;  /* 0x00000001d7d77824 */ /* 0x000fe200018e0600 */
[----:B----4-:R-:W-:Y:S01]  /*249c0*/  IADD3 R11, P4, R11, R2, RZ ;  /* 0x000000020b0b7210 */ /* 0x010fe20007f9e0ff */
        /* <DEDUP_REMOVED lines=43> */
[----:B------:R-:W-:Y:S01]  /*24c80*/  STL [R1+0x380], R214 ;  /* 0x000380d601007387 */ /* 0x000fe20000100800 */
[----:B------:R-:W-:Y:S02]  /*24c90*/  IMAD.MOV.U32 R8, RZ, RZ, R214 ;  /* 0x000000ffff087224 */ /* 0x000fe400078e00d6 */
[----:B------:R-:W-:Y:S01]  /*24ca0*/  IMAD.MOV.U32 R9, RZ, RZ, R215 ;  /* 0x000000ffff097224 */ /* 0x000fe200078e00d7 */
[----:B---3--:R-:W-:Y:S01]  /*24cb0*/  IADD3 R11, P4, R11, R2, RZ ;  /* 0x000000020b0b7210 */ /* 0x008fe20007f9e0ff */
[----:B------:R1:W-:Y:S03]  /*24cc0*/  STL [R1+0x37c], R215 ;  /* 0x00037cd701007387 */ /* 0x0003e60000100800 */
[----:B------:R-:W-:Y:S01]  /*24cd0*/  IADD3.X R213, R213, R0, RZ, P4, !PT ;  /* 0x00000000d5d57210 */ /* 0x000fe200027fe4ff */
        /* <DEDUP_REMOVED lines=12> */
[----:B------:R-:W-:Y:S02]  /*24da0*/  SEL R8, R8, RZ, !P0 ;  /* 0x000000ff08087207 */ /* 0x000fe40004000000 */
[----:B------:R-:W-:-:S05]  /*24db0*/  IADD3 R12, P3, R12, R2, RZ ;  /* 0x000000020c0c7210 */ /* 0x000fca0007f7e0ff */
[----:B------:R-:W-:Y:S01]  /*24dc0*/  IMAD.X R212, R212, 0x1, R0, P3 ;  /* 0x00000001d4d47824 */ /* 0x000fe200018e0600 */
[----:B------:R-:W-:Y:S01]  /*24dd0*/  ISETP.NE.U32.AND P1, PT, R8, RZ, PT ;  /* 0x000000ff0800720c */ /* 0x000fe20003f25070 */
[----:B------:R-:W-:Y:S01]  /*24de0*/  IMAD.MOV.U32 R8, RZ, RZ, R12 ;  /* 0x000000ffff087224 */ /* 0x000fe200078e000c */
[----:B------:R-:W-:Y:S02]  /*24df0*/  STL [R1+0x550], R12 ;  /* 0x0005500c01007387 */ /* 0x000fe40000100800 */
[----:B------:R-:W-:Y:S02]  /*24e00*/  MOV R9, R212 ;  /* 0x000000d400097202 */ /* 0x000fe40000000f00 */
        /* <DEDUP_REMOVED lines=20> */
[----:B---3--:R-:W-:-:S03]  /*24f50*/  IADD3 R11, P4, R11, R2, RZ ;  /* 0x000000020b0b7210 */ /* 0x008fc60007f9e0ff */
[----:B------:R1:W-:Y:S01]  /*24f60*/  STL [R1+0x55c], R215 ;  /* 0x00055cd701007387 */ /* 0x0003e20000100800 */
[----:B------:R-:W-:-:S03]  /*24f70*/  IADD3.X R213, R213, R0, RZ, P4, !PT ;  /* 0x00000000d5d57210 */ /* 0x000fc600027fe4ff */
[----:B------:R-:W-:Y:S01]  /*24f80*/  STL [R1+0x568], R11 ;  /* 0x0005680b01007387 */ /* 0x000fe20000100800 */
[----:B------:R-:W-:Y:S02]  /*24f90*/  IMAD.MOV.U32 R8, RZ, RZ, R214 ;  /* 0x000000ffff087224 */ /* 0x000fe400078e00d6 */
[----:B------:R-:W-:Y:S01]  /*24fa0*/  IMAD.MOV.U32 R9, RZ, RZ, R215 ;  /* 0x000000ffff097224 */ /* 0x000fe200078e00d7 */
[----:B------:R3:W-:Y:S04]  /*24fb0*/  STL [R1+0x564], R213 ;  /* 0x000564d501007387 */ /* 0x0007e80000100800 */
[----:B-1----:R-:W4:Y:S04]  /*24fc0*/  LDL.LU R215, [R1+0x57c] ;  /* 0x00057c0001d77983 */ /* 0x002f280000300800 */
[----:B------:R-:W4:Y:S04]  /*24fd0*/  LDL.LU R214, [R1+0x580] ;  /* 0x0005800001d67983 */ /* 0x000f280000300800 */
[----:B------:R1:W-:Y:S01]  /*24fe0*/  LDGSTS.E [R6+0x14004], desc[UR60][R8.64], P1 ;  /* 0x1400400008067fae */ /* 0x0003e2000892187c */
[----:B------:R-:W-:Y:S01]  /*24ff0*/  ISETP.GT.AND P1, PT, R5, 0x53, PT ;  /* 0x000000530500780c */ /* 0x000fe20003f24270 */
[----:B-1----:R-:W-:Y:S01]  /*25000*/  IMAD.MOV.U32 R8, RZ, RZ, R11 ;  /* 0x000000ffff087224 */ /* 0x002fe200078e000b */
[----:B------:R-:W-:-:S02]  /*25010*/  MOV R9, R213 ;  /* 0x000000d500097202 */ /* 0x000fc40000000f00 */
[----:B---3--:R-:W3:Y:S04]  /*25020*/  LDL.LU R213, [R1+0x744] ;  /* 0x0007440001d57983 */ /* 0x008ee80000300800 */
[----:B------:R-:W3:Y:S04]  /*25030*/  LDL.LU R11, [R1+0x748] ;  /* 0x00074800010b7983 */ /* 0x000ee80000300800 */
[----:B------:R1:W-:Y:S02]  /*25040*/  LDGSTS.E [R6+0x10008], desc[UR60][R8.64], P2 ;  /* 0x1000800008067fae */ /* 0x0003e4000912187c */
[----:B-1----:R-:W-:-:S04]  /*25050*/  SEL R8, RZ, 0x4, !P1 ;  /* 0x00000004ff087807 */ /* 0x002fc80004800000 */
[----:B------:R-:W-:Y:S02]  /*25060*/  SEL R8, R8, RZ, !P0 ;  /* 0x000000ff08087207 */ /* 0x000fe40004000000 */
[----:B--2---:R-:W-:-:S05]  /*25070*/  IADD3 R12, P3, R12, R2, RZ ;  /* 0x000000020c0c7210 */ /* 0x004fca0007f7e0ff */
[----:B------:R-:W-:Y:S01]  /*25080*/  IMAD.X R212, R212, 0x1, R0, P3 ;  /* 0x00000001d4d47824 */ /* 0x000fe200018e0600 */
[----:B------:R-:W-:Y:S01]  /*25090*/  IADD3 R3, P4, R3, R2, RZ ;  /* 0x0000000203037210 */ /* 0x000fe20007f9e0ff */
[----:B------:R-:W-:Y:S01]  /*250a0*/  STL [R1+0x570], R12 ;  /* 0x0005700c01007387 */ /* 0x000fe20000100800 */
[----:B------:R-:W-:-:S03]  /*250b0*/  ISETP.NE.U32.AND P1, PT, R8, RZ, PT ;  /* 0x000000ff0800720c */ /* 0x000fc60003f25070 */
[----:B------:R-:W-:Y:S01]  /*250c0*/  IMAD.X R7, R7, 0x1, R0, P4 ;  /* 0x0000000107077824 */ /* 0x000fe200020e0600 */
[----:B------:R1:W-:Y:S01]  /*250d0*/  STL [R1+0x56c], R212 ;  /* 0x00056cd401007387 */ /* 0x0003e20000100800 */
[----:B------:R-:W-:Y:S01]  /*250e0*/  IMAD.MOV.U32 R8, RZ, RZ, R12 ;  /* 0x000000ffff087224 */ /* 0x000fe200078e000c */
[----:B------:R-:W-:Y:S02]  /*250f0*/  MOV R9, R212 ;  /* 0x000000d400097202 */ /* 0x000fe40000000f00 */
        /* <DEDUP_REMOVED lines=18> */
[----:B------:R-:W-:Y:S04]  /*25220*/  STL [R1+0x580], R214 ;  /* 0x000580d601007387 */ /* 0x000fe80000100800 */
[----:B------:R-:W-:Y:S04]  /*25230*/  STL [R1+0x57c], R215 ;  /* 0x00057cd701007387 */ /* 0x000fe80000100800 */
[----:B------:R1:W-:Y:S01]  /*25240*/  LDGSTS.E [R6+0x1400c], desc[UR60][R8.64], P1 ;  /* 0x1400c00008067fae */ /* 0x0003e2000892187c */
[----:B---3--:R-:W-:-:S04]  /*25250*/  IADD3 R11, P4, R11, R2, RZ ;  /* 0x000000020b0b7210 */ /* 0x008fc80007f9e0ff */
[----:B------:R-:W-:Y:S01]  /*25260*/  IADD3.X R213, R213, R0, RZ, P4, !PT ;  /* 0x00000000d5d57210 */ /* 0x000fe200027fe4ff */
[----:B------:R-:W-:Y:S01]  /*25270*/  STL [R1+0x748], R11 ;  /* 0x0007480b01007387 */ /* 0x000fe20000100800 */
[----:B-1----:R-:W-:Y:S02]  /*25280*/  IMAD.MOV.U32 R8, RZ, RZ, R11 ;  /* 0x000000ffff087224 */ /* 0x002fe400078e000b */
[----:B------:R-:W-:Y:S01]  /*25290*/  MOV R9, R213 ;  /* 0x000000d500097202 */ /* 0x000fe20000000f00 */
[----:B------:R1:W-:Y:S01]  /*252a0*/  STL [R1+0x744], R213 ;  /* 0x000744d501007387 */ /* 0x0003e20000100800 */
[----:B------:R-:W-:-:S03]  /*252b0*/  ISETP.GT.AND P1, PT, R5, 0x71, PT ;  /* 0x000000710500780c */ /* 0x000fc60003f24270 */
[----:B------:R3:W-:Y:S04]  /*252c0*/  LDGSTS.E [R6+0x18000], desc[UR60][R8.64], P2 ;  /* 0x1800000008067fae */ /* 0x0007e8000912187c */
[----:B-1----:R-:W4:Y:S04]  /*252d0*/  LDL.LU R213, [R1+0x75c] ;  /* 0x00075c0001d57983 */ /* 0x002f280000300800 */
[----:B------:R-:W4:Y:S01]  /*252e0*/  LDL.LU R11, [R1+0x760] ;  /* 0x00076000010b7983 */ /* 0x000f220000300800 */
[----:B---3--:R-:W-:-:S03]  /*252f0*/  SEL R8, RZ, 0x4, !P1 ;  /* 0x00000004ff087807 */ /* 0x008fc60004800000 */
[----:B------:R-:W3:Y:S04]  /*25300*/  LDL.LU R215, [R1+0x764] ;  /* 0x0007640001d77983 */ /* 0x000ee80000300800 */
[----:B------:R-:W3:Y:S01]  /*25310*/  LDL.LU R214, [R1+0x768] ;  /* 0x0007680001d67983 */ /* 0x000ee20000300800 */
[----:B------:R-:W-:-:S04]  /*25320*/  SEL R8, R8, RZ, !P0 ;  /* 0x000000ff08087207 */ /* 0x000fc80004000000 */
[----:B------:R-:W-:Y:S02]  /*25330*/  ISETP.NE.U32.AND P1, PT, R8, RZ, PT ;  /* 0x000000ff0800720c */ /* 0x000fe40003f25070 */
[----:B------:R-:W-:-:S05]  /*25340*/  IADD3 R12, P3, R12, R2, RZ ;  /* 0x000000020c0c7210 */ /* 0x000fca0007f7e0ff */
[----:B------:R-:W-:Y:S02]  /*25350*/  IMAD.X R212, R212, 0x1, R0, P3 ;  /* 0x00000001d4d47824 */ /* 0x000fe400018e0600 */
[----:B------:R-:W-:Y:S01]  /*25360*/  IMAD.MOV.U32 R8, RZ, RZ, R12 ;  /* 0x000000ffff087224 */ /* 0x000fe200078e000c */
[----:B------:R-:W-:Y:S02]  /*25370*/  STL [R1+0x750], R12 ;  /* 0x0007500c01007387 */ /* 0x000fe40000100800 */
[----:B------:R-:W-:Y:S02]  /*25380*/  MOV R9, R212 ;  /* 0x000000d400097202 */ /* 0x000fe40000000f00 */
[----:B------:R1:W-:Y:S04]  /*25390*/  STL [R1+0x74c], R212 ;  /* 0x00074cd401007387 */ /* 0x0003e80000100800 */
[----:B------:R1:W-:Y:S01]  /*253a0*/  LDGSTS.E [R6+0x1c000], desc[UR60][R8.64], P2 ;  /* 0x1c00000008067fae */ /* 0x0003e2000912187c */
[----:B--2---:R-:W-:-:S05]  /*253b0*/  IADD3 R3, P4, R3, R2, RZ ;  /* 0x0000000203037210 */ /* 0x004fca0007f9e0ff */
[----:B------:R-:W-:Y:S01]  /*253c0*/  IMAD.X R7, R7, 0x1, R0, P4 ;  /* 0x0000000107077824 */ /* 0x000fe200020e0600 */
[----:B------:R-:W-:Y:S03]  /*253d0*/  STL [R1+0x758], R3 ;  /* 0x0007580301007387 */ /* 0x000fe60000100800 */
[----:B-1----:R-:W-:Y:S01]  /*253e0*/  IMAD.MOV.U32 R9, RZ, RZ, R7 ;  /* 0x000000ffff097224 */ /* 0x002fe200078e0007 */
        /* <DEDUP_REMOVED lines=12> */
[----:B------:R-:W-:Y:S01]  /*254b0*/  IMAD.X R213, R213, 0x1, R0, P3 ;  /* 0x00000001d5d57824 */ /* 0x000fe200018e0600 */
[----:B---3--:R-:W-:Y:S01]  /*254c0*/  IADD3 R214, P4, R214, R2, RZ ;  /* 0x00000002d6d67210 */ /* 0x008fe20007f9e0ff */
[----:B------:R-:W-:Y:S02]  /*254d0*/  STL [R1+0x760], R11 ;  /* 0x0007600b01007387 */ /* 0x000fe40000100800 */
[----:B------:R-:W-:Y:S01]  /*254e0*/  IMAD.MOV.U32 R9, RZ, RZ, R213 ;  /* 0x000000ffff097224 */ /* 0x000fe200078e00d5 */
[----:B------:R-:W-:Y:S01]  /*254f0*/  IADD3.X R215, R215, R0, RZ, P4, !PT ;  /* 0x00000000d7d77210 */ /* 0x000fe200027fe4ff */
[----:B------:R1:W-:Y:S01]  /*25500*/  STL [R1+0x75c], R213 ;  /* 0x00075cd501007387 */ /* 0x0003e20000100800 */
[----:B------:R-:W-:-:S03]  /*25510*/  IMAD.MOV.U32 R8, RZ, RZ, R11 ;  /* 0x000000ffff087224 */ /* 0x000fc600078e000b */
[----:B------:R-:W-:Y:S04]  /*25520*/  STL [R1+0x768], R214 ;  /* 0x000768d601007387 */ /* 0x000fe80000100800 */
[----:B------:R3:W-:Y:S04]  /*25530*/  LDGSTS.E [R6+0x1c004], desc[UR60][R8.64], P1 ;  /* 0x1c00400008067fae */ /* 0x0007e8000892187c */
[----:B-1----:R-:W4:Y:S04]  /*25540*/  LDL.LU R213, [R1+0x774] ;  /* 0x0007740001d57983 */ /* 0x002f280000300800 */
[----:B------:R-:W-:Y:S04]  /*25550*/  STL [R1+0x764], R215 ;  /* 0x000764d701007387 */ /* 0x000fe80000100800 */
[----:B------:R-:W4:Y:S01]  /*25560*/  LDL.LU R11, [R1+0x77c] ;  /* 0x00077c00010b7983 */ /* 0x000f220000300800 */
[----:B---3--:R-:W-:Y:S01]  /*25570*/  IMAD.MOV.U32 R8, RZ, RZ, R214 ;  /* 0x000000ffff087224 */ /* 0x008fe200078e00d6 */
[----:B------:R-:W-:-:S02]  /*25580*/  MOV R9, R215 ;  /* 0x000000d700097202 */ /* 0x000fc40000000f00 */
[----:B------:R-:W-:-:S03]  /*25590*/  ISETP.GT.AND P1, PT, R5, 0x73, PT ;  /* 0x000000730500780c */ /* 0x000fc60003f24270 */
[----:B------:R1:W-:Y:S02]  /*255a0*/  LDGSTS.E [R6+0x18008], desc[UR60][R8.64], P2 ;  /* 0x1800800008067fae */ /* 0x0003e4000912187c */
[----:B-1----:R-:W-:-:S04]  /*255b0*/  SEL R8, RZ, 0x4, !P1 ;  /* 0x00000004ff087807 */ /* 0x002fc80004800000 */
[----:B------:R-:W-:-:S04]  /*255c0*/  SEL R8, R8, RZ, !P0 ;  /* 0x000000ff08087207 */ /* 0x000fc80004000000 */
[----:B------:R-:W-:Y:S02]  /*255d0*/  ISETP.NE.U32.AND P1, PT, R8, RZ, PT ;  /* 0x000000ff0800720c */ /* 0x000fe40003f25070 */
[----:B--2---:R-:W-:-:S05]  /*255e0*/  IADD3 R7, P3, R7, R2, RZ ;  /* 0x0000000207077210 */ /* 0x004fca0007f7e0ff */
[----:B------:R-:W-:Y:S01]  /*255f0*/  IMAD.X R212, R212, 0x1, R0, P3 ;  /* 0x00000001d4d47824 */ /* 0x000fe200018e0600 */
[----:B------:R-:W-:Y:S01]  /*25600*/  STL [R1+0x770], R7 ;  /* 0x0007700701007387 */ /* 0x000fe20000100800 */
[----:B------:R-:W-:Y:S02]  /*25610*/  IMAD.MOV.U32 R8, RZ, RZ, R7 ;  /* 0x000000ffff087224 */ /* 0x000fe400078e0007 */
[----:B------:R-:W-:Y:S01]  /*25620*/  IMAD.MOV.U32 R9, RZ, RZ, R212 ;  /* 0x000000ffff097224 */ /* 0x000fe200078e00d4 */
[----:B------:R1:W-:Y:S04]  /*25630*/  STL [R1+0x76c], R212 ;  /* 0x00076cd401007387 */ /* 0x0003e80000100800 */
[----:B------:R2:W-:Y:S04]  /*25640*/  LDGSTS.E [R6+0x1c008], desc[UR60][R8.64], P2 ;  /* 0x1c00800008067fae */ /* 0x0005e8000912187c */
[----:B-1----:R-:W3:Y:S04]  /*25650*/  LDL.LU R212, [R1+0x184] ;  /* 0x0001840001d47983 */ /* 0x002ee80000300800 */
[----:B------:R-:W3:Y:S01]  /*25660*/  LDL.LU R7, [R1+0x188] ;  /* 0x0001880001077983 */ /* 0x000ee20000300800 */
[----:B------:R-:W-:-:S02]  /*25670*/  IADD3 R12, P2, R12, R2, RZ ;  /* 0x000000020c0c7210 */ /* 0x000fc40007f5e0ff */
[----:B------:R-:W-:-:S03]  /*25680*/  IADD3 R3, P3, R3, R2, RZ ;  /* 0x0000000203037210 */ /* 0x000fc60007f7e0ff */
[----:B------:R-:W-:Y:S01]  /*25690*/  STL [R1+0x778], R12 ;  /* 0x0007780c01007387 */ /* 0x000fe20000100800 */
[----:B--2---:R-:W-:Y:S01]  /*256a0*/  IMAD.MOV.U32 R8, RZ, RZ, R12 ;  /* 0x000000ffff087224 */ /* 0x004fe200078e000c */
[----:B----4-:R-:W-:-:S05]  /*256b0*/  IADD3.X R213, R213, R0, RZ, P2, !PT ;  /* 0x00000000d5d57210 */ /* 0x010fca00017fe4ff */
[----:B------:R-:W-:Y:S02]  /*256c0*/  IMAD.MOV.U32 R9, RZ, RZ, R213 ;  /* 0x000000ffff097224 */ /* 0x000fe400078e00d5 */
[----:B------:R-:W-:Y:S01]  /*256d0*/  IMAD.X R11, R11, 0x1, R0, P3 ;  /* 0x000000010b0b7824 */ /* 0x000fe200018e0600 */
[----:B------:R1:W-:Y:S04]  /*256e0*/  STL [R1+0x774], R213 ;  /* 0x000774d501007387 */ /* 0x0003e80000100800 */
[----:B------:R-:W-:Y:S04]  /*256f0*/  STL [R1+0x780], R3 ;  /* 0x0007800301007387 */ /* 0x000fe80000100800 */
[----:B------:R2:W-:Y:S04]  /*25700*/  STL [R1+0x77c], R11 ;  /* 0x00077c0b01007387 */ /* 0x0005e80000100800 */
[----:B-1----:R-:W4:Y:S04]  /*25710*/  LDL.LU R213, [R1+0x18c] ;  /* 0x00018c0001d57983 */ /* 0x002f280000300800 */
[----:B------:R1:W-:Y:S04]  /*25720*/  LDGSTS.E [R6+0x1800c], desc[UR60][R8.64], P1 ;  /* 0x1800c00008067fae */ /* 0x0003e8000892187c */
[----:B------:R-:W4:Y:S01]  /*25730*/  LDL.LU R12, [R1+0x190] ;  /* 0x00019000010c7983 */ /* 0x000f220000300800 */
[----:B-1----:R-:W-:Y:S01]  /*25740*/  MOV R8, R3 ;  /* 0x0000000300087202 */ /* 0x002fe20000000f00 */
[----:B------:R-:W-:-:S02]  /*25750*/  IMAD.MOV.U32 R9, RZ, RZ, R11 ;  /* 0x000000ffff097224 */ /* 0x000fc400078e000b */
[----:B--2---:R-:W2:Y:S04]  /*25760*/  LDL.LU R11, [R1+0x194] ;  /* 0x00019400010b7983 */ /* 0x004ea80000300800 */
[----:B------:R-:W2:Y:S04]  /*25770*/  LDL.LU R3, [R1+0x198] ;  /* 0x0001980001037983 */ /* 0x000ea80000300800 */
[----:B------:R1:W-:Y:S01]  /*25780*/  LDGSTS.E [R6+0x1c00c], desc[UR60][R8.64], P1 ;  /* 0x1c00c00008067fae */ /* 0x0003e2000892187c */
[----:B------:R-:W-:-:S04]  /*25790*/  ISETP.GT.AND P1, PT, R5, 0x14, PT ;  /* 0x000000140500780c */ /* 0x000fc80003f24270 */
[----:B-1----:R-:W-:Y:S02]  /*257a0*/  SEL R6, RZ, 0x4, !P1 ;  /* 0x00000004ff067807 */ /* 0x002fe40004800000 */
[----:B---3--:R-:W-:-:S05]  /*257b0*/  IADD3 R7, P1, R7, R2, RZ ;  /* 0x0000000207077210 */ /* 0x008fca0007f3e0ff */
[----:B------:R-:W-:Y:S01]  /*257c0*/  IMAD.X R212, R212, 0x1, R0, P1 ;  /* 0x00000001d4d47824 */ /* 0x000fe200008e0600 */
[----:B------:R-:W-:Y:S04]  /*257d0*/  STL [R1+0x188], R7 ;  /* 0x0001880701007387 */ /* 0x000fe80000100800 */
[----:B------:R1:W-:Y:S01]  /*257e0*/  STL [R1+0x184], R212 ;  /* 0x000184d401007387 */ /* 0x0003e20000100800 */
[----:B------:R-:W-:-:S03]  /*257f0*/  IMAD.MOV.U32 R9, RZ, RZ, R212 ;  /* 0x000000ffff097224 */ /* 0x000fc600078e00d4 */
[----:B------:R-:W3:Y:S01]  /*25800*/  LDL.LU R215, [R1+0x19c] ;  /* 0x00019c0001d77983 */ /* 0x000ee20000300800 */
[----:B------:R-:W-:-:S03]  /*25810*/  MOV R8, R7 ;  /* 0x0000000700087202 */ /* 0x000fc60000000f00 */
[----:B------:R-:W3:Y:S04]  /*25820*/  LDL.LU R214, [R1+0x1a0] ;  /* 0x0001a00001d67983 */ /* 0x000ee80000300800 */
[----:B-1----:R-:W3:Y:S04]  /*25830*/  LDL.LU R212, [R1+0x1a4] ;  /* 0x0001a40001d47983 */ /* 0x002ee80000300800 */
[----:B------:R-:W3:Y:S01]  /*25840*/  LDL.LU R7, [R1+0x1a8] ;  /* 0x0001a80001077983 */ /* 0x000ee20000300800 */
        /* <DEDUP_REMOVED lines=9> */
[----:B----4-:R-:W-:-:S05]  /*258e0*/  IADD3 R12, P3, R12, R2, RZ ;  /* 0x000000020c0c7210 */ /* 0x010fca0007f7e0ff */
        /* <DEDUP_REMOVED lines=10> */
[----:B-1----:R-:W3:Y:S04]  /*25990*/  LDL.LU R213, [R1+0x1ac] ;  /* 0x0001ac0001d57983 */ /* 0x002ee80000300800 */
[----:B------:R-:W3:Y:S01]  /*259a0*/  LDL.LU R12, [R1+0x1b0] ;  /* 0x0001b000010c7983 */ /* 0x000ee20000300800 */
[----:B----4-:R-:W-:-:S02]  /*259b0*/  IMAD.MOV.U32 R9, RZ, RZ, R11 ;  /* 0x000000ffff097224 */ /* 0x010fc400078e000b */
[----:B------:R-:W-:Y:S01]  /*259c0*/  IMAD.MOV.U32 R8, RZ, RZ, R3 ;  /* 0x000000ffff087224 */ /* 0x000fe200078e0003 */
[----:B--2---:R-:W2:Y:S01]  /*259d0*/  LDL.LU R11, [R1+0x1b4] ;  /* 0x0001b400010b7983 */ /* 0x004ea20000300800 */
[----:B------:R-:W-:-:S03]  /*259e0*/  ISETP.GT.AND P2, PT, R5, 0x16, PT ;  /* 0x000000160500780c */ /* 0x000fc60003f44270 */
[----:B------:R-:W4:Y:S04]  /*259f0*/  LDL.LU R3, [R1+0x1b8] ;  /* 0x0001b80001037983 */ /* 0x000f280000300800 */
[----:B------:R1:W-:Y:S02]  /*25a00*/  LDGSTS.E [R6+0x4], desc[UR60][R8.64], P1 ;  /* 0x0000400008067fae */ /* 0x0003e4000892187c */
[----:B-1----:R-:W-:Y:S02]  /*25a10*/  SEL R8, RZ, 0x4, !P2 ;  /* 0x00000004ff087807 */ /* 0x002fe40005000000 */
[----:B---3--:R-:W-:Y:S02]  /*25a20*/  IADD3 R214, P3, R214, R2, RZ ;  /* 0x00000002d6d67210 */ /* 0x008fe40007f7e0ff */
[----:B------:R-:W-:-:S02]  /*25a30*/  SEL R8, R8, RZ, !P0 ;  /* 0x000000ff08087207 */ /* 0x000fc40004000000 */
[----:B------:R-:W-:Y:S02]  /*25a40*/  IADD3.X R215, R215, R0, RZ, P3, !PT ;  /* 0x00000000d7d77210 */ /* 0x000fe40001ffe4ff */
[----:B------:R-:W-:-:S03]  /*25a50*/  IADD3 R7, P4, R7, R2, RZ ;  /* 0x0000000207077210 */ /* 0x000fc60007f9e0ff */
        /* <DEDUP_REMOVED lines=11> */
[----:B---3--:R-:W-:Y:S01]  /*25b10*/  IMAD.MOV.U32 R9, RZ, RZ, R212 ;  /* 0x000000ffff097224 */ /* 0x008fe200078e00d4 */
[----:B------:R-:W-:-:S02]  /*25b20*/  MOV R8, R7 ;  /* 0x0000000700087202 */ /* 0x000fc40000000f00 */
[----:B------:R-:W3:Y:S04]  /*25b30*/  LDL.LU R212, [R1+0x384] ;  /* 0x0003840001d47983 */ /* 0x000ee80000300800 */
        /* <DEDUP_REMOVED lines=8> */
[----:B----4-:R-:W-:Y:S01]  /*25bc0*/  IADD3 R3, P4, R3, R2, RZ ;  /* 0x0000000203037210 */ /* 0x010fe20007f9e0ff */
[----:B------:R-:W-:Y:S01]  /*25bd0*/  STL [R1+0x1b0], R12 ;  /* 0x0001b00c01007387 */ /* 0x000fe20000100800 */
[----:B------:R-:W-:Y:S01]  /*25be0*/  MOV R8, R12 ;  /* 0x0000000c00087202 */ /* 0x000fe20000000f00 */
[----:B------:R-:W-:Y:S02]  /*25bf0*/  IMAD.MOV.U32 R9, RZ, RZ, R213 ;  /* 0x000000ffff097224 */ /* 0x000fe400078e00d5 */
[----:B--2---:R-:W-:Y:S01]  /*25c00*/  IMAD.X R11, R11, 0x1, R0, P4 ;  /* 0x000000010b0b7824 */ /* 0x004fe200020e0600 */
[----:B------:R1:W-:Y:S04]  /*25c10*/  STL [R1+0x1ac], R213 ;  /* 0x0001acd501007387 */ /* 0x0003e80000100800 */
[----:B------:R-:W-:Y:S04]  /*25c20*/  STL [R1+0x1b8], R3 ;  /* 0x0001b80301007387 */ /* 0x000fe80000100800 */
[----:B------:R2:W-:Y:S04]  /*25c30*/  STL [R1+0x1b4], R11 ;  /* 0x0001b40b01007387 */ /* 0x0005e80000100800 */
[----:B-1----:R-:W4:Y:S04]  /*25c40*/  LDL.LU R213, [R1+0x38c] ;  /* 0x00038c0001d57983 */ /* 0x002f280000300800 */
[----:B------:R1:W-:Y:S04]  /*25c50*/  LDGSTS.E [R6+0x4008], desc[UR60][R8.64], P2 ;  /* 0x0400800008067fae */ /* 0x0003e8000912187c */
[----:B------:R-:W4:Y:S01]  /*25c60*/  LDL.LU R12, [R1+0x390] ;  /* 0x00039000010c7983 */ /* 0x000f220000300800 */
[----:B------:R-:W-:Y:S01]  /*25c70*/  ISETP.GT.AND P2, PT, R5, 0x34, PT ;  /* 0x000000340500780c */ /* 0x000fe20003f44270 */
[----:B-1----:R-:W-:-:S02]  /*25c80*/  IMAD.MOV.U32 R9, RZ, RZ, R11 ;  /* 0x000000ffff097224 */ /* 0x002fc400078e000b */
[----:B------:R-:W-:Y:S01]  /*25c90*/  IMAD.MOV.U32 R8, RZ, RZ, R3 ;  /* 0x000000ffff087224 */ /* 0x000fe200078e0003 */
[----:B--2---:R-:W2:Y:S04]  /*25ca0*/  LDL.LU R11, [R1+0x394] ;  /* 0x00039400010b7983 */ /* 0x004ea80000300800 */
[----:B------:R-:W2:Y:S04]  /*25cb0*/  LDL.LU R3, [R1+0x398] ;  /* 0x0003980001037983 */ /* 0x000ea80000300800 */
[----:B------:R1:W-:Y:S02]  /*25cc0*/  LDGSTS.E [R6+0xc], desc[UR60][R8.64], P1 ;  /* 0x0000c00008067fae */ /* 0x0003e4000892187c */
[----:B-1----:R-:W-:-:S02]  /*25cd0*/  SEL R8, RZ, 0x4, !P2 ;  /* 0x00000004ff087807 */ /* 0x002fc40005000000 */
[----:B------:R-:W-:Y:S02]  /*25ce0*/  IADD3 R214, P3, R214, R2, RZ ;  /* 0x00000002d6d67210 */ /* 0x000fe40007f7e0ff */
[----:B------:R-:W-:Y:S02]  /*25cf0*/  SEL R8, R8, RZ, !P0 ;  /* 0x000000ff08087207 */ /* 0x000fe40004000000 */
[----:B------:R-:W-:Y:S02]  /*25d00*/  IADD3.X R215, R215, R0, RZ, P3, !PT ;  /* 0x00000000d7d77210 */ /* 0x000fe40001ffe4ff */
[----:B---3--:R-:W-:Y:S01]  /*25d10*/  IADD3 R7, P4, R7, R2, RZ ;  /* 0x0000000207077210 */ /* 0x008fe20007f9e0ff */
[----:B------:R-:W-:Y:S01]  /*25d20*/  STL [R1+0x1c0], R214 ;  /* 0x0001c0d601007387 */ /* 0x000fe20000100800 */
[----:B------:R-:W-:Y:S01]  /*25d30*/  ISETP.NE.U32.AND P2, PT, R8, RZ, PT ;  /* 0x000000ff0800720c */ /* 0x000fe20003f45070 */
[----:B------:R-:W-:Y:S02]  /*25d40*/  IMAD.MOV.U32 R8, RZ, RZ, R214 ;  /* 0x000000ffff087224 */ /* 0x000fe400078e00d6 */
[----:B------:R-:W-:Y:S01]  /*25d50*/  IMAD.X R212, R212, 0x1, R0, P4 ;  /* 0x00000001d4d47824 */ /* 0x000fe200020e0600 */
[----:B------:R1:W-:Y:S01]  /*25d60*/  STL [R1+0x1bc], R215 ;  /* 0x0001bcd701007387 */ /* 0x0003e20000100800 */
[----:B------:R-:W-:-:S03]  /*25d70*/  IMAD.MOV.U32 R9, RZ, RZ, R215 ;  /* 0x000000ffff097224 */ /* 0x000fc600078e00d7 */
[----:B------:R-:W-:Y:S04]  /*25d80*/  STL [R1+0x388], R7 ;  /* 0x0003880701007387 */ /* 0x000fe80000100800 */
[----:B------:R3:W-:Y:S04]  /*25d90*/  STL [R1+0x384], R212 ;  /* 0x000384d401007387 */ /* 0x0007e80000100800 */
[----:B-1----:R-:W2:Y:S04]  /*25da0*/  LDL.LU R215, [R1+0x39c] ;  /* 0x00039c0001d77983 */ /* 0x002ea80000300800 */
[----:B------:R1:W-:Y:S04]  /*25db0*/  LDGSTS.E [R6+0x400c], desc[UR60][R8.64], P1 ;  /* 0x0400c00008067fae */ /* 0x0003e8000892187c */
[----:B------:R-:W2:Y:S01]  /*25dc0*/  LDL.LU R214, [R1+0x3a0] ;  /* 0x0003a00001d67983 */ /* 0x000ea20000300800 */
        /* <DEDUP_REMOVED lines=29> */
[----:B------:R-:W-:Y:S02]  /*25fa0*/  IADD3 R214, P3, R214, R2, RZ ;  /* 0x00000002d6d67210 */ /* 0x000fe40007f7e0ff */
[----:B------:R-:W-:-:S02]  /*25fb0*/  SEL R8, R8, RZ, !P0 ;  /* 0x000000ff08087207 */ /* 0x000fc40004000000 */
[----:B------:R-:W-:Y:S02]  /*25fc0*/  IADD3.X R215, R215, R0, RZ, P3, !PT ;  /* 0x00000000d7d77210 */ /* 0x000fe40001ffe4ff */
[----:B------:R-:W-:Y:S01]  /*25fd0*/  ISETP.NE.U32.AND P2, PT, R8, RZ, PT ;  /* 0x000000ff0800720c */ /* 0x000fe20003f45070 */
[----:B------:R-:W-:Y:S01]  /*25fe0*/  IMAD.MOV.U32 R8, RZ, RZ, R214 ;  /* 0x000000ffff087224 */ /* 0x000fe200078e00d6 */
[----:B---3--:R-:W-:Y:S01]  /*25ff0*/  IADD3 R7, P4, R7, R2, RZ ;  /* 0x0000000207077210 */ /* 0x008fe20007f9e0ff */
[----:B------:R-:W-:Y:S01]  /*26000*/  IMAD.MOV.U32 R9, RZ, RZ, R215 ;  /* 0x000000ffff097224 */ /* 0x000fe200078e00d7 */
[----:B------:R-:W-:Y:S03]  /*26010*/  STL [R1+0x3a0], R214 ;  /* 0x0003a0d601007387 */ /* 0x000fe60000100800 */
[----:B------:R-:W-:Y:S01]  /*26020*/  IMAD.X R212, R212, 0x1, R0, P4 ;  /* 0x00000001d4d47824 */ /* 0x000fe200020e0600 */
        /* <DEDUP_REMOVED lines=69> */
[----:B-1----:R-:W4:Y:S04]  /*26480*/  LDL.LU R213, [R1+0x5ac] ;  /* 0x0005ac0001d57983 */ /* 0x002f280000300800 */
[----:B------:R1:W-:Y:S04]  /*26490*/  LDGSTS.E [R6+0x14000], desc[UR60][R8.64], P2 ;  /* 0x1400000008067fae */ /* 0x0003e8000912187c */
[----:B------:R-:W4:Y:S01]  /*264a0*/  LDL.LU R12, [R1+0x5b0] ;  /* 0x0005b000010c7983 */ /* 0x000f220000300800 */
[----:B-1----:R-:W-:Y:S01]  /*264b0*/  IMAD.MOV.U32 R9, RZ, RZ, R11 ;  /* 0x000000ffff097224 */ /* 0x002fe200078e000b */
[----:B------:R-:W-:-:S02]  /*264c0*/  MOV R8, R3 ;  /* 0x0000000300087202 */ /* 0x000fc40000000f00 */
[----:B--2---:R-:W2:Y:S04]  /*264d0*/  LDL.LU R11, [R1+0x5b4] ;  /* 0x0005b400010b7983 */ /* 0x004ea80000300800 */
[----:B------:R-:W2:Y:S01]  /*264e0*/  LDL.LU R3, [R1+0x5b8] ;  /* 0x0005b80001037983 */ /* 0x000ea20000300800 */
[----:B------:R-:W-:-:S03]  /*264f0*/  ISETP.GT.AND P2, PT, R5, 0x56, PT ;  /* 0x000000560500780c */ /* 0x000fc60003f44270 */
[----:B------:R1:W-:Y:S02]  /*26500*/  LDGSTS.E [R6+0x10004], desc[UR60][R8.64], P1 ;  /* 0x1000400008067fae */ /* 0x0003e4000892187c */
[----:B-1----:R-:W-:Y:S02]  /*26510*/  SEL R8, RZ, 0x4, !P2 ;  /* 0x00000004ff087807 */ /* 0x002fe40005000000 */
[----:B------:R-:W-:Y:S02]  /*26520*/  IADD3 R214, P3, R214, R2, RZ ;  /* 0x00000002d6d67210 */ /* 0x000fe40007f7e0ff */
[----:B------:R-:W-:-:S03]  /*26530*/  SEL R8, R8, RZ, !P0 ;  /* 0x000000ff08087207 */ /* 0x000fc60004000000 */
[----:B------:R-:W-:Y:S01]  /*26540*/  IMAD.X R215, R215, 0x1, R0, P3 ;  /* 0x00000001d7d77824 */ /* 0x000fe200018e0600 */
[----:B------:R-:W-:Y:S01]  /*26550*/  STL [R1+0x5a0], R214 ;  /* 0x0005a0d601007387 */ /* 0x000fe20000100800 */
[----:B---3--:R-:W-:-:S03]  /*26560*/  IADD3 R7, P4, R7, R2, RZ ;  /* 0x0000000207077210 */ /* 0x008fc60007f9e0ff */
[----:B------:R1:W-:Y:S01]  /*26570*/  STL [R1+0x59c], R215 ;  /* 0x00059cd701007387 */ /* 0x0003e20000100800 */
[----:B------:R-:W-:-:S03]  /*26580*/  IADD3.X R212, R212, R0, RZ, P4, !PT ;  /* 0x00000000d4d47210 */ /* 0x000fc600027fe4ff */
[----:B------:R-:W-:Y:S01]  /*26590*/  STL [R1+0x5a8], R7 ;  /* 0x0005a80701007387 */ /* 0x000fe20000100800 */
[----:B------:R-:W-:Y:S01]  /*265a0*/  ISETP.NE.U32.AND P2, PT, R8, RZ, PT ;  /* 0x000000ff0800720c */ /* 0x000fe20003f45070 */
[----:B------:R-:W-:Y:S02]  /*265b0*/  IMAD.MOV.U32 R8, RZ, RZ, R214 ;  /* 0x000000ffff087224 */ /* 0x000fe400078e00d6 */
[----:B------:R-:W-:Y:S01]  /*265c0*/  IMAD.MOV.U32 R9, RZ, RZ, R215 ;  /* 0x000000ffff097224 */ /* 0x000fe200078e00d7 */
[----:B------:R3:W-:Y:S04]  /*265d0*/  STL [R1+0x5a4], R212 ;  /* 0x0005a4d401007387 */ /* 0x0007e80000100800 */
[----:B-1----:R-:W2:Y:S04]  /*265e0*/  LDL.LU R215, [R1+0x5bc] ;  /* 0x0005bc0001d77983 */ /* 0x002ea80000300800 */
[----:B------:R-:W2:Y:S04]  /*265f0*/  LDL.LU R214, [R1+0x5c0] ;  /* 0x0005c00001d67983 */ /* 0x000ea80000300800 */
        /* <DEDUP_REMOVED lines=13> */
[----:B--2---:R-:W-:-:S03]  /*266d0*/  IADD3 R3, P4, R3, R2, RZ ;  /* 0x0000000203037210 */ /* 0x004fc60007f9e0ff */
[----:B------:R1:W-:Y:S01]  /*266e0*/  STL [R1+0x5ac], R213 ;  /* 0x0005acd501007387 */ /* 0x0003e20000100800 */
[----:B------:R-:W-:Y:S01]  /*266f0*/  IADD3.X R11, R11, R0, RZ, P4, !PT ;  /* 0x000000000b0b7210 */ /* 0x000fe200027fe4ff */
[----:B------:R-:W-:Y:S02]  /*26700*/  IMAD.MOV.U32 R8, RZ, RZ, R12 ;  /* 0x000000ffff087224 */ /* 0x000fe400078e000c */
[----:B------:R-:W-:Y:S01]  /*26710*/  STL [R1+0x5b8], R3 ;  /* 0x0005b80301007387 */ /* 0x000fe20000100800 */
[----:B------:R-:W-:-:S03]  /*26720*/  IMAD.MOV.U32 R9, RZ, RZ, R213 ;  /* 0x000000ffff097224 */ /* 0x000fc600078e00d5 */
[----:B------:R2:W-:Y:S04]  /*26730*/  STL [R1+0x5b4], R11 ;  /* 0x0005b40b01007387 */ /* 0x0005e80000100800 */
[----:B-1----:R-:W4:Y:S04]  /*26740*/  LDL.LU R213, [R1+0x78c] ;  /* 0x00078c0001d57983 */ /* 0x002f280000300800 */
[----:B------:R-:W4:Y:S04]  /*26750*/  LDL.LU R12, [R1+0x790] ;  /* 0x00079000010c7983 */ /* 0x000f280000300800 */
[----:B------:R1:W-:Y:S01]  /*26760*/  LDGSTS.E [R6+0x14008], desc[UR60][R8.64], P2 ;  /* 0x1400800008067fae */ /* 0x0003e2000912187c */
[----:B------:R-:W-:Y:S01]  /*26770*/  ISETP.GT.AND P2, PT, R5, 0x74, PT ;  /* 0x000000740500780c */ /* 0x000fe20003f44270 */
[----:B-1----:R-:W-:Y:S01]  /*26780*/  IMAD.MOV.U32 R9, RZ, RZ, R11 ;  /* 0x000000ffff097224 */ /* 0x002fe200078e000b */
[----:B------:R-:W-:Y:S01]  /*26790*/  MOV R8, R3 ;  /* 0x0000000300087202 */ /* 0x000fe20000000f00 */
        /* <DEDUP_REMOVED lines=8> */
[----:B------:R-:W-:Y:S01]  /*26820*/  ISETP.NE.U32.AND P2, PT, R8, RZ, PT ;  /* 0x000000ff0800720c */ /* 0x000fe20003f45070 */
[----:B------:R-:W-:Y:S01]  /*26830*/  IMAD.MOV.U32 R8, RZ, RZ, R214 ;  /* 0x000000ffff087224 */ /* 0x000fe200078e00d6 */
[----:B------:R-:W-:Y:S01]  /*26840*/  STL [R1+0x5c0], R214 ;  /* 0x0005c0d601007387 */ /* 0x000fe20000100800 */
[----:B---3--:R-:W-:-:S03]  /*26850*/  IADD3 R7, P4, R7, R2, RZ ;  /* 0x0000000207077210 */ /* 0x008fc60007f9e0ff */
[----:B------:R-:W-:Y:S01]  /*26860*/  STL [R1+0x5bc], R215 ;  /* 0x0005bcd701007387 */ /* 0x000fe20000100800 */
[----:B------:R-:W-:-:S03]  /*26870*/  IADD3.X R212, R212, R0, RZ, P4, !PT ;  /* 0x00000000d4d47210 */ /* 0x000fc600027fe4ff */
[----:B------:R-:W-:Y:S04]  /*26880*/  STL [R1+0x788], R7 ;  /* 0x0007880701007387 */ /* 0x000fe80000100800 */
[----:B------:R1:W-:Y:S04]  /*26890*/  LDGSTS.E [R6+0x1400c], desc[UR60][R8.64], P1 ;  /* 0x1400c00008067fae */ /* 0x0003e8000892187c */
[----:B------:R3:W-:Y:S01]  /*268a0*/  STL [R1+0x784], R212 ;  /* 0x000784d401007387 */ /* 0x0007e20000100800 */
[----:B-1----:R-:W-:Y:S01]  /*268b0*/  IMAD.MOV.U32 R9, RZ, RZ, R212 ;  /* 0x000000ffff097224 */ /* 0x002fe200078e00d4 */
[----:B------:R-:W-:-:S02]  /*268c0*/  MOV R8, R7 ;  /* 0x0000000700087202 */ /* 0x000fc40000000f00 */
[----:B---3--:R-:W3:Y:S04]  /*268d0*/  LDL.LU R212, [R1+0x79c] ;  /* 0x00079c0001d47983 */ /* 0x008ee80000300800 */
[----:B------:R-:W3:Y:S04]  /*268e0*/  LDL.LU R7, [R1+0x7a0] ;  /* 0x0007a00001077983 */ /* 0x000ee80000300800 */
[----:B------:R-:W3:Y:S04]  /*268f0*/  LDL.LU R215, [R1+0x7a4] ;  /* 0x0007a40001d77983 */ /* 0x000ee80000300800 */
[----:B------:R-:W3:Y:S01]  /*26900*/  LDL.LU R214, [R1+0x7a8] ;  /* 0x0007a80001d67983 */ /* 0x000ee20000300800 */
        /* <DEDUP_REMOVED lines=10> */
[----:B------:R1:W-:Y:S04]  /*269b0*/  STL [R1+0x78c], R213 ;  /* 0x00078cd501007387 */ /* 0x0003e80000100800 */
[----:B------:R4:W-:Y:S01]  /*269c0*/  LDGSTS.E [R6+0x1c000], desc[UR60][R8.64], P2 ;  /* 0x1c00000008067fae */ /* 0x0009e2000912187c */
[----:B--2---:R-:W-:-:S04]  /*269d0*/  IADD3 R3, P4, R3, R2, RZ ;  /* 0x0000000203037210 */ /* 0x004fc80007f9e0ff */
[----:B------:R-:W-:Y:S01]  /*269e0*/  IADD3.X R11, R11, R0, RZ, P4, !PT ;  /* 0x000000000b0b7210 */ /* 0x000fe200027fe4ff */
[----:B------:R-:W-:Y:S04]  /*269f0*/  STL [R1+0x798], R3 ;  /* 0x0007980301007387 */ /* 0x000fe80000100800 */
[----:B------:R2:W-:Y:S01]  /*26a00*/  STL [R1+0x794], R11 ;  /* 0x0007940b01007387 */ /* 0x0005e20000100800 */
[----:B----4-:R-:W-:-:S03]  /*26a10*/  IMAD.MOV.U32 R9, RZ, RZ, R11 ;  /* 0x000000ffff097224 */ /* 0x010fc600078e000b */
[----:B-1----:R-:W4:Y:S04]  /*26a20*/  LDL.LU R213, [R1+0x7ac] ;  /* 0x0007ac0001d57983 */ /* 0x002f280000300800 */
[----:B--2---:R-:W2:Y:S01]  /*26a30*/  LDL.LU R11, [R1+0x7b0] ;  /* 0x0007b000010b7983 */ /* 0x004ea20000300800 */
[----:B------:R-:W-:Y:S02]  /*26a40*/  MOV R8, R3 ;  /* 0x0000000300087202 */ /* 0x000fe40000000f00 */
[----:B------:R-:W-:Y:S01]  /*26a50*/  ISETP.GT.AND P2, PT, R5, 0x76, PT ;  /* 0x000000760500780c */ /* 0x000fe20003f44270 */
[----:B------:R-:W4:Y:S04]  /*26a60*/  LDL.LU R12, [R1+0x7b8] ;  /* 0x0007b800010c7983 */ /* 0x000f280000300800 */
[----:B------:R1:W-:Y:S04]  /*26a70*/  LDGSTS.E [R6+0x18004], desc[UR60][R8.64], P1 ;  /* 0x1800400008067fae */ /* 0x0003e8000892187c */
[----:B------:R-:W4:Y:S01]  /*26a80*/  LDL.LU R3, [R1+0x7c0] ;  /* 0x0007c00001037983 */ /* 0x000f220000300800 */
[----:B-1----:R-:W-:-:S04]  /*26a90*/  SEL R8, RZ, 0x4, !P2 ;  /* 0x00000004ff087807 */ /* 0x002fc80005000000 */
[----:B------:R-:W-:-:S04]  /*26aa0*/  SEL R8, R8, RZ, !P0 ;  /* 0x000000ff08087207 */ /* 0x000fc80004000000 */
[----:B------:R-:W-:Y:S02]  /*26ab0*/  ISETP.NE.U32.AND P2, PT, R8, RZ, PT ;  /* 0x000000ff0800720c */ /* 0x000fe40003f45070 */
[----:B---3--:R-:W-:-:S05]  /*26ac0*/  IADD3 R7, P3, R7, R2, RZ ;  /* 0x0000000207077210 */ /* 0x008fca0007f7e0ff */
[----:B------:R-:W-:Y:S01]  /*26ad0*/  IMAD.X R212, R212, 0x1, R0, P3 ;  /* 0x00000001d4d47824 */ /* 0x000fe200018e0600 */
[----:B------:R-:W-:Y:S01]  /*26ae0*/  IADD3 R214, P4, R214, R2, RZ ;  /* 0x00000002d6d67210 */ /* 0x000fe20007f9e0ff */
        /* <DEDUP_REMOVED lines=10> */
[----:B---3--:R-:W-:Y:S01]  /*26b90*/  MOV R8, R214 ;  /* 0x000000d600087202 */ /* 0x008fe20000000f00 */
[----:B------:R-:W-:Y:S01]  /*26ba0*/  IMAD.MOV.U32 R9, RZ, RZ, R215 ;  /* 0x000000ffff097224 */ /* 0x000fe200078e00d7 */
[----:B------:R-:W-:-:S04]  /*26bb0*/  ISETP.GT.AND P1, PT, R5, 0x77, PT ;  /* 0x000000770500780c */ /* 0x000fc80003f24270 */
[----:B------:R1:W-:Y:S02]  /*26bc0*/  LDGSTS.E [R6+0x18008], desc[UR60][R8.64], P2 ;  /* 0x1800800008067fae */ /* 0x0003e4000912187c */
[----:B-1----:R-:W-:-:S04]  /*26bd0*/  SEL R8, RZ, 0x4, !P1 ;  /* 0x00000004ff087807 */ /* 0x002fc80004800000 */
[----:B------:R-:W-:-:S04]  /*26be0*/  SEL R8, R8, RZ, !P0 ;  /* 0x000000ff08087207 */ /* 0x000fc80004000000 */
[----:B------:R-:W-:Y:S02]  /*26bf0*/  ISETP.NE.U32.AND P1, PT, R8, RZ, PT ;  /* 0x000000ff0800720c */ /* 0x000fe40003f25070 */
[----:B--2---:R-:W-:-:S05]  /*26c00*/  IADD3 R11, P3, R11, R2, RZ ;  /* 0x000000020b0b7210 */ /* 0x004fca0007f7e0ff */
[----:B----4-:R-:W-:Y:S01]  /*26c10*/  IMAD.X R213, R213, 0x1, R0, P3 ;  /* 0x00000001d5d57824 */ /* 0x010fe200018e0600 */
[----:B------:R-:W-:Y:S01]  /*26c20*/  STL [R1+0x7b0], R11 ;  /* 0x0007b00b01007387 */ /* 0x000fe20000100800 */
[----:B------:R-:W-:Y:S02]  /*26c30*/  MOV R8, R11 ;  /* 0x0000000b00087202 */ /* 0x000fe40000000f00 */
[----:B------:R-:W-:Y:S01]  /*26c40*/  IMAD.MOV.U32 R9, RZ, RZ, R213 ;  /* 0x000000ffff097224 */ /* 0x000fe200078e00d5 */
[----:B------:R1:W-:Y:S04]  /*26c50*/  STL [R1+0x7ac], R213 ;  /* 0x0007acd501007387 */ /* 0x0003e80000100800 */
[----:B------:R2:W-:Y:S04]  /*26c60*/  LDGSTS.E [R6+0x1c008], desc[UR60][R8.64], P2 ;  /* 0x1c00800008067fae */ /* 0x0005e8000912187c */
[----:B-1----:R-:W3:Y:S04]  /*26c70*/  LDL.LU R213, [R1+0x1c4] ;  /* 0x0001c40001d57983 */ /* 0x002ee80000300800 */
[----:B------:R-:W4:Y:S01]  /*26c80*/  LDL.LU R11, [R1+0x1c8] ;  /* 0x0001c800010b7983 */ /* 0x000f220000300800 */
[----:B------:R-:W-:-:S02]  /*26c90*/  IADD3 R12, P2, R12, R2, RZ ;  /* 0x000000020c0c7210 */ /* 0x000fc40007f5e0ff */
[----:B------:R-:W-:-:S03]  /*26ca0*/  IADD3 R3, P3, R3, R2, RZ ;  /* 0x0000000203037210 */ /* 0x000fc60007f7e0ff */
[----:B--2---:R-:W-:Y:S01]  /*26cb0*/  IMAD.MOV.U32 R8, RZ, RZ, R12 ;  /* 0x000000ffff087224 */ /* 0x004fe200078e000c */
[----:B------:R-:W-:Y:S01]  /*26cc0*/  STL [R1+0x7b8], R12 ;  /* 0x0007b80c01007387 */ /* 0x000fe20000100800 */
[----:B------:R-:W-:-:S04]  /*26cd0*/  IMAD.X R212, R212, 0x1, R0, P2 ;  /* 0x00000001d4d47824 */ /* 0x000fc800010e0600 */
[----:B------:R-:W-:Y:S01]  /*26ce0*/  IMAD.MOV.U32 R9, RZ, RZ, R212 ;  /* 0x000000ffff097224 */ /* 0x000fe200078e00d4 */
[----:B------:R1:W-:Y:S01]  /*26cf0*/  STL [R1+0x7b4], R212 ;  /* 0x0007b4d401007387 */ /* 0x0003e20000100800 */
[----:B------:R-:W-:-:S03]  /*26d00*/  IADD3.X R7, R7, R0, RZ, P3, !PT ;  /* 0x0000000007077210 */ /* 0x000fc60001ffe4ff */
[----:B------:R-:W-:Y:S04]  /*26d10*/  STL [R1+0x7c0], R3 ;  /* 0x0007c00301007387 */ /* 0x000fe80000100800 */
[----:B------:R2:W-:Y:S04]  /*26d20*/  STL [R1+0x7bc], R7 ;  /* 0x0007bc0701007387 */ /* 0x0005e80000100800 */
[----:B------:R2:W-:Y:S04]  /*26d30*/  LDGSTS.E [R6+0x1800c], desc[UR60][R8.64], P1 ;  /* 0x1800c00008067fae */ /* 0x0005e8000892187c */
[----:B-1----:R-:W3:Y:S04]  /*26d40*/  LDL.LU R212, [R1+0x1cc] ;  /* 0x0001cc0001d47983 */ /* 0x002ee80000300800 */
[----:B------:R-:W3:Y:S01]  /*26d50*/  LDL.LU R12, [R1+0x1d0] ;  /* 0x0001d000010c7983 */ /* 0x000ee20000300800 */
[----:B--2---:R-:W-:Y:S01]  /*26d60*/  IMAD.MOV.U32 R9, RZ, RZ, R7 ;  /* 0x000000ffff097224 */ /* 0x004fe200078e0007 */
[----:B------:R-:W-:-:S02]  /*26d70*/  MOV R8, R3 ;  /* 0x0000000300087202 */ /* 0x000fc40000000f00 */
[----:B------:R-:W2:Y:S04]  /*26d80*/  LDL.LU R7, [R1+0x1d4] ;  /* 0x0001d40001077983 */ /* 0x000ea80000300800 */
[----:B------:R-:W2:Y:S04]  /*26d90*/  LDL.LU R3, [R1+0x1d8] ;  /* 0x0001d80001037983 */ /* 0x000ea80000300800 */
[----:B------:R1:W-:Y:S01]  /*26da0*/  LDGSTS.E [R6+0x1c00c], desc[UR60][R8.64], P1 ;  /* 0x1c00c00008067fae */ /* 0x0003e2000892187c */
[----:B------:R-:W-:-:S04]  /*26db0*/  ISETP.GT.AND P1, PT, R5, 0x18, PT ;  /* 0x000000180500780c */ /* 0x000fc80003f24270 */
[----:B-1----:R-:W-:-:S04]  /*26dc0*/  SEL R6, RZ, 0x4, !P1 ;  /* 0x00000004ff067807 */ /* 0x002fc80004800000 */
[----:B------:R-:W-:-:S04]  /*26dd0*/  SEL R6, R6, RZ, !P0 ;  /* 0x000000ff06067207 */ /* 0x000fc80004000000 */
[----:B------:R-:W-:Y:S02]  /*26de0*/  ISETP.NE.U32.AND P2, PT, R6, RZ, PT ;  /* 0x000000ff0600720c */ /* 0x000fe40003f45070 */
[----:B------:R-:W-:-:S04]  /*26df0*/  LOP3.LUT R6, R10, 0x60, RZ, 0x3c, !PT ;  /* 0x000000600a067812 */ /* 0x000fc800078e3cff */
[----:B------:R-:W-:Y:S02]  /*26e00*/  IADD3 R6, R6, UR5, RZ ;  /* 0x0000000506067c10 */ /* 0x000fe4000fffe0ff */
[----:B----4-:R-:W-:-:S05]  /*26e10*/  IADD3 R11, P1, R11, R2, RZ ;  /* 0x000000020b0b7210 */ /* 0x010fca0007f3e0ff */
[----:B---3--:R-:W-:Y:S01]  /*26e20*/  IMAD.X R213, R213, 0x1, R0, P1 ;  /* 0x00000001d5d57824 */ /* 0x008fe200008e0600 */
[----:B------:R-:W-:Y:S01]  /*26e30*/  STL [R1+0x1c8], R11 ;  /* 0x0001c80b01007387 */ /* 0x000fe20000100800 */
[----:B------:R-:W-:-:S03]  /*26e40*/  IMAD.MOV.U32 R8, RZ, RZ, R11 ;  /* 0x000000ffff087224 */ /* 0x000fc600078e000b */
[----:B------:R1:W-:Y:S01]  /*26e50*/  STL [R1+0x1c4], R213 ;  /* 0x0001c4d501007387 */ /* 0x0003e20000100800 */
[----:B------:R-:W-:-:S03]  /*26e60*/  IMAD.MOV.U32 R9, RZ, RZ, R213 ;  /* 0x000000ffff097224 */ /* 0x000fc600078e00d5 */
[----:B------:R-:W3:Y:S04]  /*26e70*/  LDL.LU R215, [R1+0x1dc] ;  /* 0x0001dc0001d77983 */ /* 0x000ee80000300800 */
[----:B------:R-:W4:Y:S01]  /*26e80*/  LDL.LU R214, [R1+0x1e0] ;  /* 0x0001e00001d67983 */ /* 0x000f220000300800 */
[----:B------:R-:W-:-:S03]  /*26e90*/  ISETP.GT.AND P1, PT, R5, 0x19, PT ;  /* 0x000000190500780c */ /* 0x000fc60003f24270 */
[----:B-1----:R-:W3:Y:S04]  /*26ea0*/  LDL.LU R213, [R1+0x1e4] ;  /* 0x0001e40001d57983 */ /* 0x002ee80000300800 */
[----:B------:R-:W3:Y:S04]  /*26eb0*/  LDL.LU R11, [R1+0x1e8] ;  /* 0x0001e800010b7983 */ /* 0x000ee80000300800 */
[----:B------:R1:W-:Y:S02]  /*26ec0*/  LDGSTS.E [R6], desc[UR60][R8.64], P2 ;  /* 0x0000000008067fae */ /* 0x0003e4000912187c */
[----:B-1----:R-:W-:-:S04]  /*26ed0*/  SEL R8, RZ, 0x4, !P1 ;  /* 0x00000004ff087807 */ /* 0x002fc80004800000 */
[----:B------:R-:W-:-:S04]  /*26ee0*/  SEL R8, R8, RZ, !P0 ;  /* 0x000000ff08087207 */ /* 0x000fc80004000000 */
[----:B------:R-:W-:Y:S02]  /*26ef0*/  ISETP.NE.U32.AND P1, PT, R8, RZ, PT ;  /* 0x000000ff0800720c */ /* 0x000fe40003f25070 */
[----:B------:R-:W-:-:S04]  /*26f00*/  IADD3 R12, P3, R12, R2, RZ ;  /* 0x000000020c0c7210 */ /* 0x000fc80007f7e0ff */
[----:B------:R-:W-:Y:S02]  /*26f10*/  IADD3.X R212, R212, R0, RZ, P3, !PT ;  /* 0x00000000d4d47210 */ /* 0x000fe40001ffe4ff */
[----:B--2---:R-:W-:Y:S01]  /*26f20*/  IADD3 R3, P4, R3, R2, RZ ;  /* 0x0000000203037210 */ /* 0x004fe20007f9e0ff */
[----:B------:R-:W-:Y:S01]  /*26f30*/  IMAD.MOV.U32 R8, RZ, RZ, R12 ;  /* 0x000000ffff087224 */ /* 0x000fe200078e000c */
[----:B------:R-:W-:Y:S01]  /*26f40*/  MOV R9, R212 ;  /* 0x000000d400097202 */ /* 0x000fe20000000f00 */
[----:B------:R-:W-:Y:S02]  /*26f50*/  STL [R1+0x1d0], R12 ;  /* 0x0001d00c01007387 */ /* 0x000fe40000100800 */
[----:B------:R-:W-:Y:S02]  /*26f60*/  IMAD.X R7, R7, 0x1, R0, P4 ;  /* 0x0000000107077824 */ /* 0x000fe400020e0600 */
[----:B------:R1:W-:Y:S04]  /*26f70*/  STL [R1+0x1cc], R212 ;  /* 0x0001ccd401007387 */ /* 0x0003e80000100800 */
[----:B------:R-:W-:Y:S04]  /*26f80*/  STL [R1+0x1d8], R3 ;  /* 0x0001d80301007387 */ /* 0x000fe80000100800 */
[----:B------:R2:W-:Y:S04]  /*26f90*/  STL [R1+0x1d4], R7 ;  /* 0x0001d40701007387 */ /* 0x0005e80000100800 */
[----:B------:R2:W-:Y:S04]  /*26fa0*/  LDGSTS.E [R6+0x4000], desc[UR60][R8.64], P2 ;  /* 0x0400000008067fae */ /* 0x0005e8000912187c */
[----:B-1----:R-:W3:Y:S04]  /*26fb0*/  LDL.LU R212, [R1+0x1ec] ;  /* 0x0001ec0001d47983 */ /* 0x002ee80000300800 */
[----:B------:R-:W3:Y:S01]  /*26fc0*/  LDL.LU R12, [R1+0x1f0] ;  /* 0x0001f000010c7983 */ /* 0x000ee20000300800 */
[----:B--2---:R-:W-:-:S02]  /*26fd0*/  IMAD.MOV.U32 R9, RZ, RZ, R7 ;  /* 0x000000ffff097224 */ /* 0x004fc400078e0007 */
        /* <DEDUP_REMOVED lines=9> */
[----:B---3--:R-:W-:Y:S02]  /*27070*/  IADD3.X R215, R215, R0, RZ, P3, !PT ;  /* 0x00000000d7d77210 */ /* 0x008fe40001ffe4ff */
[----:B------:R-:W-:Y:S01]  /*27080*/  IADD3 R11, P4, R11, R2, RZ ;  /* 0x000000020b0b7210 */ /* 0x000fe20007f9e0ff */
        /* <DEDUP_REMOVED lines=8> */
[----:B-1----:R-:W2:Y:S04]  /*27110*/  LDL.LU R215, [R1+0x1fc] ;  /* 0x0001fc0001d77983 */ /* 0x002ea80000300800 */
[----:B------:R-:W2:Y:S01]  /*27120*/  LDL.LU R214, [R1+0x200] ;  /* 0x0002000001d67983 */ /* 0x000ea20000300800 */
[----:B----4-:R-:W-:-:S02]  /*27130*/  IMAD.MOV.U32 R9, RZ, RZ, R213 ;  /* 0x000000ffff097224 */ /* 0x010fc400078e00d5 */
[----:B------:R-:W-:Y:S01]  /*27140*/  IMAD.MOV.U32 R8, RZ, RZ, R11 ;  /* 0x000000ffff087224 */ /* 0x000fe200078e000b */
[----:B---3--:R-:W3:Y:S01]  /*27150*/  LDL.LU R213, [R1+0x3c4] ;  /* 0x0003c40001d57983 */ /* 0x008ee20000300800 */
[----:B------:R-:W-:-:S03]  /*27160*/  ISETP.GT.AND P1, PT, R5, 0x1b, PT ;  /* 0x0000001b0500780c */ /* 0x000fc60003f24270 */
[----:B------:R-:W4:Y:S04]  /*27170*/  LDL.LU R11, [R1+0x3c8] ;  /* 0x0003c800010b7983 */ /* 0x000f280000300800 */
[----:B------:R1:W-:Y:S02]  /*27180*/  LDGSTS.E [R6+0x8], desc[UR60][R8.64], P2 ;  /* 0x0000800008067fae */ /* 0x0003e4000912187c */
[----:B-1----:R-:W-:-:S04]  /*27190*/  SEL R8, RZ, 0x4, !P1 ;  /* 0x00000004ff087807 */ /* 0x002fc80004800000 */
[----:B------:R-:W-:-:S04]  /*271a0*/  SEL R8, R8, RZ, !P0 ;  /* 0x000000ff08087207 */ /* 0x000fc80004000000 */
[----:B------:R-:W-:Y:S02]  /*271b0*/  ISETP.NE.U32.AND P1, PT, R8, RZ, PT ;  /* 0x000000ff0800720c */ /* 0x000fe40003f25070 */
[----:B------:R-:W-:-:S04]  /*271c0*/  IADD3 R12, P3, R12, R2, RZ ;  /* 0x000000020c0c7210 */ /* 0x000fc80007f7e0ff */
[----:B------:R-:W-:Y:S01]  /*271d0*/  IADD3.X R212, R212, R0, RZ, P3, !PT ;  /* 0x00000000d4d47210 */ /* 0x000fe20001ffe4ff */
[----:B------:R-:W-:Y:S01]  /*271e0*/  IMAD.MOV.U32 R8, RZ, RZ, R12 ;  /* 0x000000ffff087224 */ /* 0x000fe200078e000c */
[----:B--2---:R-:W-:Y:S01]  /*271f0*/  IADD3 R3, P4, R3, R2, RZ ;  /* 0x0000000203037210 */ /* 0x004fe20007f9e0ff */
[----:B------:R-:W-:Y:S01]  /*27200*/  STL [R1+0x1f0], R12 ;  /* 0x0001f00c01007387 */ /* 0x000fe20000100800 */
[----:B------:R-:W-:-:S03]  /*27210*/  MOV R9, R212 ;  /* 0x000000d400097202 */ /* 0x000fc60000000f00 */
[----:B------:R-:W-:Y:S01]  /*27220*/  IMAD.X R7, R7, 0x1, R0, P4 ;  /* 0x0000000107077824 */ /* 0x000fe200020e0600 */
        /* <DEDUP_REMOVED lines=15> */
[----:B------:R-:W-:-:S04]  /*27320*/  IADD3 R214, P3, R214, R2, RZ ;  /* 0x00000002d6d67210 */ /* 0x000fc80007f7e0ff */
[----:B------:R-:W-:Y:S01]  /*27330*/  IADD3.X R215, R215, R0, RZ, P3, !PT ;  /* 0x00000000d7d77210 */ /* 0x000fe20001ffe4ff */
[----:B------:R-:W-:Y:S01]  /*27340*/  IMAD.MOV.U32 R8, RZ, RZ, R214 ;  /* 0x000000ffff087224 */ /* 0x000fe200078e00d6 */
[----:B----4-:R-:W-:Y:S01]  /*27350*/  IADD3 R11, P4, R11, R2, RZ ;  /* 0x000000020b0b7210 */ /* 0x010fe20007f9e0ff */
[----:B------:R-:W-:Y:S01]  /*27360*/  STL [R1+0x200], R214 ;  /* 0x000200d601007387 */ /* 0x000fe20000100800 */
[----:B------:R-:W-:-:S03]  /*27370*/  MOV R9, R215 ;  /* 0x000000d700097202 */ /* 0x000fc60000000f00 */
[----:B---3--:R-:W-:Y:S01]  /*27380*/  IMAD.X R213, R213, 0x1, R0, P4 ;  /* 0x00000001d5d57824 */ /* 0x008fe200020e0600 */
        /* <DEDUP_REMOVED lines=126> */
[----:B------:R-:W-:Y:S02]  /*27b70*/  IADD3.X R215, R215, R0, RZ, P3, !PT ;  /* 0x00000000d7d77210 */ /* 0x000fe40001ffe4ff */
[----:B----4-:R-:W-:Y:S01]  /*27b80*/  IADD3 R11, P4, R11, R2, RZ ;  /* 0x000000020b0b7210 */ /* 0x010fe20007f9e0ff */
[----:B------:R-:W-:Y:S01]  /*27b90*/  STL [R1+0x5e0], R214 ;  /* 0x0005e0d601007387 */ /* 0x000fe20000100800 */
[----:B------:R-:W-:-:S03]  /*27ba0*/  IMAD.MOV.U32 R8, RZ, RZ, R214 ;  /* 0x000000ffff087224 */ /* 0x000fc600078e00d6 */
[----:B---3--:R-:W-:Y:S01]  /*27bb0*/  IMAD.X R213, R213, 0x1, R0, P4 ;  /* 0x00000001d5d57824 */ /* 0x008fe200020e0600 */
[----:B------:R1:W-:Y:S01]  /*27bc0*/  STL [R1+0x5dc], R215 ;  /* 0x0005dcd701007387 */ /* 0x0003e20000100800 */
[----:B------:R-:W-:-:S03]  /*27bd0*/  MOV R9, R215 ;  /* 0x000000d700097202 */ /* 0x000fc60000000f00 */
[----:B------:R-:W-:Y:S04]  /*27be0*/  STL [R1+0x5e8], R11 ;  /* 0x0005e80b01007387 */ /* 0x000fe80000100800 */
[----:B------:R3:W-:Y:S04]  /*27bf0*/  STL [R1+0x5e4], R213 ;  /* 0x0005e4d501007387 */ /* 0x0007e80000100800 */
[----:B-1----:R-:W4:Y:S04]  /*27c00*/  LDL.LU R215, [R1+0x5fc] ;  /* 0x0005fc0001d77983 */ /* 0x002f280000300800 */
[----:B------:R-:W4:Y:S04]  /*27c10*/  LDL.LU R214, [R1+0x600] ;  /* 0x0006000001d67983 */ /* 0x000f280000300800 */
[----:B------:R1:W-:Y:S01]  /*27c20*/  LDGSTS.E [R6+0x14004], desc[UR60][R8.64], P1 ;  /* 0x1400400008067fae */ /* 0x0003e2000892187c */
[----:B------:R-:W-:Y:S01]  /*27c30*/  ISETP.GT.AND P1, PT, R5, 0x5b, PT ;  /* 0x0000005b0500780c */ /* 0x000fe20003f24270 */
[----:B-1----:R-:W-:-:S02]  /*27c40*/  IMAD.MOV.U32 R9, RZ, RZ, R213 ;  /* 0x000000ffff097224 */ /* 0x002fc400078e00d5 */
[----:B------:R-:W-:Y:S01]  /*27c50*/  IMAD.MOV.U32 R8, RZ, RZ, R11 ;  /* 0x000000ffff087224 */ /* 0x000fe200078e000b */
[----:B---3--:R-:W3:Y:S04]  /*27c60*/  LDL.LU R213, [R1+0x7c4] ;  /* 0x0007c40001d57983 */ /* 0x008ee80000300800 */
[----:B------:R-:W3:Y:S04]  /*27c70*/  LDL.LU R11, [R1+0x7c8] ;  /* 0x0007c800010b7983 */ /* 0x000ee80000300800 */
[----:B------:R1:W-:Y:S02]  /*27c80*/  LDGSTS.E [R6+0x10008], desc[UR60][R8.64], P2 ;  /* 0x1000800008067fae */ /* 0x0003e4000912187c */
[----:B-1----:R-:W-:-:S04]  /*27c90*/  SEL R8, RZ, 0x4, !P1 ;  /* 0x00000004ff087807 */ /* 0x002fc80004800000 */
[----:B------:R-:W-:-:S04]  /*27ca0*/  SEL R8, R8, RZ, !P0 ;  /* 0x000000ff08087207 */ /* 0x000fc80004000000 */
[----:B------:R-:W-:Y:S02]  /*27cb0*/  ISETP.NE.U32.AND P1, PT, R8, RZ, PT ;  /* 0x000000ff0800720c */ /* 0x000fe40003f25070 */
[----:B------:R-:W-:-:S04]  /*27cc0*/  IADD3 R12, P3, R12, R2, RZ ;  /* 0x000000020c0c7210 */ /* 0x000fc80007f7e0ff */
[----:B------:R-:W-:Y:S02]  /*27cd0*/  IADD3.X R212, R212, R0, RZ, P3, !PT ;  /* 0x00000000d4d47210 */ /* 0x000fe40001ffe4ff */
[----:B--2---:R-:W-:Y:S01]  /*27ce0*/  IADD3 R3, P4, R3, R2, RZ ;  /* 0x0000000203037210 */ /* 0x004fe20007f9e0ff */
[----:B------:R-:W-:Y:S01]  /*27cf0*/  STL [R1+0x5f0], R12 ;  /* 0x0005f00c01007387 */ /* 0x000fe20000100800 */
[----:B------:R-:W-:Y:S01]  /*27d00*/  IMAD.MOV.U32 R8, RZ, RZ, R12 ;  /* 0x000000ffff087224 */ /* 0x000fe200078e000c */
[----:B------:R-:W-:Y:S02]  /*27d10*/  MOV R9, R212 ;  /* 0x000000d400097202 */ /* 0x000fe40000000f00 */
[----:B------:R-:W-:Y:S01]  /*27d20*/  IMAD.X R7, R7, 0x1, R0, P4 ;  /* 0x0000000107077824 */ /* 0x000fe200020e0600 */
[----:B------:R1:W-:Y:S04]  /*27d30*/  STL [R1+0x5ec], R212 ;  /* 0x0005ecd401007387 */ /* 0x0003e80000100800 */
[----:B------:R-:W-:Y:S04]  /*27d40*/  STL [R1+0x5f8], R3 ;  /* 0x0005f80301007387 */ /* 0x000fe80000100800 */
[----:B------:R2:W-:Y:S04]  /*27d50*/  STL [R1+0x5f4], R7 ;  /* 0x0005f40701007387 */ /* 0x0005e80000100800 */
[----:B-1----:R-:W3:Y:S04]  /*27d60*/  LDL.LU R212, [R1+0x7cc] ;  /* 0x0007cc0001d47983 */ /* 0x002ee80000300800 */
[----:B------:R1:W-:Y:S04]  /*27d70*/  LDGSTS.E [R6+0x14008], desc[UR60][R8.64], P2 ;  /* 0x1400800008067fae */ /* 0x0003e8000912187c */
[----:B------:R-:W3:Y:S01]  /*27d80*/  LDL.LU R12, [R1+0x7d0] ;  /* 0x0007d000010c7983 */ /* 0x000ee20000300800 */
        /* <DEDUP_REMOVED lines=9> */
[----:B----4-:R-:W-:-:S04]  /*27e20*/  IADD3 R214, P3, R214, R2, RZ ;  /* 0x00000002d6d67210 */ /* 0x010fc80007f7e0ff */
[----:B------:R-:W-:Y:S01]  /*27e30*/  IADD3.X R215, R215, R0, RZ, P3, !PT ;  /* 0x00000000d7d77210 */ /* 0x000fe20001ffe4ff */
[----:B------:R-:W-:-:S03]  /*27e40*/  IMAD.MOV.U32 R8, RZ, RZ, R214 ;  /* 0x000000ffff087224 */ /* 0x000fc600078e00d6 */
[----:B------:R-:W-:Y:S01]  /*27e50*/  MOV R9, R215 ;  /* 0x000000d700097202 */ /* 0x000fe20000000f00 */
[----:B------:R-:W-:Y:S04]  /*27e60*/  STL [R1+0x600], R214 ;  /* 0x000600d601007387 */ /* 0x000fe80000100800 */
[----:B------:R-:W-:Y:S04]  /*27e70*/  STL [R1+0x5fc], R215 ;  /* 0x0005fcd701007387 */ /* 0x000fe80000100800 */
[----:B------:R1:W-:Y:S01]  /*27e80*/  LDGSTS.E [R6+0x1400c], desc[UR60][R8.64], P1 ;  /* 0x1400c00008067fae */ /* 0x0003e2000892187c */
[----:B---3--:R-:W-:-:S05]  /*27e90*/  IADD3 R11, P4, R11, R2, RZ ;  /* 0x000000020b0b7210 */ /* 0x008fca0007f9e0ff */
[----:B------:R-:W-:Y:S01]  /*27ea0*/  IMAD.X R213, R213, 0x1, R0, P4 ;  /* 0x00000001d5d57824 */ /* 0x000fe200020e0600 */
[----:B------:R-:W-:Y:S01]  /*27eb0*/  STL [R1+0x7c8], R11 ;  /* 0x0007c80b01007387 */ /* 0x000fe20000100800 */
[----:B-1----:R-:W-:Y:S02]  /*27ec0*/  IMAD.MOV.U32 R8, RZ, RZ, R11 ;  /* 0x000000ffff087224 */ /* 0x002fe400078e000b */
[----:B------:R-:W-:Y:S01]  /*27ed0*/  IMAD.MOV.U32 R9, RZ, RZ, R213 ;  /* 0x000000ffff097224 */ /* 0x000fe200078e00d5 */
[----:B------:R1:W-:Y:S01]  /*27ee0*/  STL [R1+0x7c4], R213 ;  /* 0x0007c4d501007387 */ /* 0x0003e20000100800 */
[----:B------:R-:W-:-:S03]  /*27ef0*/  ISETP.GT.AND P1, PT, R5, 0x79, PT ;  /* 0x000000790500780c */ /* 0x000fc60003f24270 */
[----:B------:R3:W-:Y:S04]  /*27f00*/  LDGSTS.E [R6+0x18000], desc[UR60][R8.64], P2 ;  /* 0x1800000008067fae */ /* 0x0007e8000912187c */
[----:B-1----:R-:W4:Y:S04]  /*27f10*/  LDL.LU R213, [R1+0x7dc] ;  /* 0x0007dc0001d57983 */ /* 0x002f280000300800 */
[----:B------:R-:W4:Y:S04]  /*27f20*/  LDL.LU R11, [R1+0x7e0] ;  /* 0x0007e000010b7983 */ /* 0x000f280000300800 */
[----:B------:R-:W4:Y:S04]  /*27f30*/  LDL.LU R215, [R1+0x7e4] ;  /* 0x0007e40001d77983 */ /* 0x000f280000300800 */
[----:B------:R-:W4:Y:S01]  /*27f40*/  LDL.LU R214, [R1+0x7e8] ;  /* 0x0007e80001d67983 */ /* 0x000f220000300800 */
[----:B---3--:R-:W-:-:S04]  /*27f50*/  SEL R8, RZ, 0x4, !P1 ;  /* 0x00000004ff087807 */ /* 0x008fc80004800000 */
[----:B------:R-:W-:-:S04]  /*27f60*/  SEL R8, R8, RZ, !P0 ;  /* 0x000000ff08087207 */ /* 0x000fc80004000000 */
[----:B------:R-:W-:Y:S02]  /*27f70*/  ISETP.NE.U32.AND P1, PT, R8, RZ, PT ;  /* 0x000000ff0800720c */ /* 0x000fe40003f25070 */
[----:B------:R-:W-:-:S04]  /*27f80*/  IADD3 R12, P3, R12, R2, RZ ;  /* 0x000000020c0c7210 */ /* 0x000fc80007f7e0ff */
[----:B------:R-:W-:Y:S01]  /*27f90*/  IADD3.X R212, R212, R0, RZ, P3, !PT ;  /* 0x00000000d4d47210 */ /* 0x000fe20001ffe4ff */
[----:B------:R-:W-:Y:S01]  /*27fa0*/  IMAD.MOV.U32 R8, RZ, RZ, R12 ;  /* 0x000000ffff087224 */ /* 0x000fe200078e000c */
[----:B------:R-:W-:Y:S02]  /*27fb0*/  STL [R1+0x7d0], R12 ;  /* 0x0007d00c01007387 */ /* 0x000fe40000100800 */
[----:B------:R-:W-:Y:S02]  /*27fc0*/  MOV R9, R212 ;  /* 0x000000d400097202 */ /* 0x000fe40000000f00 */
[----:B--2---:R-:W-:Y:S01]  /*27fd0*/  IADD3 R3, P4, R3, R2, RZ ;  /* 0x0000000203037210 */ /* 0x004fe20007f9e0ff */
[----:B------:R1:W-:Y:S04]  /*27fe0*/  STL [R1+0x7cc], R212 ;  /* 0x0007ccd401007387 */ /* 0x0003e80000100800 */
[----:B------:R-:W-:Y:S01]  /*27ff0*/  IMAD.X R7, R7, 0x1, R0, P4 ;  /* 0x0000000107077824 */ /* 0x000fe200020e0600 */
[----:B------:R2:W-:Y:S04]  /*28000*/  STL [R1+0x7d8], R3 ;  /* 0x0007d80301007387 */ /* 0x0005e80000100800 */
[----:B------:R3:W-:Y:S04]  /*28010*/  LDGSTS.E [R6+0x1c000], desc[UR60][R8.64], P2 ;  /* 0x1c00000008067fae */ /* 0x0007e8000912187c */
[----:B------:R2:W-:Y:S04]  /*28020*/  STL [R1+0x7d4], R7 ;  /* 0x0007d40701007387 */ /* 0x0005e80000100800 */
[----:B-1----:R-:W4:Y:S01]  /*28030*/  LDL.LU R212, [R1+0x7ec] ;  /* 0x0007ec0001d47983 */ /* 0x002f220000300800 */
[----:B---3--:R-:W-:-:S03]  /*28040*/  IMAD.MOV.U32 R8, RZ, RZ, R3 ;  /* 0x000000ffff087224 */ /* 0x008fc600078e0003 */
[----:B--2---:R-:W2:Y:S01]  /*28050*/  LDL.LU R3, [R1+0x7f0] ;  /* 0x0007f00001037983 */ /* 0x004ea20000300800 */
[----:B------:R-:W-:Y:S01]  /*28060*/  IMAD.MOV.U32 R9, RZ, RZ, R7 ;  /* 0x000000ffff097224 */ /* 0x000fe200078e0007 */
[----:B------:R-:W-:Y:S02]  /*28070*/  ISETP.GT.AND P2, PT, R5, 0x7a, PT ;  /* 0x0000007a0500780c */ /* 0x000fe40003f44270 */
[----:B------:R-:W3:Y:S04]  /*28080*/  LDL.LU R12, [R1+0x7f8] ;  /* 0x0007f800010c7983 */ /* 0x000ee80000300800 */
[----:B------:R1:W-:Y:S04]  /*28090*/  LDGSTS.E [R6+0x18004], desc[UR60][R8.64], P1 ;  /* 0x1800400008067fae */ /* 0x0003e8000892187c */
[----:B------:R-:W3:Y:S01]  /*280a0*/  LDL.LU R7, [R1+0x800] ;  /* 0x0008000001077983 */ /* 0x000ee20000300800 */
[----:B-1----:R-:W-:-:S04]  /*280b0*/  SEL R8, RZ, 0x4, !P2 ;  /* 0x00000004ff087807 */ /* 0x002fc80005000000 */
[----:B------:R-:W-:-:S04]  /*280c0*/  SEL R8, R8, RZ, !P0 ;  /* 0x000000ff08087207 */ /* 0x000fc80004000000 */
[----:B------:R-:W-:Y:S02]  /*280d0*/  ISETP.NE.U32.AND P2, PT, R8, RZ, PT ;  /* 0x000000ff0800720c */ /* 0x000fe40003f45070 */
[----:B----4-:R-:W-:-:S04]  /*280e0*/  IADD3 R11, P3, R11, R2, RZ ;  /* 0x000000020b0b7210 */ /* 0x010fc80007f7e0ff */
[----:B------:R-:W-:Y:S02]  /*280f0*/  IADD3.X R213, R213, R0, RZ, P3, !PT ;  /* 0x00000000d5d57210 */ /* 0x000fe40001ffe4ff */
[----:B------:R-:W-:Y:S01]  /*28100*/  IADD3 R214, P4, R214, R2, RZ ;  /* 0x00000002d6d67210 */ /* 0x000fe20007f9e0ff */
[----:B------:R-:W-:Y:S01]  /*28110*/  STL [R1+0x7e0], R11 ;  /* 0x0007e00b01007387 */ /* 0x000fe20000100800 */
[----:B------:R-:W-:-:S03]  /*28120*/  MOV R9, R213 ;  /* 0x000000d500097202 */ /* 0x000fc60000000f00 */
[----:B------:R-:W-:Y:S01]  /*28130*/  IMAD.X R215, R215, 0x1, R0, P4 ;  /* 0x00000001d7d77824 */ /* 0x000fe200020e0600 */
[----:B------:R1:W-:Y:S01]  /*28140*/  STL [R1+0x7dc], R213 ;  /* 0x0007dcd501007387 */ /* 0x0003e20000100800 */
[----:B------:R-:W-:-:S03]  /*28150*/  IMAD.MOV.U32 R8, RZ, RZ, R11 ;  /* 0x000000ffff087224 */ /* 0x000fc600078e000b */
[----:B------:R-:W-:Y:S04]  /*28160*/  STL [R1+0x7e8], R214 ;  /* 0x0007e8d601007387 */ /* 0x000fe80000100800 */
[----:B------:R4:W-:Y:S04]  /*28170*/  LDGSTS.E [R6+0x1c004], desc[UR60][R8.64], P1 ;  /* 0x1c00400008067fae */ /* 0x0009e8000892187c */
[----:B-1----:R-:W3:Y:S04]  /*28180*/  LDL.LU R213, [R1+0x7f4] ;  /* 0x0007f40001d57983 */ /* 0x002ee80000300800 */
[----:B------:R-:W-:Y:S04]  /*28190*/  STL [R1+0x7e4], R215 ;  /* 0x0007e4d701007387 */ /* 0x000fe80000100800 */
[----:B------:R-:W3:Y:S01]  /*281a0*/  LDL.LU R11, [R1+0x7fc] ;  /* 0x0007fc00010b7983 */ /* 0x000ee20000300800 */
[----:B----4-:R-:W-:-:S02]  /*281b0*/  IMAD.MOV.U32 R8, RZ, RZ, R214 ;  /* 0x000000ffff087224 */ /* 0x010fc400078e00d6 */
[----:B------:R-:W-:Y:S01]  /*281c0*/  IMAD.MOV.U32 R9, RZ, RZ, R215 ;  /* 0x000000ffff097224 */ /* 0x000fe200078e00d7 */
[----:B------:R-:W-:-:S04]  /*281d0*/  ISETP.GT.AND P1, PT, R5, 0x7b, PT ;  /* 0x0000007b0500780c */ /* 0x000fc80003f24270 */
[----:B------:R1:W-:Y:S02]  /*281e0*/  LDGSTS.E [R6+0x18008], desc[UR60][R8.64], P2 ;  /* 0x1800800008067fae */ /* 0x0003e4000912187c */
[----:B-1----:R-:W-:-:S04]  /*281f0*/  SEL R8, RZ, 0x4, !P1 ;  /* 0x00000004ff087807 */ /* 0x002fc80004800000 */
[----:B------:R-:W-:-:S04]  /*28200*/  SEL R8, R8, RZ, !P0 ;  /* 0x000000ff08087207 */ /* 0x000fc80004000000 */
[----:B------:R-:W-:Y:S02]  /*28210*/  ISETP.NE.U32.AND P1, PT, R8, RZ, PT ;  /* 0x000000ff0800720c */ /* 0x000fe40003f25070 */
[----:B--2---:R-:W-:-:S04]  /*28220*/  IADD3 R3, P3, R3, R2, RZ ;  /* 0x0000000203037210 */ /* 0x004fc80007f7e0ff */
[----:B------:R-:W-:Y:S01]  /*28230*/  IADD3.X R212, R212, R0, RZ, P3, !PT ;  /* 0x00000000d4d47210 */ /* 0x000fe20001ffe4ff */
[----:B------:R-:W-:Y:S01]  /*28240*/  STL [R1+0x7f0], R3 ;  /* 0x0007f00301007387 */ /* 0x000fe20000100800 */
[----:B------:R-:W-:-:S03]  /*28250*/  IMAD.MOV.U32 R8, RZ, RZ, R3 ;  /* 0x000000ffff087224 */ /* 0x000fc600078e0003 */
[----:B------:R1:W-:Y:S01]  /*28260*/  STL [R1+0x7ec], R212 ;  /* 0x0007ecd401007387 */ /* 0x0003e20000100800 */
[----:B------:R-:W-:Y:S01]  /*28270*/  IMAD.MOV.U32 R9, RZ, RZ, R212 ;  /* 0x000000ffff097224 */ /* 0x000fe200078e00d4 */
[----:B---3--:R-:W-:-:S04]  /*28280*/  IADD3 R7, P3, R7, R2, RZ ;  /* 0x0000000207077210 */ /* 0x008fc80007f7e0ff */
[----:B------:R2:W-:Y:S04]  /*28290*/  LDGSTS.E [R6+0x1c008], desc[UR60][R8.64], P2 ;  /* 0x1c00800008067fae */ /* 0x0005e8000912187c */
[----:B-1----:R-:W3:Y:S04]  /*282a0*/  LDL.LU R212, [R1+0x204] ;  /* 0x0002040001d47983 */ /* 0x002ee80000300800 */
[----:B------:R-:W4:Y:S01]  /*282b0*/  LDL.LU R3, [R1+0x208] ;  /* 0x0002080001037983 */ /* 0x000f220000300800 */
[----:B------:R-:W-:-:S05]  /*282c0*/  IADD3 R12, P2, R12, R2, RZ ;  /* 0x000000020c0c7210 */ /* 0x000fca0007f5e0ff */
[----:B------:R-:W-:Y:S01]  /*282d0*/  STL [R1+0x7f8], R12 ;  /* 0x0007f80c01007387 */ /* 0x000fe20000100800 */
[----:B--2---:R-:W-:Y:S01]  /*282e0*/  IMAD.MOV.U32 R8, RZ, RZ, R12 ;  /* 0x000000ffff087224 */ /* 0x004fe200078e000c */
[----:B------:R-:W-:-:S04]  /*282f0*/  IADD3.X R213, R213, R0, RZ, P2, !PT ;  /* 0x00000000d5d57210 */ /* 0x000fc800017fe4ff */
[----:B------:R-:W-:Y:S01]  /*28300*/  MOV R9, R213 ;  /* 0x000000d500097202 */ /* 0x000fe20000000f00 */
[----:B------:R1:W-:Y:S01]  /*28310*/  STL [R1+0x7f4], R213 ;  /* 0x0007f4d501007387 */ /* 0x0003e20000100800 */
[----:B------:R-:W-:-:S03]  /*28320*/  IMAD.X R11, R11, 0x1, R0, P3 ;  /* 0x000000010b0b7824 */ /* 0x000fc600018e0600 */
        /* <DEDUP_REMOVED lines=8> */
[----:B------:R-:W2:Y:S04]  /*283b0*/  LDL.LU R7, [R1+0x218] ;  /* 0x0002180001077983 */ /* 0x000ea80000300800 */
[----:B------:R1:W-:Y:S01]  /*283c0*/  LDGSTS.E [R6+0x1c00c], desc[UR60][R8.64], P1 ;  /* 0x1c00c00008067fae */ /* 0x0003e2000892187c */
[----:B------:R-:W-:-:S04]  /*283d0*/  ISETP.GT.AND P1, PT, R5, 0x1c, PT ;  /* 0x0000001c0500780c */ /* 0x000fc80003f24270 */
[----:B-1----:R-:W-:Y:S02]  /*283e0*/  SEL R6, RZ, 0x4, !P1 ;  /* 0x00000004ff067807 */ /* 0x002fe40004800000 */
[----:B----4-:R-:W-:-:S04]  /*283f0*/  IADD3 R3, P1, R3, R2, RZ ;  /* 0x0000000203037210 */ /* 0x010fc80007f3e0ff */
[----:B---3--:R-:W-:Y:S01]  /*28400*/  IADD3.X R212, R212, R0, RZ, P1, !PT ;  /* 0x00000000d4d47210 */ /* 0x008fe20000ffe4ff */
[----:B------:R-:W-:Y:S01]  /*28410*/  STL [R1+0x208], R3 ;  /* 0x0002080301007387 */ /* 0x000fe20000100800 */
[----:B------:R-:W-:-:S03]  /*28420*/  IMAD.MOV.U32 R8, RZ, RZ, R3 ;  /* 0x000000ffff087224 */ /* 0x000fc600078e0003 */
[----:B------:R1:W-:Y:S01]  /*28430*/  STL [R1+0x204], R212 ;  /* 0x000204d401007387 */ /* 0x0003e20000100800 */
[----:B------:R-:W-:-:S03]  /*28440*/  MOV R9, R212 ;  /* 0x000000d400097202 */ /* 0x000fc60000000f00 */
[----:B------:R-:W3:Y:S04]  /*28450*/  LDL.LU R215, [R1+0x21c] ;  /* 0x00021c0001d77983 */ /* 0x000ee80000300800 */
[----:B------:R-:W4:Y:S04]  /*28460*/  LDL.LU R214, [R1+0x220] ;  /* 0x0002200001d67983 */ /* 0x000f280000300800 */
        /* <DEDUP_REMOVED lines=24> */
[----:B--2---:R-:W-:Y:S01]  /*285f0*/  MOV R9, R11 ;  /* 0x0000000b00097202 */ /* 0x004fe20000000f00 */
[----:B------:R-:W-:-:S02]  /*28600*/  IMAD.MOV.U32 R8, RZ, RZ, R7 ;  /* 0x000000ffff087224 */ /* 0x000fc400078e0007 */
[----:B------:R-:W2:Y:S01]  /*28610*/  LDL.LU R11, [R1+0x234] ;  /* 0x00023400010b7983 */ /* 0x000ea20000300800 */
[----:B------:R-:W-:-:S03]  /*28620*/  ISETP.GT.AND P2, PT, R5, 0x1e, PT ;  /* 0x0000001e0500780c */ /* 0x000fc60003f44270 */
[----:B------:R-:W2:Y:S04]  /*28630*/  LDL.LU R7, [R1+0x238] ;  /* 0x0002380001077983 */ /* 0x000ea80000300800 */
[----:B------:R1:W-:Y:S02]  /*28640*/  LDGSTS.E [R6+0x4], desc[UR60][R8.64], P1 ;  /* 0x0000400008067fae */ /* 0x0003e4000892187c */
[----:B-1----:R-:W-:-:S04]  /*28650*/  SEL R8, RZ, 0x4, !P2 ;  /* 0x00000004ff087807 */ /* 0x002fc80005000000 */
[----:B------:R-:W-:Y:S02]  /*28660*/  SEL R8, R8, RZ, !P0 ;  /* 0x000000ff08087207 */ /* 0x000fe40004000000 */
[----:B----4-:R-:W-:Y:S02]  /*28670*/  IADD3 R214, P3, R214, R2, RZ ;  /* 0x00000002d6d67210 */ /* 0x010fe40007f7e0ff */
[----:B------:R-:W-:-:S03]  /*28680*/  ISETP.NE.U32.AND P2, PT, R8, RZ, PT ;  /* 0x000000ff0800720c */ /* 0x000fc60003f45070 */
[--C-:B---3--:R-:W-:Y:S01]  /*28690*/  IMAD.X R215, R215, 0x1, R0.reuse, P3 ;  /* 0x00000001d7d77824 */ /* 0x108fe200018e0600 */
        /* <DEDUP_REMOVED lines=33> */
[----:B------:R-:W-:-:S02]  /*288b0*/  ISETP.GT.AND P2, PT, R5, 0x3c, PT ;  /* 0x0000003c0500780c */ /* 0x000fc40003f44270 */
[----:B-1----:R-:W-:Y:S01]  /*288c0*/  MOV R9, R11 ;  /* 0x0000000b00097202 */ /* 0x002fe20000000f00 */
[----:B------:R-:W-:Y:S01]  /*288d0*/  IMAD.MOV.U32 R8, RZ, RZ, R7 ;  /* 0x000000ffff087224 */ /* 0x000fe200078e0007 */
[----:B--2---:R-:W2:Y:S04]  /*288e0*/  LDL.LU R11, [R1+0x414] ;  /* 0x00041400010b7983 */ /* 0x004ea80000300800 */
[----:B------:R-:W2:Y:S04]  /*288f0*/  LDL.LU R7, [R1+0x418] ;  /* 0x0004180001077983 */ /* 0x000ea80000300800 */
[----:B------:R1:W-:Y:S02]  /*28900*/  LDGSTS.E [R6+0xc], desc[UR60][R8.64], P1 ;  /* 0x0000c00008067fae */ /* 0x0003e4000892187c */
[----:B-1----:R-:W-:-:S02]  /*28910*/  SEL R8, RZ, 0x4, !P2 ;  /* 0x00000004ff087807 */ /* 0x002fc40005000000 */
[----:B----4-:R-:W-:Y:S02]  /*28920*/  IADD3 R214, P3, R214, R2, RZ ;  /* 0x00000002d6d67210 */ /* 0x010fe40007f7e0ff */
[----:B------:R-:W-:-:S03]  /*28930*/  SEL R8, R8, RZ, !P0 ;  /* 0x000000ff08087207 */ /* 0x000fc60004000000 */
[--C-:B------:R-:W-:Y:S01]  /*28940*/  IMAD.X R215, R215, 0x1, R0.reuse, P3 ;  /* 0x00000001d7d77824 */ /* 0x100fe200018e0600 */
[----:B------:R-:W-:Y:S01]  /*28950*/  ISETP.NE.U32.AND P2, PT, R8, RZ, PT ;  /* 0x000000ff0800720c */ /* 0x000fe20003f45070 */
[----:B------:R-:W-:Y:S01]  /*28960*/  STL [R1+0x240], R214 ;  /* 0x000240d601007387 */ /* 0x000fe20000100800 */
[----:B------:R-:W-:Y:S02]  /*28970*/  MOV R8, R214 ;  /* 0x000000d600087202 */ /* 0x000fe40000000f00 */
[----:B---3--:R-:W-:Y:S01]  /*28980*/  IADD3 R3, P4, R3, R2, RZ ;  /* 0x0000000203037210 */ /* 0x008fe20007f9e0ff */
[----:B------:R-:W-:Y:S01]  /*28990*/  IMAD.MOV.U32 R9, RZ, RZ, R215 ;  /* 0x000000ffff097224 */ /* 0x000fe200078e00d7 */
[----:B------:R1:W-:Y:S03]  /*289a0*/  STL [R1+0x23c], R215 ;  /* 0x00023cd701007387 */ /* 0x0003e60000100800 */
[----:B------:R-:W-:Y:S01]  /*289b0*/  IMAD.X R212, R212, 0x1, R0, P4 ;  /* 0x00000001d4d47824 */ /* 0x000fe200020e0600 */
[----:B------:R-:W-:Y:S04]  /*289c0*/  STL [R1+0x408], R3 ;  /* 0x0004080301007387 */ /* 0x000fe80000100800 */
[----:B------:R3:W-:Y:S04]  /*289d0*/  STL [R1+0x404], R212 ;  /* 0x000404d401007387 */ /* 0x0007e80000100800 */
[----:B------:R4:W-:Y:S04]  /*289e0*/  LDGSTS.E [R6+0x400c], desc[UR60][R8.64], P1 ;  /* 0x0400c00008067fae */ /* 0x0009e8000892187c */
[----:B-1----:R-:W2:Y:S04]  /*289f0*/  LDL.LU R215, [R1+0x41c] ;  /* 0x00041c0001d77983 */ /* 0x002ea80000300800 */
[----:B------:R-:W2:Y:S01]  /*28a00*/  LDL.LU R214, [R1+0x420] ;  /* 0x0004200001d67983 */ /* 0x000ea20000300800 */
[----:B----4-:R-:W-:Y:S01]  /*28a10*/  MOV R9, R212 ;  /* 0x000000d400097202 */ /* 0x010fe20000000f00 */
[----:B------:R-:W-:-:S02]  /*28a20*/  IMAD.MOV.U32 R8, RZ, RZ, R3 ;  /* 0x000000ffff087224 */ /* 0x000fc400078e0003 */
        /* <DEDUP_REMOVED lines=10> */
[----:B------:R-:W-:Y:S01]  /*28ad0*/  STL [R1+0x410], R12 ;  /* 0x0004100c01007387 */ /* 0x000fe20000100800 */
[----:B--2---:R-:W-:Y:S01]  /*28ae0*/  IADD3 R7, P4, R7, R2, RZ ;  /* 0x0000000207077210 */ /* 0x004fe20007f9e0ff */
[----:B------:R-:W-:Y:S02]  /*28af0*/  IMAD.MOV.U32 R9, RZ, RZ, R213 ;  /* 0x000000ffff097224 */ /* 0x000fe400078e00d5 */
[----:B------:R1:W-:Y:S02]  /*28b00*/  STL [R1+0x40c], R213 ;  /* 0x00040cd501007387 */ /* 0x0003e40000100800 */
[----:B------:R-:W-:Y:S02]  /*28b10*/  IMAD.X R11, R11, 0x1, R0, P4 ;  /* 0x000000010b0b7824 */ /* 0x000fe400020e0600 */
        /* <DEDUP_REMOVED lines=13> */
[----:B------:R-:W-:Y:S02]  /*28bf0*/  IADD3 R214, P3, R214, R2, RZ ;  /* 0x00000002d6d67210 */ /* 0x000fe40007f7e0ff */
[----:B------:R-:W-:-:S03]  /*28c00*/  ISETP.NE.U32.AND P2, PT, R8, RZ, PT ;  /* 0x000000ff0800720c */ /* 0x000fc60003f45070 */
[--C-:B------:R-:W-:Y:S01]  /*28c10*/  IMAD.X R215, R215, 0x1, R0.reuse, P3 ;  /* 0x00000001d7d77824 */ /* 0x100fe200018e0600 */
[----:B----4-:R-:W-:Y:S01]  /*28c20*/  IADD3 R3, P4, R3, R2, RZ ;  /* 0x0000000203037210 */ /* 0x010fe20007f9e0ff */
[----:B------:R-:W-:Y:S01]  /*28c30*/  STL [R1+0x420], R214 ;  /* 0x000420d601007387 */ /* 0x000fe20000100800 */
[----:B------:R-:W-:Y:S01]  /*28c40*/  MOV R8, R214 ;  /* 0x000000d600087202 */ /* 0x000fe20000000f00 */
[----:B------:R-:W-:Y:S02]  /*28c50*/  IMAD.MOV.U32 R9, RZ, RZ, R215 ;  /* 0x000000ffff097224 */ /* 0x000fe400078e00d7 */
[----:B---3--:R-:W-:Y:S01]  /*28c60*/  IMAD.X R212, R212, 0x1, R0, P4 ;  /* 0x00000001d4d47824 */ /* 0x008fe200020e0600 */
        /* <DEDUP_REMOVED lines=74> */
[----:B------:R-:W2:Y:S04]  /*29110*/  LDL.LU R11, [R1+0x634] ;  /* 0x00063400010b7983 */ /* 0x000ea80000300800 */
[----:B------:R-:W2:Y:S01]  /*29120*/  LDL.LU R7, [R1+0x638] ;  /* 0x0006380001077983 */ /* 0x000ea20000300800 */
[----:B------:R-:W-:-:S03]  /*29130*/  ISETP.GT.AND P2, PT, R5, 0x5e, PT ;  /* 0x0000005e0500780c */ /* 0x000fc60003f44270 */
[----:B------:R1:W-:Y:S02]  /*29140*/  LDGSTS.E [R6+0x10004], desc[UR60][R8.64], P1 ;  /* 0x1000400008067fae */ /* 0x0003e4000892187c */
[----:B-1----:R-:W-:Y:S02]  /*29150*/  SEL R8, RZ, 0x4, !P2 ;  /* 0x00000004ff087807 */ /* 0x002fe40005000000 */
[----:B------:R-:W-:Y:S02]  /*29160*/  IADD3 R214, P3, R214, R2, RZ ;  /* 0x00000002d6d67210 */ /* 0x000fe40007f7e0ff */
[----:B------:R-:W-:-:S03]  /*29170*/  SEL R8, R8, RZ, !P0 ;  /* 0x000000ff08087207 */ /* 0x000fc60004000000 */
[----:B------:R-:W-:Y:S01]  /*29180*/  IMAD.X R215, R215, 0x1, R0, P3 ;  /* 0x00000001d7d77824 */ /* 0x000fe200018e0600 */
[----:B----4-:R-:W-:Y:S01]  /*29190*/  IADD3 R3, P4, R3, R2, RZ ;  /* 0x0000000203037210 */ /* 0x010fe20007f9e0ff */
[----:B------:R-:W-:Y:S01]  /*291a0*/  STL [R1+0x620], R214 ;  /* 0x000620d601007387 */ /* 0x000fe20000100800 */
[----:B------:R-:W-:-:S03]  /*291b0*/  ISETP.NE.U32.AND P2, PT, R8, RZ, PT ;  /* 0x000000ff0800720c */ /* 0x000fc60003f45070 */
[----:B---3--:R-:W-:Y:S01]  /*291c0*/  IMAD.X R212, R212, 0x1, R0, P4 ;  /* 0x00000001d4d47824 */ /* 0x008fe200020e0600 */
[----:B------:R1:W-:Y:S01]  /*291d0*/  STL [R1+0x61c], R215 ;  /* 0x00061cd701007387 */ /* 0x0003e20000100800 */
[----:B------:R-:W-:Y:S01]  /*291e0*/  MOV R8, R214 ;  /* 0x000000d600087202 */ /* 0x000fe20000000f00 */
[----:B------:R-:W-:Y:S02]  /*291f0*/  IMAD.MOV.U32 R9, RZ, RZ, R215 ;  /* 0x000000ffff097224 */ /* 0x000fe400078e00d7 */
[----:B------:R-:W-:Y:S04]  /*29200*/  STL [R1+0x628], R3 ;  /* 0x0006280301007387 */ /* 0x000fe80000100800 */
[----:B------:R3:W-:Y:S04]  /*29210*/  STL [R1+0x624], R212 ;  /* 0x000624d401007387 */ /* 0x0007e80000100800 */
[----:B-1----:R-:W4:Y:S04]  /*29220*/  LDL.LU R215, [R1+0x63c] ;  /* 0x00063c0001d77983 */ /* 0x002f280000300800 */
[----:B------:R-:W4:Y:S04]  /*29230*/  LDL.LU R214, [R1+0x640] ;  /* 0x0006400001d67983 */ /* 0x000f280000300800 */
[----:B------:R1:W-:Y:S02]  /*29240*/  LDGSTS.E [R6+0x14004], desc[UR60][R8.64], P1 ;  /* 0x1400400008067fae */ /* 0x0003e4000892187c */
[----:B-1----:R-:W-:Y:S01]  /*29250*/  MOV R9, R212 ;  /* 0x000000d400097202 */ /* 0x002fe20000000f00 */
[----:B------:R-:W-:Y:S01]  /*29260*/  IMAD.MOV.U32 R8, RZ, RZ, R3 ;  /* 0x000000ffff087224 */ /* 0x000fe200078e0003 */
        /* <DEDUP_REMOVED lines=9> */
[----:B--2---:R-:W-:Y:S01]  /*29300*/  IADD3 R7, P4, R7, R2, RZ ;  /* 0x0000000207077210 */ /* 0x004fe20007f9e0ff */
[----:B------:R-:W-:Y:S01]  /*29310*/  STL [R1+0x630], R12 ;  /* 0x0006300c01007387 */ /* 0x000fe20000100800 */
[----:B------:R-:W-:-:S03]  /*29320*/  MOV R8, R12 ;  /* 0x0000000c00087202 */ /* 0x000fc60000000f00 */
[----:B------:R-:W-:Y:S01]  /*29330*/  IMAD.X R11, R11, 0x1, R0, P4 ;  /* 0x000000010b0b7824 */ /* 0x000fe200020e0600 */
[----:B------:R1:W-:Y:S01]  /*29340*/  STL [R1+0x62c], R213 ;  /* 0x00062cd501007387 */ /* 0x0003e20000100800 */
[----:B------:R-:W-:-:S03]  /*29350*/  IMAD.MOV.U32 R9, RZ, RZ, R213 ;  /* 0x000000ffff097224 */ /* 0x000fc600078e00d5 */
[----:B------:R-:W-:Y:S04]  /*29360*/  STL [R1+0x638], R7 ;  /* 0x0006380701007387 */ /* 0x000fe80000100800 */
[----:B------:R2:W-:Y:S04]  /*29370*/  STL [R1+0x634], R11 ;  /* 0x0006340b01007387 */ /* 0x0005e80000100800 */
[----:B-1----:R-:W3:Y:S04]  /*29380*/  LDL.LU R213, [R1+0x80c] ;  /* 0x00080c0001d57983 */ /* 0x002ee80000300800 */
[----:B------:R-:W3:Y:S04]  /*29390*/  LDL.LU R12, [R1+0x810] ;  /* 0x00081000010c7983 */ /* 0x000ee80000300800 */
[----:B------:R1:W-:Y:S01]  /*293a0*/  LDGSTS.E [R6+0x14008], desc[UR60][R8.64], P2 ;  /* 0x1400800008067fae */ /* 0x0003e2000912187c */
[----:B------:R-:W-:-:S02]  /*293b0*/  ISETP.GT.AND P2, PT, R5, 0x7c, PT ;  /* 0x0000007c0500780c */ /* 0x000fc40003f44270 */
[----:B-1----:R-:W-:Y:S01]  /*293c0*/  MOV R9, R11 ;  /* 0x0000000b00097202 */ /* 0x002fe20000000f00 */
[----:B------:R-:W-:Y:S01]  /*293d0*/  IMAD.MOV.U32 R8, RZ, RZ, R7 ;  /* 0x000000ffff087224 */ /* 0x000fe200078e0007 */
[----:B--2---:R-:W2:Y:S04]  /*293e0*/  LDL.LU R11, [R1+0x814] ;  /* 0x00081400010b7983 */ /* 0x004ea80000300800 */
[----:B------:R-:W2:Y:S04]  /*293f0*/  LDL.LU R7, [R1+0x818] ;  /* 0x0008180001077983 */ /* 0x000ea80000300800 */
[----:B------:R1:W-:Y:S01]  /*29400*/  LDGSTS.E [R6+0x1000c], desc[UR60][R8.64], P1 ;  /* 0x1000c00008067fae */ /* 0x0003e2000892187c */
[----:B----4-:R-:W-:-:S02]  /*29410*/  IADD3 R214, P3, R214, R2, RZ ;  /* 0x00000002d6d67210 */ /* 0x010fc40007f7e0ff */
[----:B-1----:R-:W-:-:S03]  /*29420*/  SEL R8, RZ, 0x4, !P2 ;  /* 0x00000004ff087807 */ /* 0x002fc60005000000 */
[----:B------:R-:W-:Y:S01]  /*29430*/  IMAD.X R215, R215, 0x1, R0, P3 ;  /* 0x00000001d7d77824 */ /* 0x000fe200018e0600 */
[----:B------:R-:W-:-:S03]  /*29440*/  SEL R8, R8, RZ, !P0 ;  /* 0x000000ff08087207 */ /* 0x000fc60004000000 */
[----:B------:R-:W-:Y:S01]  /*29450*/  IMAD.MOV.U32 R9, RZ, RZ, R215 ;  /* 0x000000ffff097224 */ /* 0x000fe200078e00d7 */
[----:B------:R-:W-:Y:S02]  /*29460*/  ISETP.NE.U32.AND P2, PT, R8, RZ, PT ;  /* 0x000000ff0800720c */ /* 0x000fe40003f45070 */
[----:B------:R-:W-:Y:S01]  /*29470*/  MOV R8, R214 ;  /* 0x000000d600087202 */ /* 0x000fe20000000f00 */
[----:B------:R1:W-:Y:S01]  /*29480*/  STL [R1+0x640], R214 ;  /* 0x000640d601007387 */ /* 0x0003e20000100800 */
[----:B---3--:R-:W-:-:S03]  /*29490*/  IADD3 R3, P4, R3, R2, RZ ;  /* 0x0000000203037210 */ /* 0x008fc60007f9e0ff */
[----:B------:R-:W-:Y:S02]  /*294a0*/  STL [R1+0x63c], R215 ;  /* 0x00063cd701007387 */ /* 0x000fe40000100800 */
[----:B------:R-:W-:Y:S02]  /*294b0*/  IMAD.X R212, R212, 0x1, R0, P4 ;  /* 0x00000001d4d47824 */ /* 0x000fe400020e0600 */
[----:B------:R-:W-:Y:S04]  /*294c0*/  STL [R1+0x808], R3 ;  /* 0x0008080301007387 */ /* 0x000fe80000100800 */
[----:B------:R3:W-:Y:S04]  /*294d0*/  LDGSTS.E [R6+0x1400c], desc[UR60][R8.64], P1 ;  /* 0x1400c00008067fae */ /* 0x0007e8000892187c */
[----:B------:R4:W-:Y:S04]  /*294e0*/  STL [R1+0x804], R212 ;  /* 0x000804d401007387 */ /* 0x0009e80000100800 */
[----:B-1----:R-:W2:Y:S01]  /*294f0*/  LDL.LU R214, [R1+0x81c] ;  /* 0x00081c0001d67983 */ /* 0x002ea20000300800 */
[----:B---3--:R-:W-:-:S03]  /*29500*/  MOV R9, R212 ;  /* 0x000000d400097202 */ /* 0x008fc60000000f00 */
[----:B----4-:R-:W3:Y:S01]  /*29510*/  LDL.LU R212, [R1+0x820] ;  /* 0x0008200001d47983 */ /* 0x010ee20000300800 */
[----:B------:R-:W-:-:S03]  /*29520*/  IMAD.MOV.U32 R8, RZ, RZ, R3 ;  /* 0x000000ffff087224 */ /* 0x000fc600078e0003 */
[----:B------:R-:W4:Y:S04]  /*29530*/  LDL.LU R3, [R1+0x824] ;  /* 0x0008240001037983 */ /* 0x000f280000300800 */
[----:B------:R-:W4:Y:S01]  /*29540*/  LDL.LU R215, [R1+0x828] ;  /* 0x0008280001d77983 */ /* 0x000f220000300800 */
[----:B------:R-:W-:-:S03]  /*29550*/  ISETP.GT.AND P1, PT, R5, 0x7d, PT ;  /* 0x0000007d0500780c */ /* 0x000fc60003f24270 */
[----:B------:R1:W-:Y:S02]  /*29560*/  LDGSTS.E [R6+0x18000], desc[UR60][R8.64], P2 ;  /* 0x1800000008067fae */ /* 0x0003e4000912187c */
[----:B-1----:R-:W-:-:S04]  /*29570*/  SEL R8, RZ, 0x4, !P1 ;  /* 0x00000004ff087807 */ /* 0x002fc80004800000 */
[----:B------:R-:W-:-:S04]  /*29580*/  SEL R8, R8, RZ, !P0 ;  /* 0x000000ff08087207 */ /* 0x000fc80004000000 */
[----:B------:R-:W-:Y:S02]  /*29590*/  ISETP.NE.U32.AND P1, PT, R8, RZ, PT ;  /* 0x000000ff0800720c */ /* 0x000fe40003f25070 */
[----:B------:R-:W-:-:S05]  /*295a0*/  IADD3 R12, P3, R12, R2, RZ ;  /* 0x000000020c0c7210 */ /* 0x000fca0007f7e0ff */
[----:B------:R-:W-:Y:S01]  /*295b0*/  IMAD.X R213, R213, 0x1, R0, P3 ;  /* 0x00000001d5d57824 */ /* 0x000fe200018e0600 */
[----:B------:R-:W-:Y:S01]  /*295c0*/  MOV R8, R12 ;  /* 0x0000000c00087202 */ /* 0x000fe20000000f00 */
[----:B------:R1:W-:Y:S02]  /*295d0*/  STL [R1+0x810], R12 ;  /* 0x0008100c01007387 */ /* 0x0003e40000100800 */
[----:B------:R-:W-:Y:S02]  /*295e0*/  IMAD.MOV.U32 R9, RZ, RZ, R213 ;  /* 0x000000ffff097224 */ /* 0x000fe400078e00d5 */
[----:B------:R-:W-:Y:S04]  /*295f0*/  STL [R1+0x80c], R213 ;  /* 0x00080cd501007387 */ /* 0x000fe80000100800 */
[----:B------:R1:W-:Y:S01]  /*29600*/  LDGSTS.E [R6+0x1c000], desc[UR60][R8.64], P2 ;  /* 0x1c00000008067fae */ /* 0x0003e2000912187c */
[----:B--2---:R-:W-:-:S05]  /*29610*/  IADD3 R7, P4, R7, R2, RZ ;  /* 0x0000000207077210 */ /* 0x004fca0007f9e0ff */
[----:B------:R-:W-:Y:S01]  /*29620*/  IMAD.X R11, R11, 0x1, R0, P4 ;  /* 0x000000010b0b7824 */ /* 0x000fe200020e0600 */
[----:B------:R-:W-:Y:S04]  /*29630*/  STL [R1+0x818], R7 ;  /* 0x0008180701007387 */ /* 0x000fe80000100800 */
[----:B------:R2:W-:Y:S01]  /*29640*/  STL [R1+0x814], R11 ;  /* 0x0008140b01007387 */ /* 0x0005e20000100800 */
[----:B-1----:R-:W-:-:S03]  /*29650*/  MOV R9, R11 ;  /* 0x0000000b00097202 */ /* 0x002fc60000000f00 */
[----:B------:R-:W4:Y:S04]  /*29660*/  LDL.LU R12, [R1+0x82c] ;  /* 0x00082c00010c7983 */ /* 0x000f280000300800 */
[----:B--2---:R-:W2:Y:S01]  /*29670*/  LDL.LU R11, [R1+0x830] ;  /* 0x00083000010b7983 */ /* 0x004ea20000300800 */
[----:B------:R-:W-:-:S03]  /*29680*/  IMAD.MOV.U32 R8, RZ, RZ, R7 ;  /* 0x000000ffff087224 */ /* 0x000fc600078e0007 */
[----:B------:R-:W2:Y:S04]  /*29690*/  LDL.LU R213, [R1+0x838] ;  /* 0x0008380001d57983 */ /* 0x000ea80000300800 */
[----:B------:R-:W2:Y:S04]  /*296a0*/  LDL.LU R7, [R1+0x840] ;  /* 0x0008400001077983 */ /* 0x000ea80000300800 */
[----:B------:R1:W-:Y:S01]  /*296b0*/  LDGSTS.E [R6+0x18004], desc[UR60][R8.64], P1 ;  /* 0x1800400008067fae */ /* 0x0003e2000892187c */
[----:B---3--:R-:W-:-:S05]  /*296c0*/  IADD3 R212, P3, R212, R2, RZ ;  /* 0x00000002d4d47210 */ /* 0x008fca0007f7e0ff */
[----:B------:R-:W-:Y:S01]  /*296d0*/  IMAD.X R214, R214, 0x1, R0, P3 ;  /* 0x00000001d6d67824 */ /* 0x000fe200018e0600 */
[----:B----4-:R-:W-:Y:S01]  /*296e0*/  IADD3 R215, P4, R215, R2, RZ ;  /* 0x00000002d7d77210 */ /* 0x010fe20007f9e0ff */
[----:B------:R-:W-:Y:S02]  /*296f0*/  STL [R1+0x820], R212 ;  /* 0x000820d401007387 */ /* 0x000fe40000100800 */
[----:B-1----:R-:W-:Y:S02]  /*29700*/  IMAD.MOV.U32 R9, RZ, RZ, R214 ;  /* 0x000000ffff097224 */ /* 0x002fe400078e00d6 */
[----:B------:R1:W-:Y:S04]  /*29710*/  STL [R1+0x81c], R214 ;  /* 0x00081cd601007387 */ /* 0x0003e80000100800 */
[----:B------:R-:W-:Y:S04]  /*29720*/  STL [R1+0x828], R215 ;  /* 0x000828d701007387 */ /* 0x000fe80000100800 */
[----:B-1----:R-:W3:Y:S01]  /*29730*/  LDL.LU R214, [R1+0x834] ;  /* 0x0008340001d67983 */ /* 0x002ee20000300800 */
[----:B------:R-:W-:-:S04]  /*29740*/  ISETP.GT.AND P2, PT, R5, 0x7e, PT ;  /* 0x0000007e0500780c */ /* 0x000fc80003f44270 */
[----:B------:R-:W-:Y:S01]  /*29750*/  SEL R8, RZ, 0x4, !P2 ;  /* 0x00000004ff087807 */ /* 0x000fe20005000000 */
[----:B------:R-:W-:-:S03]  /*29760*/  IMAD.X R3, R3, 0x1, R0, P4 ;  /* 0x0000000103037824 */ /* 0x000fc600020e0600 */
[----:B------:R-:W-:Y:S02]  /*29770*/  SEL R8, R8, RZ, !P0 ;  /* 0x000000ff08087207 */ /* 0x000fe40004000000 */
[----:B------:R1:W-:Y:S02]  /*29780*/  STL [R1+0x824], R3 ;  /* 0x0008240301007387 */ /* 0x0003e40000100800 */
[----:B------:R-:W-:Y:S02]  /*29790*/  ISETP.NE.U32.AND P2, PT, R8, RZ, PT ;  /* 0x000000ff0800720c */ /* 0x000fe40003f45070 */
[----:B------:R-:W-:Y:S02]  /*297a0*/  MOV R8, R212 ;  /* 0x000000d400087202 */ /* 0x000fe40000000f00 */
[----:B------:R-:W4:Y:S04]  /*297b0*/  LDL.LU R212, [R1+0x83c] ;  /* 0x00083c0001d47983 */ /* 0x000f280000300800 */
[----:B------:R1:W-:Y:S01]  /*297c0*/  LDGSTS.E [R6+0x1c004], desc[UR60][R8.64], P1 ;  /* 0x1c00400008067fae */ /* 0x0003e2000892187c */
[----:B------:R-:W-:Y:S01]  /*297d0*/  ISETP.GT.AND P1, PT, R5, 0x7f, PT ;  /* 0x0000007f0500780c */ /* 0x000fe20003f24270 */
[----:B-1----:R-:W-:Y:S01]  /*297e0*/  IMAD.MOV.U32 R8, RZ, RZ, R215 ;  /* 0x000000ffff087224 */ /* 0x002fe200078e00d7 */
[----:B------:R-:W-:-:S02]  /*297f0*/  MOV R9, R3 ;  /* 0x0000000300097202 */ /* 0x000fc40000000f00 */
[----:B------:R-:W4:Y:S04]  /*29800*/  LDL.LU R3, [R1+0xff0] ;  /* 0x000ff00001037983 */ /* 0x000f280000300800 */
[----:B------:R1:W-:Y:S02]  /*29810*/  LDGSTS.E [R6+0x18008], desc[UR60][R8.64], P2 ;  /* 0x1800800008067fae */ /* 0x0003e4000912187c */
[----:B-1----:R-:W-:-:S04]  /*29820*/  SEL R8, RZ, 0x4, !P1 ;  /* 0x00000004ff087807 */ /* 0x002fc80004800000 */
[----:B------:R-:W-:-:S04]  /*29830*/  SEL R8, R8, RZ, !P0 ;  /* 0x000000ff08087207 */ /* 0x000fc80004000000 */
[----:B------:R-:W-:Y:S02]  /*29840*/  ISETP.NE.U32.AND P1, PT, R8, RZ, PT ;  /* 0x000000ff0800720c */ /* 0x000fe40003f25070 */
[----:B--2---:R-:W-:-:S05]  /*29850*/  IADD3 R11, P3, R11, R2, RZ ;  /* 0x000000020b0b7210 */ /* 0x004fca0007f7e0ff */
[----:B------:R-:W-:Y:S02]  /*29860*/  IMAD.X R12, R12, 0x1, R0, P3 ;  /* 0x000000010c0c7824 */ /* 0x000fe400018e0600 */
[----:B------:R-:W-:-:S03]  /*29870*/  IMAD.MOV.U32 R8, RZ, RZ, R11 ;  /* 0x000000ffff087224 */ /* 0x000fc600078e000b */
[----:B------:R-:W-:-:S05]  /*29880*/  MOV R9, R12 ;  /* 0x0000000c00097202 */ /* 0x000fca0000000f00 */
[----:B------:R1:W-:Y:S01]  /*29890*/  LDGSTS.E [R6+0x1c008], desc[UR60][R8.64], P2 ;  /* 0x1c00800008067fae */ /* 0x0003e2000912187c */
[-C--:B------:R-:W-:Y:S02]  /*298a0*/  IADD3 R213, P2, R213, R2.reuse, RZ ;  /* 0x00000002d5d57210 */ /* 0x080fe40007f5e0ff */
[----:B------:R-:W-:Y:S01]  /*298b0*/  IADD3 R7, P3, R7, R2, RZ ;  /* 0x0000000207077210 */ /* 0x000fe20007f7e0ff */
[----:B------:R2:W-:Y:S04]  /*298c0*/  STL [R1+0x830], R11 ;  /* 0x0008300b01007387 */ /* 0x0005e80000100800 */
[----:B------:R2:W-:Y:S01]  /*298d0*/  STL [R1+0x82c], R12 ;  /* 0x00082c0c01007387 */ /* 0x0005e20000100800 */
[----:B-1----:R-:W-:-:S03]  /*298e0*/  MOV R8, R213 ;  /* 0x000000d500087202 */ /* 0x002fc60000000f00 */
[----:B--2---:R-:W2:Y:S04]  /*298f0*/  LDL.LU R11, [R1+0x848] ;  /* 0x00084800010b7983 */ /* 0x004ea80000300800 */
[----:B------:R-:W2:Y:S04]  /*29900*/  LDL.LU R12, [R1+0x888] ;  /* 0x00088800010c7983 */ /* 0x000ea80000300800 */
[----:B------:R1:W-:Y:S01]  /*29910*/  STL [R1+0x838], R213 ;  /* 0x000838d501007387 */ /* 0x0003e20000100800 */
[----:B---3--:R-:W-:-:S04]  /*29920*/  IMAD.X R214, R214, 0x1, R0, P2 ;  /* 0x00000001d6d67824 */ /* 0x008fc800010e0600 */
[----:B------:R-:W-:Y:S01]  /*29930*/  IMAD.MOV.U32 R9, RZ, RZ, R214 ;  /* 0x000000ffff097224 */ /* 0x000fe200078e00d6 */
[----:B------:R-:W-:Y:S04]  /*29940*/  STL [R1+0x834], R214 ;  /* 0x000834d601007387 */ /* 0x000fe80000100800 */
[----:B------:R3:W-:Y:S04]  /*29950*/  LDGSTS.E [R6+0x1800c], desc[UR60][R8.64], P1 ;  /* 0x1800c00008067fae */ /* 0x0007e8000892187c */
[----:B------:R3:W-:Y:S01]  /*29960*/  STL [R1+0x840], R7 ;  /* 0x0008400701007387 */ /* 0x0007e20000100800 */
[----:B----4-:R-:W-:-:S03]  /*29970*/  IMAD.X R212, R212, 0x1, R0, P3 ;  /* 0x00000001d4d47824 */ /* 0x010fc600018e0600 */
[----:B-1----:R-:W4:Y:S01]  /*29980*/  LDL.LU R213, [R1+0x884] ;  /* 0x0008840001d57983 */ /* 0x002f220000300800 */
[----:B---3--:R-:W-:Y:S02]  /*29990*/  IMAD.MOV.U32 R8, RZ, RZ, R7 ;  /* 0x000000ffff087224 */ /* 0x008fe400078e0007 */
[----:B------:R-:W1:Y:S01]  /*299a0*/  S2R R7, SR_TID.X ;  /* 0x0000000000077919 */ /* 0x000e620000002100 */
[----:B------:R-:W-:Y:S01]  /*299b0*/  MOV R9, R212 ;  /* 0x000000d400097202 */ /* 0x000fe20000000f00 */
[----:B------:R3:W-:Y:S04]  /*299c0*/  STL [R1+0x83c], R212 ;  /* 0x00083cd401007387 */ /* 0x0007e80000100800 */
[----:B------:R4:W-:Y:S01]  /*299d0*/  LDGSTS.E [R6+0x1c00c], desc[UR60][R8.64], P1 ;  /* 0x1c00c00008067fae */ /* 0x0009e2000892187c */
[----:B------:R-:W-:-:S03]  /*299e0*/  ULEA UR5, UR4, UR59, 0x10 ;  /* 0x0000003b04057291 */ /* 0x000fc6000f8e803f */
[----:B------:R-:W0:Y:S04]  /*299f0*/  LDGDEPBAR ;  /* 0x00000000000079af */ /* 0x000e280000000000 */
[----:B------:R-:W4:Y:S04]  /*29a00*/  LDL R8, [R1+0xc44] ;  /* 0x000c440001087983 */ /* 0x000f280000100800 */
[----:B------:R-:W4:Y:S04]  /*29a10*/  LDL.LU R9, [R1+0x844] ;  /* 0x0008440001097983 */ /* 0x000f280000300800 */
[----:B------:R-:W4:Y:S01]  /*29a20*/  LDL.LU R214, [R1+0x8c4] ;  /* 0x0008c40001d67983 */ /* 0x000f220000300800 */
[----:B-1----:R-:W-:-:S04]  /*29a30*/  LOP3.LUT R7, R7, 0x7f, RZ, 0xc0, !PT ;  /* 0x0000007f07077812 */ /* 0x002fc800078ec0ff */
[----:B------:R-:W-:Y:S02]  /*29a40*/  ISETP.GE.AND P1, PT, R7, R5, PT ;  /* 0x000000050700720c */ /* 0x000fe40003f26270 */
[----:B------:R-:W4:Y:S04]  /*29a50*/  LDL.LU R7, [R1+0x8c8] ;  /* 0x0008c80001077983 */ /* 0x000f280000300800 */
[----:B------:R-:W4:Y:S04]  /*29a60*/  LDL.LU R215, [R1+0x904] ;  /* 0x0009040001d77983 */ /* 0x000f280000300800 */
[----:B---3--:R-:W3:Y:S01]  /*29a70*/  LDL.LU R212, [R1+0x908] ;  /* 0x0009080001d47983 */ /* 0x008ee20000300800 */
[----:B------:R-:W-:-:S04]  /*29a80*/  SEL R5, RZ, 0x4, P1 ;  /* 0x00000004ff057807 */ /* 0x000fc80000800000 */
[----:B------:R-:W-:-:S04]  /*29a90*/  SEL R5, R5, RZ, !P0 ;  /* 0x000000ff05057207 */ /* 0x000fc80004000000 */
[----:B------:R-:W-:Y:S02]  /*29aa0*/  ISETP.NE.U32.AND P0, PT, R5, RZ, PT ;  /* 0x000000ff0500720c */ /* 0x000fe40003f05070 */
[-C--:B--2---:R-:W-:Y:S02]  /*29ab0*/  IADD3 R11, P1, R11, R4.reuse, RZ ;  /* 0x000000040b0b7210 */ /* 0x084fe40007f3e0ff */
[----:B------:R-:W-:-:S03]  /*29ac0*/  IADD3 R12, P2, R12, R4, RZ ;  /* 0x000000040c0c7210 */ /* 0x000fc60007f5e0ff */
[----:B------:R1:W-:Y:S02]  /*29ad0*/  STL [R1+0x848], R11 ;  /* 0x0008480b01007387 */ /* 0x0003e40000100800 */
[--C-:B----4-:R-:W-:Y:S02]  /*29ae0*/  IMAD.X R213, R213, 0x1, R3.reuse, P2 ;  /* 0x00000001d5d57824 */ /* 0x110fe400010e0603 */
[----:B------:R-:W-:Y:S01]  /*29af0*/  IMAD.X R9, R9, 0x1, R3, P1 ;  /* 0x0000000109097824 */ /* 0x000fe200008e0603 */
[----:B------:R-:W-:Y:S01]  /*29b00*/  IADD3 R5, R8, UR5, RZ ;  /* 0x0000000508057c10 */ /* 0x000fe2000fffe0ff */
[----:B------:R-:W-:-:S03]  /*29b10*/  IMAD.MOV.U32 R8, RZ, RZ, R11 ;  /* 0x000000ffff087224 */ /* 0x000fc600078e000b */
[----:B------:R2:W-:Y:S04]  /*29b20*/  STL [R1+0x844], R9 ;  /* 0x0008440901007387 */ /* 0x0005e80000100800 */
[----:B------:R4:W-:Y:S04]  /*29b30*/  STL [R1+0x888], R12 ;  /* 0x0008880c01007387 */ /* 0x0009e80000100800 */
[----:B------:R4:W-:Y:S01]  /*29b40*/  STL [R1+0x884], R213 ;  /* 0x000884d501007387 */ /* 0x0009e20000100800 */
[----:B------:R-:W-:-:S03]  /*29b50*/  IADD3 R7, P1, R7, R4, RZ ;  /* 0x0000000407077210 */ /* 0x000fc60007f3e0ff */
[----:B------:R-:W4:Y:S02]  /*29b60*/  LDL.LU R6, [R1+0x948] ;  /* 0x0009480001067983 */ /* 0x000f240000300800 */
[----:B------:R-:W-:Y:S02]  /*29b70*/  IMAD.X R214, R214, 0x1, R3, P1 ;  /* 0x00000001d6d67824 */ /* 0x000fe400008e0603 */
[----:B------:R2:W-:Y:S01]  /*29b80*/  LDGSTS.E [R5+0x60000], desc[UR60][R8.64], P0 ;  /* 0x6000000008057fae */ /* 0x0005e2000812187c */
[----:B---3--:R-:W-:-:S03]  /*29b90*/  IADD3 R212, P2, R212, R4, RZ ;  /* 0x00000004d4d47210 */ /* 0x008fc60007f5e0ff */
[----:B-1----:R-:W3:Y:S02]  /*29ba0*/  LDL.LU R11, [R1+0x988] ;  /* 0x00098800010b7983 */ /* 0x002ee40000300800 */
[----:B------:R-:W-:Y:S02]  /*29bb0*/  IMAD.X R215, R215, 0x1, R3, P2 ;  /* 0x00000001d7d77824 */ /* 0x000fe400010e0603 */
[----:B--2---:R-:W-:Y:S01]  /*29bc0*/  IMAD.MOV.U32 R8, RZ, RZ, R12 ;  /* 0x000000ffff087224 */ /* 0x004fe200078e000c */
[----:B------:R-:W-:Y:S01]  /*29bd0*/  MOV R9, R213 ;  /* 0x000000d500097202 */ /* 0x000fe20000000f00 */
[----:B----4-:R-:W2:Y:S04]  /*29be0*/  LDL.LU R12, [R1+0x944] ;  /* 0x00094400010c7983 */ /* 0x010ea80000300800 */
[----:B------:R-:W4:Y:S04]  /*29bf0*/  LDL.LU R213, [R1+0x984] ;  /* 0x0009840001d57983 */ /* 0x000f280000300800 */
[----:B------:R1:W-:Y:S04]  /*29c00*/  LDGSTS.E [R5+0x60400], desc[UR60][R8.64], P0 ;  /* 0x6040000008057fae */ /* 0x0003e8000812187c */
[----:B------:R1:W-:Y:S04]  /*29c10*/  STL [R1+0x8c8], R7 ;  /* 0x0008c80701007387 */ /* 0x0003e80000100800 */
[----:B------:R1:W-:Y:S02]  /*29c20*/  STL [R1+0x8c4], R214 ;  /* 0x0008c4d601007387 */ /* 0x0003e40000100800 */
[----:B-1----:R-:W-:Y:S01]  /*29c30*/  MOV R8, R7 ;  /* 0x0000000700087202 */ /* 0x002fe20000000f00 */
[----:B------:R-:W-:Y:S01]  /*29c40*/  IMAD.MOV.U32 R9, RZ, RZ, R214 ;  /* 0x000000ffff097224 */ /* 0x000fe200078e00d6 */
[----:B------:R1:W-:Y:S04]  /*29c50*/  STL [R1+0x908], R212 ;  /* 0x000908d401007387 */ /* 0x0003e80000100800 */
[----:B------:R-:W4:Y:S04]  /*29c60*/  LDL.LU R7, [R1+0x9c8] ;  /* 0x0009c80001077983 */ /* 0x000f280000300800 */
[----:B------:R1:W-:Y:S04]  /*29c70*/  STL [R1+0x904], R215 ;  /* 0x000904d701007387 */ /* 0x0003e80000100800 */
[----:B------:R1:W-:Y:S04]  /*29c80*/  LDGSTS.E [R5+0x60800], desc[UR60][R8.64], P0 ;  /* 0x6080000008057fae */ /* 0x0003e8000812187c */
[----:B------:R-:W4:Y:S01]  /*29c90*/  LDL.LU R214, [R1+0xa08] ;  /* 0x000a080001d67983 */ /* 0x000f220000300800 */
[----:B-1----:R-:W-:-:S03]  /*29ca0*/  IMAD.MOV.U32 R8, RZ, RZ, R212 ;  /* 0x000000ffff087224 */ /* 0x002fc600078e00d4 */
[----:B------:R-:W4:Y:S01]  /*29cb0*/  LDL.LU R212, [R1+0x9c4] ;  /* 0x0009c40001d47983 */ /* 0x000f220000300800 */
[----:B------:R-:W-:-:S03]  /*29cc0*/  MOV R9, R215 ;  /* 0x000000d700097202 */ /* 0x000fc60000000f00 */
[----:B------:R-:W4:Y:S04]  /*29cd0*/  LDL.LU R215, [R1+0xa04] ;  /* 0x000a040001d77983 */ /* 0x000f280000300800 */
[----:B------:R1:W-:Y:S01]  /*29ce0*/  LDGSTS.E [R5+0x60c00], desc[UR60][R8.64], P0 ;  /* 0x60c0000008057fae */ /* 0x0003e2000812187c */
[-C--:B------:R-:W-:Y:S02]  /*29cf0*/  IADD3 R6, P1, R6, R4.reuse, RZ ;  /* 0x0000000406067210 */ /* 0x080fe40007f3e0ff */
[----:B---3--:R-:W-:-:S03]  /*29d00*/  IADD3 R11, P2, R11, R4, RZ ;  /* 0x000000040b0b7210 */ /* 0x008fc60007f5e0ff */
[----:B------:R3:W-:Y:S01]  /*29d10*/  STL [R1+0x948], R6 ;  /* 0x0009480601007387 */ /* 0x0007e20000100800 */
[----:B-1----:R-:W-:Y:S01]  /*29d20*/  MOV R8, R6 ;  /* 0x0000000600087202 */ /* 0x002fe20000000f00 */
[--C-:B--2---:R-:W-:Y:S02]  /*29d30*/  IMAD.X R12, R12, 0x1, R3.reuse, P1 ;  /* 0x000000010c0c7824 */ /* 0x104fe400008e0603 */
[----:B----4-:R-:W-:-:S03]  /*29d40*/  IMAD.X R213, R213, 0x1, R3, P2 ;  /* 0x00000001d5d57824 */ /* 0x010fc600010e0603 */
[----:B------:R1:W-:Y:S01]  /*29d50*/  STL [R1+0x944], R12 ;  /* 0x0009440c01007387 */ /* 0x0003e20000100800 */
[----:B------:R-:W-:-:S03]  /*29d60*/  IMAD.MOV.U32 R9, RZ, RZ, R12 ;  /* 0x000000ffff097224 */ /* 0x000fc600078e000c */
[----:B------:R2:W-:Y:S04]  /*29d70*/  STL [R1+0x988], R11 ;  /* 0x0009880b01007387 */ /* 0x0005e80000100800 */
[----:B---3--:R-:W3:Y:S04]  /*29d80*/  LDL.LU R6, [R1+0xa48] ;  /* 0x000a480001067983 */ /* 0x008ee80000300800 */
[----:B------:R4:W-:Y:S04]  /*29d90*/  STL [R1+0x984], R213 ;  /* 0x000984d501007387 */ /* 0x0009e80000100800 */
[----:B------:R2:W-:Y:S04]  /*29da0*/  LDGSTS.E [R5+0x61000], desc[UR60][R8.64], P0 ;  /* 0x6100000008057fae */ /* 0x0005e8000812187c */
[----:B-1----:R-:W3:Y:S01]  /*29db0*/  LDL.LU R12, [R1+0xa88] ;  /* 0x000a8800010c7983 */ /* 0x002ee20000300800 */
[-C--:B------:R-:W-:Y:S01]  /*29dc0*/  IADD3 R7, P1, R7, R4.reuse, RZ ;  /* 0x0000000407077210 */ /* 0x080fe20007f3e0ff */
[----:B--2---:R-:W-:Y:S01]  /*29dd0*/  IMAD.MOV.U32 R8, RZ, RZ, R11 ;  /* 0x000000ffff087224 */ /* 0x004fe200078e000b */
[----:B------:R-:W-:Y:S01]  /*29de0*/  MOV R9, R213 ;  /* 0x000000d500097202 */ /* 0x000fe20000000f00 */
[----:B------:R-:W2:Y:S01]  /*29df0*/  LDL.LU R11, [R1+0xa44] ;  /* 0x000a4400010b7983 */ /* 0x000ea20000300800 */
[----:B------:R-:W-:-:S03]  /*29e00*/  IADD3 R214, P2, R214, R4, RZ ;  /* 0x00000004d6d67210 */ /* 0x000fc60007f5e0ff */
[----:B----4-:R-:W4:Y:S04]  /*29e10*/  LDL.LU R213, [R1+0xa84] ;  /* 0x000a840001d57983 */ /* 0x010f280000300800 */
[----:B------:R1:W-:Y:S01]  /*29e20*/  LDGSTS.E [R5+0x61400], desc[UR60][R8.64], P0 ;  /* 0x6140000008057fae */ /* 0x0003e2000812187c */
[----:B------:R-:W-:-:S03]  /*29e30*/  IMAD.X R212, R212, 0x1, R3, P1 ;  /* 0x00000001d4d47824 */ /* 0x000fc600008e0603 */
[----:B------:R1:W-:Y:S01]  /*29e40*/  STL [R1+0x9c8], R7 ;  /* 0x0009c80701007387 */ /* 0x0003e20000100800 */
[----:B------:R-:W-:-:S03]  /*29e50*/  IMAD.X R215, R215, 0x1, R3, P2 ;  /* 0x00000001d7d77824 */ /* 0x000fc600010e0603 */
        /* <DEDUP_REMOVED lines=13> */
[----:B---3--:R-:W-:-:S04]  /*29f30*/  IADD3 R6, P1, R6, R4, RZ ;  /* 0x0000000406067210 */ /* 0x008fc80007f3e0ff */
[----:B-1----:R-:W-:Y:S01]  /*29f40*/  MOV R8, R6 ;  /* 0x0000000600087202 */ /* 0x002fe20000000f00 */
[----:B------:R1:W-:Y:S01]  /*29f50*/  STL [R1+0xa48], R6 ;  /* 0x000a480601007387 */ /* 0x0003e20000100800 */
[----:B------:R-:W-:Y:S01]  /*29f60*/  IADD3 R12, P2, R12, R4, RZ ;  /* 0x000000040c0c7210 */ /* 0x000fe20007f5e0ff */
[----:B--2---:R-:W-:-:S04]  /*29f70*/  IMAD.X R11, R11, 0x1, R3, P1 ;  /* 0x000000010b0b7824 */ /* 0x004fc800008e0603 */
[----:B----4-:R-:W-:Y:S01]  /*29f80*/  IMAD.X R213, R213, 0x1, R3, P2 ;  /* 0x00000001d5d57824 */ /* 0x010fe200010e0603 */
[----:B------:R2:W-:Y:S01]  /*29f90*/  STL [R1+0xa44], R11 ;  /* 0x000a440b01007387 */ /* 0x0005e20000100800 */
[----:B------:R-:W-:-:S03]  /*29fa0*/  IMAD.MOV.U32 R9, RZ, RZ, R11 ;  /* 0x000000ffff097224 */ /* 0x000fc600078e000b */
[----:B------:R3:W-:Y:S04]  /*29fb0*/  STL [R1+0xa88], R12 ;  /* 0x000a880c01007387 */ /* 0x0007e80000100800 */
[----:B-1----:R-:W4:Y:S04]  /*29fc0*/  LDL.LU R6, [R1+0xb48] ;  /* 0x000b480001067983 */ /* 0x002f280000300800 */
[----:B------:R1:W-:Y:S04]  /*29fd0*/  STL [R1+0xa84], R213 ;  /* 0x000a84d501007387 */ /* 0x0003e80000100800 */
[----:B------:R3:W-:Y:S04]  /*29fe0*/  LDGSTS.E [R5+0x62000], desc[UR60][R8.64], P0 ;  /* 0x6200000008057fae */ /* 0x0007e8000812187c */
[----:B--2---:R-:W2:Y:S01]  /*29ff0*/  LDL.LU R11, [R1+0xb88] ;  /* 0x000b8800010b7983 */ /* 0x004ea20000300800 */
[-C--:B------:R-:W-:Y:S01]  /*2a000*/  IADD3 R7, P1, R7, R4.reuse, RZ ;  /* 0x0000000407077210 */ /* 0x080fe20007f3e0ff */
[----:B---3--:R-:W-:Y:S01]  /*2a010*/  IMAD.MOV.U32 R8, RZ, RZ, R12 ;  /* 0x000000ffff087224 */ /* 0x008fe200078e000c */
[----:B------:R-:W-:Y:S01]  /*2a020*/  MOV R9, R213 ;  /* 0x000000d500097202 */ /* 0x000fe20000000f00 */
[----:B------:R-:W3:Y:S01]  /*2a030*/  LDL.LU R12, [R1+0xb44] ;  /* 0x000b4400010c7983 */ /* 0x000ee20000300800 */
[----:B------:R-:W-:-:S03]  /*2a040*/  IADD3 R212, P2, R212, R4, RZ ;  /* 0x00000004d4d47210 */ /* 0x000fc60007f5e0ff */
[----:B-1----:R-:W3:Y:S04]  /*2a050*/  LDL.LU R213, [R1+0xb84] ;  /* 0x000b840001d57983 */ /* 0x002ee80000300800 */
[----:B------:R1:W-:Y:S01]  /*2a060*/  LDGSTS.E [R5+0x62400], desc[UR60][R8.64], P0 ;  /* 0x6240000008057fae */ /* 0x0003e2000812187c */
[----:B------:R-:W-:-:S03]  /*2a070*/  IMAD.X R214, R214, 0x1, R3, P1 ;  /* 0x00000001d6d67824 */ /* 0x000fc600008e0603 */
[----:B------:R-:W-:Y:S01]  /*2a080*/  STL [R1+0xac8], R7 ;  /* 0x000ac80701007387 */ /* 0x000fe20000100800 */
[----:B------:R-:W-:-:S03]  /*2a090*/  IMAD.X R215, R215, 0x1, R3, P2 ;  /* 0x00000001d7d77824 */ /* 0x000fc600010e0603 */
[----:B------:R1:W-:Y:S02]  /*2a0a0*/  STL [R1+0xac4], R214 ;  /* 0x000ac4d601007387 */ /* 0x0003e40000100800 */
[----:B-1----:R-:W-:Y:S01]  /*2a0b0*/  MOV R8, R7 ;  /* 0x0000000700087202 */ /* 0x002fe20000000f00 */
[----:B------:R-:W-:Y:S01]  /*2a0c0*/  IMAD.MOV.U32 R9, RZ, RZ, R214 ;  /* 0x000000ffff097224 */ /* 0x000fe200078e00d6 */
[----:B------:R-:W-:Y:S04]  /*2a0d0*/  STL [R1+0xb08], R212 ;  /* 0x000b08d401007387 */ /* 0x000fe80000100800 */
[----:B------:R1:W-:Y:S04]  /*2a0e0*/  LDGSTS.E [R5+0x62800], desc[UR60][R8.64], P0 ;  /* 0x6280000008057fae */ /* 0x0003e8000812187c */
[----:B------:R-:W3:Y:S04]  /*2a0f0*/  LDL.LU R214, [R1+0xbc8] ;  /* 0x000bc80001d67983 */ /* 0x000ee80000300800 */
[----:B------:R1:W-:Y:S04]  /*2a100*/  STL [R1+0xb04], R215 ;  /* 0x000b04d701007387 */ /* 0x0003e80000100800 */
[----:B------:R-:W3:Y:S01]  /*2a110*/  LDL.LU R7, [R1+0xc08] ;  /* 0x000c080001077983 */ /* 0x000ee20000300800 */
[----:B-1----:R-:W-:Y:S01]  /*2a120*/  MOV R9, R215 ;  /* 0x000000d700097202 */ /* 0x002fe20000000f00 */
[----:B------:R-:W-:-:S02]  /*2a130*/  IMAD.MOV.U32 R8, RZ, RZ, R212 ;  /* 0x000000ffff087224 */ /* 0x000fc400078e00d4 */
[----:B------:R-:W3:Y:S04]  /*2a140*/  LDL.LU R215, [R1+0xbc4] ;  /* 0x000bc40001d77983 */ /* 0x000ee80000300800 */
[----:B------:R-:W3:Y:S04]  /*2a150*/  LDL.LU R212, [R1+0xc04] ;  /* 0x000c040001d47983 */ /* 0x000ee80000300800 */
[----:B------:R1:W-:Y:S01]  /*2a160*/  LDGSTS.E [R5+0x62c00], desc[UR60][R8.64], P0 ;  /* 0x62c0000008057fae */ /* 0x0003e2000812187c */
[----:B----4-:R-:W-:-:S04]  /*2a170*/  IADD3 R6, P1, R6, R4, RZ ;  /* 0x0000000406067210 */ /* 0x010fc80007f3e0ff */
[----:B-1----:R-:W-:Y:S02]  /*2a180*/  MOV R8, R6 ;  /* 0x0000000600087202 */ /* 0x002fe40000000f00 */
[----:B--2---:R-:W-:Y:S01]  /*2a190*/  IADD3 R11, P2, R11, R4, RZ ;  /* 0x000000040b0b7210 */ /* 0x004fe20007f5e0ff */
[----:B---3--:R-:W-:-:S04]  /*2a1a0*/  IMAD.X R12, R12, 0x1, R3, P1 ;  /* 0x000000010c0c7824 */ /* 0x008fc800008e0603 */
[----:B------:R-:W-:Y:S02]  /*2a1b0*/  IMAD.MOV.U32 R9, RZ, RZ, R12 ;  /* 0x000000ffff097224 */ /* 0x000fe400078e000c */
[----:B------:R-:W-:-:S03]  /*2a1c0*/  IMAD.X R213, R213, 0x1, R3, P2 ;  /* 0x00000001d5d57824 */ /* 0x000fc600010e0603 */
[----:B------:R1:W-:Y:S04]  /*2a1d0*/  LDGSTS.E [R5+0x63000], desc[UR60][R8.64], P0 ;  /* 0x6300000008057fae */ /* 0x0003e8000812187c */
[----:B------:R2:W-:Y:S04]  /*2a1e0*/  STL [R1+0xb48], R6 ;  /* 0x000b480601007387 */ /* 0x0005e80000100800 */
[----:B------:R3:W-:Y:S01]  /*2a1f0*/  STL [R1+0xb44], R12 ;  /* 0x000b440c01007387 */ /* 0x0007e20000100800 */
[----:B-1----:R-:W-:Y:S01]  /*2a200*/  IMAD.MOV.U32 R8, RZ, RZ, R11 ;  /* 0x000000ffff087224 */ /* 0x002fe200078e000b */
[----:B------:R-:W-:-:S02]  /*2a210*/  MOV R9, R213 ;  /* 0x000000d500097202 */ /* 0x000fc40000000f00 */
[----:B------:R1:W-:Y:S04]  /*2a220*/  STL [R1+0xb88], R11 ;  /* 0x000b880b01007387 */ /* 0x0003e80000100800 */
[----:B--2---:R-:W2:Y:S01]  /*2a230*/  LDL.LU R6, [R1+0x850] ;  /* 0x0008500001067983 */ /* 0x004ea20000300800 */
[----:B------:R-:W-:-:S03]  /*2a240*/  IADD3 R214, P1, R214, R4, RZ ;  /* 0x00000004d6d67210 */ /* 0x000fc60007f3e0ff */
[----:B------:R4:W-:Y:S01]  /*2a250*/  LDGSTS.E [R5+0x63400], desc[UR60][R8.64], P0 ;  /* 0x6340000008057fae */ /* 0x0009e2000812187c */
[----:B------:R-:W-:-:S03]  /*2a260*/  IADD3 R7, P2, R7, R4, RZ ;  /* 0x0000000407077210 */ /* 0x000fc60007f5e0ff */
[----:B------:R1:W-:Y:S01]  /*2a270*/  STL [R1+0xb84], R213 ;  /* 0x000b84d501007387 */ /* 0x0003e20000100800 */
[----:B------:R-:W-:Y:S01]  /*2a280*/  IMAD.X R215, R215, 0x1, R3, P1 ;  /* 0x00000001d7d77824 */ /* 0x000fe200008e0603 */
[----:B----4-:R-:W-:Y:S02]  /*2a290*/  MOV R8, R214 ;  /* 0x000000d600087202 */ /* 0x010fe40000000f00 */
[----:B---3--:R-:W3:Y:S01]  /*2a2a0*/  LDL.LU R12, [R1+0x890] ;  /* 0x00089000010c7983 */ /* 0x008ee20000300800 */
[----:B------:R-:W-:Y:S02]  /*2a2b0*/  IMAD.MOV.U32 R9, RZ, RZ, R215 ;  /* 0x000000ffff097224 */ /* 0x000fe400078e00d7 */
[----:B------:R-:W-:Y:S01]  /*2a2c0*/  IMAD.X R212, R212, 0x1, R3, P2 ;  /* 0x00000001d4d47824 */ /* 0x000fe200010e0603 */
[----:B-1----:R-:W4:Y:S04]  /*2a2d0*/  LDL.LU R11, [R1+0x84c] ;  /* 0x00084c00010b7983 */ /* 0x002f280000300800 */
[----:B------:R-:W4:Y:S04]  /*2a2e0*/  LDL.LU R213, [R1+0x88c] ;  /* 0x00088c0001d57983 */ /* 0x000f280000300800 */
[----:B------:R1:W-:Y:S04]  /*2a2f0*/  STL [R1+0xbc8], R214 ;  /* 0x000bc8d601007387 */ /* 0x0003e80000100800 */
[----:B------:R-:W-:Y:S04]  /*2a300*/  STL [R1+0xbc4], R215 ;  /* 0x000bc4d701007387 */ /* 0x000fe80000100800 */
[----:B------:R1:W-:Y:S04]  /*2a310*/  LDGSTS.E [R5+0x63800], desc[UR60][R8.64], P0 ;  /* 0x6380000008057fae */ /* 0x0003e8000812187c */
[----:B------:R1:W-:Y:S04]  /*2a320*/  STL [R1+0xc08], R7 ;  /* 0x000c080701007387 */ /* 0x0003e80000100800 */
[----:B------:R1:W-:Y:S02]  /*2a330*/  STL [R1+0xc04], R212 ;  /* 0x000c04d401007387 */ /* 0x0003e40000100800 */
[----:B-1----:R-:W-:Y:S01]  /*2a340*/  IMAD.MOV.U32 R8, RZ, RZ, R7 ;  /* 0x000000ffff087224 */ /* 0x002fe200078e0007 */
[----:B------:R-:W-:Y:S01]  /*2a350*/  MOV R9, R212 ;  /* 0x000000d400097202 */ /* 0x000fe20000000f00 */
[----:B------:R-:W4:Y:S04]  /*2a360*/  LDL.LU R214, [R1+0x8cc] ;  /* 0x0008cc0001d67983 */ /* 0x000f280000300800 */
[----:B------:R-:W4:Y:S04]  /*2a370*/  LDL.LU R7, [R1+0x8d0] ;  /* 0x0008d00001077983 */ /* 0x000f280000300800 */
[----:B------:R-:W4:Y:S04]  /*2a380*/  LDL.LU R215, [R1+0x90c] ;  /* 0x00090c0001d77983 */ /* 0x000f280000300800 */
[----:B------:R-:W4:Y:S04]  /*2a390*/  LDL.LU R212, [R1+0x910] ;  /* 0x0009100001d47983 */ /* 0x000f280000300800 */
[----:B------:R1:W-:Y:S04]  /*2a3a0*/  LDGSTS.E [R5+0x63c00], desc[UR60][R8.64], P0 ;  /* 0x63c0000008057fae */ /* 0x0003e8000812187c */
[----:B------:R-:W4:Y:S01]  /*2a3b0*/  LDL R9, [R1+0xfd0] ;  /* 0x000fd00001097983 */ /* 0x000f220000100800 */
[----:B--2---:R-:W-:-:S05]  /*2a3c0*/  IADD3 R6, P1, R6, R4, RZ ;  /* 0x0000000406067210 */ /* 0x004fca0007f3e0ff */
[----:B------:R2:W-:Y:S01]  /*2a3d0*/  STL [R1+0x850], R6 ;  /* 0x0008500601007387 */ /* 0x0005e20000100800 */
[----:B-1----:R-:W-:Y:S01]  /*2a3e0*/  IMAD.MOV.U32 R8, RZ, RZ, R6 ;  /* 0x000000ffff087224 */ /* 0x002fe200078e0006 */
[----:B---3--:R-:W-:Y:S01]  /*2a3f0*/  IADD3 R12, P2, R12, R4, RZ ;  /* 0x000000040c0c7210 */ /* 0x008fe20007f5e0ff */
[----:B----4-:R-:W-:-:S04]  /*2a400*/  IMAD.X R11, R11, 0x1, R3, P1 ;  /* 0x000000010b0b7824 */ /* 0x010fc800008e0603 */
[----:B------:R-:W-:Y:S01]  /*2a410*/  IMAD.X R213, R213, 0x1, R3, P2 ;  /* 0x00000001d5d57824 */ /* 0x000fe200010e0603 */
[----:B------:R1:W-:Y:S04]  /*2a420*/  STL [R1+0x84c], R11 ;  /* 0x00084c0b01007387 */ /* 0x0003e80000100800 */
[----:B------:R3:W-:Y:S04]  /*2a430*/  STL [R1+0x890], R12 ;  /* 0x0008900c01007387 */ /* 0x0007e80000100800 */
[----:B------:R4:W-:Y:S04]  /*2a440*/  STL [R1+0x88c], R213 ;  /* 0x00088cd501007387 */ /* 0x0009e80000100800 */
[----:B--2---:R-:W2:Y:S01]  /*2a450*/  LDL.LU R6, [R1+0x950] ;  /* 0x0009500001067983 */ /* 0x004ea20000300800 */
[----:B------:R-:W-:-:S05]  /*2a460*/  IADD3 R7, P1, R7, R4, RZ ;  /* 0x0000000407077210 */ /* 0x000fca0007f3e0ff */
[----:B------:R-:W-:Y:S01]  /*2a470*/  IMAD.X R214, R214, 0x1, R3, P1 ;  /* 0x00000001d6d67824 */ /* 0x000fe200008e0603 */
[----:B------:R-:W-:Y:S02]  /*2a480*/  IADD3 R212, P2, R212, R4, RZ ;  /* 0x00000004d4d47210 */ /* 0x000fe40007f5e0ff */
[----:B------:R-:W-:Y:S01]  /*2a490*/  IADD3 R5, R9, UR5, RZ ;  /* 0x0000000509057c10 */ /* 0x000fe2000fffe0ff */
[----:B------:R-:W-:Y:S02]  /*2a4a0*/  IMAD.MOV.U32 R9, RZ, RZ, R11 ;  /* 0x000000ffff097224 */ /* 0x000fe400078e000b */
[----:B-1----:R-:W2:Y:S04]  /*2a4b0*/  LDL.LU R11, [R1+0x990] ;  /* 0x00099000010b7983 */ /* 0x002ea80000300800 */
[----:B------:R1:W-:Y:S01]  /*2a4c0*/  LDGSTS.E [R5+0x60080], desc[UR60][R8.64], P0 ;  /* 0x6008000008057fae */ /* 0x0003e2000812187c */
[----:B------:R-:W-:-:S02]  /*2a4d0*/  IADD3.X R215, R215, R3, RZ, P2, !PT ;  /* 0x00000003d7d77210 */ /* 0x000fc400017fe4ff */
[----:B-1----:R-:W-:Y:S01]  /*2a4e0*/  MOV R8, R12 ;  /* 0x0000000c00087202 */ /* 0x002fe20000000f00 */
[----:B------:R-:W-:Y:S01]  /*2a4f0*/  IMAD.MOV.U32 R9, RZ, RZ, R213 ;  /* 0x000000ffff097224 */ /* 0x000fe200078e00d5 */
[----:B---3--:R-:W3:Y:S04]  /*2a500*/  LDL.LU R12, [R1+0x94c] ;  /* 0x00094c00010c7983 */ /* 0x008ee80000300800 */
[----:B----4-:R-:W4:Y:S04]  /*2a510*/  LDL.LU R213, [R1+0x98c] ;  /* 0x00098c0001d57983 */ /* 0x010f280000300800 */
[----:B------:R1:W-:Y:S04]  /*2a520*/  LDGSTS.E [R5+0x60480], desc[UR60][R8.64], P0 ;  /* 0x6048000008057fae */ /* 0x0003e8000812187c */
[----:B------:R1:W-:Y:S04]  /*2a530*/  STL [R1+0x8d0], R7 ;  /* 0x0008d00701007387 */ /* 0x0003e80000100800 */
[----:B------:R1:W-:Y:S02]  /*2a540*/  STL [R1+0x8cc], R214 ;  /* 0x0008ccd601007387 */ /* 0x0003e40000100800 */
[----:B-1----:R-:W-:-:S02]  /*2a550*/  IMAD.MOV.U32 R8, RZ, RZ, R7 ;  /* 0x000000ffff087224 */ /* 0x002fc400078e0007 */
[----:B------:R1:W-:Y:S01]  /*2a560*/  STL [R1+0x910], R212 ;  /* 0x000910d401007387 */ /* 0x0003e20000100800 */
[----:B------:R-:W-:-:S03]  /*2a570*/  IMAD.MOV.U32 R9, RZ, RZ, R214 ;  /* 0x000000ffff097224 */ /* 0x000fc600078e00d6 */
[----:B------:R-:W4:Y:S04]  /*2a580*/  LDL.LU R7, [R1+0x9d0] ;  /* 0x0009d00001077983 */ /* 0x000f280000300800 */
[----:B------:R1:W-:Y:S04]  /*2a590*/  STL [R1+0x90c], R215 ;  /* 0x00090cd701007387 */ /* 0x0003e80000100800 */
[----:B------:R1:W-:Y:S04]  /*2a5a0*/  LDGSTS.E [R5+0x60880], desc[UR60][R8.64], P0 ;  /* 0x6088000008057fae */ /* 0x0003e8000812187c */
[----:B------:R-:W4:Y:S01]  /*2a5b0*/  LDL.LU R214, [R1+0xa10] ;  /* 0x000a100001d67983 */ /* 0x000f220000300800 */
[----:B-1----:R-:W-:-:S03]  /*2a5c0*/  MOV R8, R212 ;  /* 0x000000d400087202 */ /* 0x002fc60000000f00 */
[----:B------:R-:W4:Y:S01]  /*2a5d0*/  LDL.LU R212, [R1+0x9cc] ;  /* 0x0009cc0001d47983 */ /* 0x000f220000300800 */
[----:B------:R-:W-:-:S03]  /*2a5e0*/  IMAD.MOV.U32 R9, RZ, RZ, R215 ;  /* 0x000000ffff097224 */ /* 0x000fc600078e00d7 */
[----:B------:R-:W4:Y:S04]  /*2a5f0*/  LDL.LU R215, [R1+0xa0c] ;  /* 0x000a0c0001d77983 */ /* 0x000f280000300800 */
[----:B------:R1:W-:Y:S01]  /*2a600*/  LDGSTS.E [R5+0x60c80], desc[UR60][R8.64], P0 ;  /* 0x60c8000008057fae */ /* 0x0003e2000812187c */
[----:B--2---:R-:W-:-:S05]  /*2a610*/  IADD3 R6, P1, R6, R4, RZ ;  /* 0x0000000406067210 */ /* 0x004fca0007f3e0ff */
[----:B------:R2:W-:Y:S01]  /*2a620*/  STL [R1+0x950], R6 ;  /* 0x0009500601007387 */ /* 0x0005e20000100800 */
[----:B-1----:R-:W-:Y:S01]  /*2a630*/  IMAD.MOV.U32 R8, RZ, RZ, R6 ;  /* 0x000000ffff087224 */ /* 0x002fe200078e0006 */
[----:B------:R-:W-:Y:S01]  /*2a640*/  IADD3 R11, P2, R11, R4, RZ ;  /* 0x000000040b0b7210 */ /* 0x000fe20007f5e0ff */
[----:B---3--:R-:W-:-:S03]  /*2a650*/  IMAD.X R12, R12, 0x1, R3, P1 ;  /* 0x000000010c0c7824 */ /* 0x008fc600008e0603 */
[----:B----4-:R-:W-:Y:S02]  /*2a660*/  IADD3.X R213, R213, R3, RZ, P2, !PT ;  /* 0x00000003d5d57210 */ /* 0x010fe400017fe4ff */
[----:B------:R1:W-:Y:S01]  /*2a670*/  STL [R1+0x94c], R12 ;  /* 0x00094c0c01007387 */ /* 0x0003e20000100800 */
[----:B------:R-:W-:-:S03]  /*2a680*/  IMAD.MOV.U32 R9, RZ, RZ, R12 ;  /* 0x000000ffff097224 */ /* 0x000fc600078e000c */
[----:B------:R3:W-:Y:S04]  /*2a690*/  STL [R1+0x990], R11 ;  /* 0x0009900b01007387 */ /* 0x0007e80000100800 */
[----:B--2---:R-:W2:Y:S04]  /*2a6a0*/  LDL.LU R6, [R1+0xa50] ;  /* 0x000a500001067983 */ /* 0x004ea80000300800 */
[----:B------:R4:W-:Y:S04]  /*2a6b0*/  STL [R1+0x98c], R213 ;  /* 0x00098cd501007387 */ /* 0x0009e80000100800 */
[----:B------:R3:W-:Y:S01]  /*2a6c0*/  LDGSTS.E [R5+0x61080], desc[UR60][R8.64], P0 ;  /* 0x6108000008057fae */ /* 0x0007e2000812187c */
[----:B------:R-:W-:-:S03]  /*2a6d0*/  IADD3 R7, P1, R7, R4, RZ ;  /* 0x0000000407077210 */ /* 0x000fc60007f3e0ff */
[----:B-1----:R-:W2:Y:S01]  /*2a6e0*/  LDL.LU R12, [R1+0xa90] ;  /* 0x000a9000010c7983 */ /* 0x002ea20000300800 */
[----:B---3--:R-:W-:Y:S01]  /*2a6f0*/  MOV R8, R11 ;  /* 0x0000000b00087202 */ /* 0x008fe20000000f00 */
[----:B------:R-:W-:Y:S02]  /*2a700*/  IMAD.MOV.U32 R9, RZ, RZ, R213 ;  /* 0x000000ffff097224 */ /* 0x000fe400078e00d5 */
[----:B------:R-:W3:Y:S01]  /*2a710*/  LDL.LU R11, [R1+0xa4c] ;  /* 0x000a4c00010b7983 */ /* 0x000ee20000300800 */
[----:B------:R-:W-:-:S03]  /*2a720*/  IADD3 R214, P2, R214, R4, RZ ;  /* 0x00000004d6d67210 */ /* 0x000fc60007f5e0ff */
[----:B----4-:R-:W4:Y:S04]  /*2a730*/  LDL.LU R213, [R1+0xa8c] ;  /* 0x000a8c0001d57983 */ /* 0x010f280000300800 */
[----:B------:R1:W-:Y:S01]  /*2a740*/  LDGSTS.E [R5+0x61480], desc[UR60][R8.64], P0 ;  /* 0x6148000008057fae */ /* 0x0003e2000812187c */
[----:B------:R-:W-:-:S03]  /*2a750*/  IMAD.X R212, R212, 0x1, R3, P1 ;  /* 0x00000001d4d47824 */ /* 0x000fc600008e0603 */
[----:B------:R1:W-:Y:S01]  /*2a760*/  STL [R1+0x9d0], R7 ;  /* 0x0009d00701007387 */ /* 0x0003e20000100800 */
[----:B------:R-:W-:-:S03]  /*2a770*/  IADD3.X R215, R215, R3, RZ, P2, !PT ;  /* 0x00000003d7d77210 */ /* 0x000fc600017fe4ff */
[----:B------:R1:W-:Y:S02]  /*2a780*/  STL [R1+0x9cc], R212 ;  /* 0x0009ccd401007387 */ /* 0x0003e40000100800 */
[----:B-1----:R-:W-:Y:S02]  /*2a790*/  IMAD.MOV.U32 R8, RZ, RZ, R7 ;  /* 0x000000ffff087224 */ /* 0x002fe400078e0007 */
        /* <DEDUP_REMOVED lines=32> */
[----:B------:R-:W-:Y:S01]  /*2a9a0*/  STL [R1+0xad0], R7 ;  /* 0x000ad00701007387 */ /* 0x000fe20000100800 */
[----:B------:R-:W-:-:S03]  /*2a9b0*/  IADD3.X R215, R215, R3, RZ, P2, !PT ;  /* 0x00000003d7d77210 */ /* 0x000fc600017fe4ff */
[----:B------:R1:W-:Y:S02]  /*2a9c0*/  STL [R1+0xacc], R214 ;  /* 0x000accd601007387 */ /* 0x0003e40000100800 */
[----:B-1----:R-:W-:Y:S02]  /*2a9d0*/  IMAD.MOV.U32 R8, RZ, RZ, R7 ;  /* 0x000000ffff087224 */ /* 0x002fe400078e0007 */
[----:B------:R-:W-:Y:S01]  /*2a9e0*/  STL [R1+0xb10], R212 ;  /* 0x000b10d401007387 */ /* 0x000fe20000100800 */
[----:B------:R-:W-:-:S03]  /*2a9f0*/  IMAD.MOV.U32 R9, RZ, RZ, R214 ;  /* 0x000000ffff097224 */ /* 0x000fc600078e00d6 */
        /* <DEDUP_REMOVED lines=9> */
[----:B--2---:R-:W-:-:S05]  /*2aa90*/  IADD3 R6, P1, R6, R4, RZ ;  /* 0x0000000406067210 */ /* 0x004fca0007f3e0ff */
[----:B-1----:R-:W-:Y:S01]  /*2aaa0*/  IMAD.MOV.U32 R8, RZ, RZ, R6 ;  /* 0x000000ffff087224 */ /* 0x002fe200078e0006 */
[----:B------:R-:W-:Y:S01]  /*2aab0*/  IADD3 R11, P2, R11, R4, RZ ;  /* 0x000000040b0b7210 */ /* 0x000fe20007f5e0ff */
[----:B---3--:R-:W-:-:S04]  /*2aac0*/  IMAD.X R12, R12, 0x1, R3, P1 ;  /* 0x000000010c0c7824 */ /* 0x008fc800008e0603 */
[----:B------:R-:W-:Y:S01]  /*2aad0*/  IMAD.MOV.U32 R9, RZ, RZ, R12 ;  /* 0x000000ffff097224 */ /* 0x000fe200078e000c */
[----:B----4-:R-:W-:Y:S01]  /*2aae0*/  IADD3.X R213, R213, R3, RZ, P2, !PT ;  /* 0x00000003d5d57210 */ /* 0x010fe200017fe4ff */
[----:B------:R1:W-:Y:S04]  /*2aaf0*/  STL [R1+0xb50], R6 ;  /* 0x000b500601007387 */ /* 0x0003e80000100800 */
[----:B------:R2:W-:Y:S04]  /*2ab00*/  LDGSTS.E [R5+0x63080], desc[UR60][R8.64], P0 ;  /* 0x6308000008057fae */ /* 0x0005e8000812187c */
[----:B------:R3:W-:Y:S04]  /*2ab10*/  STL [R1+0xb4c], R12 ;  /* 0x000b4c0c01007387 */ /* 0x0007e80000100800 */
[----:B------:R4:W-:Y:S01]  /*2ab20*/  STL [R1+0xb90], R11 ;  /* 0x000b900b01007387 */ /* 0x0009e20000100800 */
[----:B--2---:R-:W-:Y:S01]  /*2ab30*/  MOV R8, R11 ;  /* 0x0000000b00087202 */ /* 0x004fe20000000f00 */
[----:B------:R-:W-:-:S02]  /*2ab40*/  IMAD.MOV.U32 R9, RZ, RZ, R213 ;  /* 0x000000ffff097224 */ /* 0x000fc400078e00d5 */
[----:B-1----:R-:W2:Y:S01]  /*2ab50*/  LDL.LU R6, [R1+0x858] ;  /* 0x0008580001067983 */ /* 0x002ea20000300800 */
[----:B------:R-:W-:-:S03]  /*2ab60*/  IADD3 R214, P1, R214, R4, RZ ;  /* 0x00000004d6d67210 */ /* 0x000fc60007f3e0ff */
[----:B------:R1:W-:Y:S04]  /*2ab70*/  LDGSTS.E [R5+0x63480], desc[UR60][R8.64], P0 ;  /* 0x6348000008057fae */ /* 0x0003e8000812187c */
[----:B------:R4:W-:Y:S04]  /*2ab80*/  STL [R1+0xb8c], R213 ;  /* 0x000b8cd501007387 */ /* 0x0009e80000100800 */
[----:B---3--:R-:W3:Y:S01]  /*2ab90*/  LDL.LU R12, [R1+0x898] ;  /* 0x00089800010c7983 */ /* 0x008ee20000300800 */
[----:B------:R-:W-:Y:S01]  /*2aba0*/  IADD3 R7, P2, R7, R4, RZ ;  /* 0x0000000407077210 */ /* 0x000fe20007f5e0ff */
[----:B-1----:R-:W-:-:S02]  /*2abb0*/  IMAD.MOV.U32 R8, RZ, RZ, R214 ;  /* 0x000000ffff087224 */ /* 0x002fc400078e00d6 */
[----:B----4-:R-:W4:Y:S04]  /*2abc0*/  LDL.LU R11, [R1+0x854] ;  /* 0x00085400010b7983 */ /* 0x010f280000300800 */
[----:B------:R-:W4:Y:S01]  /*2abd0*/  LDL.LU R213, [R1+0x894] ;  /* 0x0008940001d57983 */ /* 0x000f220000300800 */
[----:B------:R-:W-:-:S04]  /*2abe0*/  IMAD.X R215, R215, 0x1, R3, P1 ;  /* 0x00000001d7d77824 */ /* 0x000fc800008e0603 */
[----:B------:R-:W-:Y:S01]  /*2abf0*/  IMAD.MOV.U32 R9, RZ, RZ, R215 ;  /* 0x000000ffff097224 */ /* 0x000fe200078e00d7 */
[----:B------:R-:W-:Y:S01]  /*2ac00*/  IADD3.X R212, R212, R3, RZ, P2, !PT ;  /* 0x00000003d4d47210 */ /* 0x000fe200017fe4ff */
[----:B------:R1:W-:Y:S04]  /*2ac10*/  STL [R1+0xbd0], R214 ;  /* 0x000bd0d601007387 */ /* 0x0003e80000100800 */
[----:B------:R-:W-:Y:S04]  /*2ac20*/  STL [R1+0xbcc], R215 ;  /* 0x000bccd701007387 */ /* 0x000fe80000100800 */
[----:B------:R1:W-:Y:S04]  /*2ac30*/  LDGSTS.E [R5+0x63880], desc[UR60][R8.64], P0 ;  /* 0x6388000008057fae */ /* 0x0003e8000812187c */
[----:B------:R1:W-:Y:S04]  /*2ac40*/  STL [R1+0xc10], R7 ;  /* 0x000c100701007387 */ /* 0x0003e80000100800 */
[----:B------:R1:W-:Y:S02]  /*2ac50*/  STL [R1+0xc0c], R212 ;  /* 0x000c0cd401007387 */ /* 0x0003e40000100800 */
[----:B-1----:R-:W-:Y:S01]  /*2ac60*/  MOV R8, R7 ;  /* 0x0000000700087202 */ /* 0x002fe20000000f00 */
[----:B------:R-:W-:Y:S01]  /*2ac70*/  IMAD.MOV.U32 R9, RZ, RZ, R212 ;  /* 0x000000ffff097224 */ /* 0x000fe200078e00d4 */
        /* <DEDUP_REMOVED lines=8> */
[----:B---3--:R-:W-:Y:S01]  /*2ad00*/  IADD3 R12, P2, R12, R4, RZ ;  /* 0x000000040c0c7210 */ /* 0x008fe20007f5e0ff */
[----:B----4-:R-:W-:-:S03]  /*2ad10*/  IMAD.X R11, R11, 0x1, R3, P1 ;  /* 0x000000010b0b7824 */ /* 0x010fc600008e0603 */
[----:B------:R-:W-:Y:S02]  /*2ad20*/  IADD3.X R213, R213, R3, RZ, P2, !PT ;  /* 0x00000003d5d57210 */ /* 0x000fe400017fe4ff */
[----:B------:R3:W-:Y:S01]  /*2ad30*/  STL [R1+0x854], R11 ;  /* 0x0008540b01007387 */ /* 0x0007e20000100800 */
[----:B-1----:R-:W-:-:S03]  /*2ad40*/  IMAD.MOV.U32 R8, RZ, RZ, R6 ;  /* 0x000000ffff087224 */ /* 0x002fc600078e0006 */
[----:B------:R1:W-:Y:S04]  /*2ad50*/  STL [R1+0x898], R12 ;  /* 0x0008980c01007387 */ /* 0x0003e80000100800 */
[----:B------:R4:W-:Y:S04]  /*2ad60*/  STL [R1+0x894], R213 ;  /* 0x000894d501007387 */ /* 0x0009e80000100800 */
[----:B--2---:R-:W2:Y:S01]  /*2ad70*/  LDL.LU R6, [R1+0x958] ;  /* 0x0009580001067983 */ /* 0x004ea20000300800 */
[----:B------:R-:W-:-:S04]  /*2ad80*/  IADD3 R7, P1, R7, R4, RZ ;  /* 0x0000000407077210 */ /* 0x000fc80007f3e0ff */
[----:B------:R-:W-:Y:S02]  /*2ad90*/  IADD3.X R214, R214, R3, RZ, P1, !PT ;  /* 0x00000003d6d67210 */ /* 0x000fe40000ffe4ff */
[----:B------:R-:W-:Y:S01]  /*2ada0*/  IADD3 R212, P2, R212, R4, RZ ;  /* 0x00000004d4d47210 */ /* 0x000fe20007f5e0ff */
[----:B------:R-:W-:Y:S01]  /*2adb0*/  VIADD R5, R9, UR5 ;  /* 0x0000000509057c36 */ /* 0x000fe20008000000 */
[----:B------:R-:W-:Y:S02]  /*2adc0*/  MOV R9, R11 ;  /* 0x0000000b00097202 */ /* 0x000fe40000000f00 */
[----:B---3--:R-:W3:Y:S04]  /*2add0*/  LDL.LU R11, [R1+0x998] ;  /* 0x00099800010b7983 */ /* 0x008ee80000300800 */
[----:B------:R1:W-:Y:S01]  /*2ade0*/  LDGSTS.E [R5+0x60100], desc[UR60][R8.64], P0 ;  /* 0x6010000008057fae */ /* 0x0003e2000812187c */
[----:B------:R-:W-:-:S02]  /*2adf0*/  IMAD.X R215, R215, 0x1, R3, P2 ;  /* 0x00000001d7d77824 */ /* 0x000fc400010e0603 */
[----:B-1----:R-:W-:Y:S02]  /*2ae00*/  IMAD.MOV.U32 R8, RZ, RZ, R12 ;  /* 0x000000ffff087224 */ /* 0x002fe400078e000c */
[----:B------:R-:W-:Y:S01]  /*2ae10*/  IMAD.MOV.U32 R9, RZ, RZ, R213 ;  /* 0x000000ffff097224 */ /* 0x000fe200078e00d5 */
[----:B------:R-:W3:Y:S04]  /*2ae20*/  LDL.LU R12, [R1+0x954] ;  /* 0x00095400010c7983 */ /* 0x000ee80000300800 */
[----:B----4-:R-:W4:Y:S04]  /*2ae30*/  LDL.LU R213, [R1+0x994] ;  /* 0x0009940001d57983 */ /* 0x010f280000300800 */
[----:B------:R1:W-:Y:S04]  /*2ae40*/  LDGSTS.E [R5+0x60500], desc[UR60][R8.64], P0 ;  /* 0x6050000008057fae */ /* 0x0003e8000812187c */
[----:B------:R1:W-:Y:S04]  /*2ae50*/  STL [R1+0x8d8], R7 ;  /* 0x0008d80701007387 */ /* 0x0003e80000100800 */
[----:B------:R1:W-:Y:S02]  /*2ae60*/  STL [R1+0x8d4], R214 ;  /* 0x0008d4d601007387 */ /* 0x0003e40000100800 */
[----:B-1----:R-:W-:Y:S01]  /*2ae70*/  IMAD.MOV.U32 R8, RZ, RZ, R7 ;  /* 0x000000ffff087224 */ /* 0x002fe200078e0007 */
[----:B------:R-:W-:Y:S01]  /*2ae80*/  MOV R9, R214 ;  /* 0x000000d600097202 */ /* 0x000fe20000000f00 */
[----:B------:R1:W-:Y:S04]  /*2ae90*/  STL [R1+0x918], R212 ;  /* 0x000918d401007387 */ /* 0x0003e80000100800 */
[----:B------:R-:W4:Y:S04]  /*2aea0*/  LDL.LU R7, [R1+0x9d8] ;  /* 0x0009d80001077983 */ /* 0x000f280000300800 */
[----:B------:R1:W-:Y:S04]  /*2aeb0*/  STL [R1+0x914], R215 ;  /* 0x000914d701007387 */ /* 0x0003e80000100800 */
[----:B------:R1:W-:Y:S04]  /*2aec0*/  LDGSTS.E [R5+0x60900], desc[UR60][R8.64], P0 ;  /* 0x6090000008057fae */ /* 0x0003e8000812187c */
[----:B------:R-:W4:Y:S01]  /*2aed0*/  LDL.LU R214, [R1+0xa18] ;  /* 0x000a180001d67983 */ /* 0x000f220000300800 */
[----:B-1----:R-:W-:-:S03]  /*2aee0*/  IMAD.MOV.U32 R8, RZ, RZ, R212 ;  /* 0x000000ffff087224 */ /* 0x002fc600078e00d4 */
[----:B------:R-:W4:Y:S01]  /*2aef0*/  LDL.LU R212, [R1+0x9d4] ;  /* 0x0009d40001d47983 */ /* 0x000f220000300800 */
[----:B------:R-:W-:-:S03]  /*2af00*/  IMAD.MOV.U32 R9, RZ, RZ, R215 ;  /* 0x000000ffff097224 */ /* 0x000fc600078e00d7 */
[----:B------:R-:W4:Y:S04]  /*2af10*/  LDL.LU R215, [R1+0xa14] ;  /* 0x000a140001d77983 */ /* 0x000f280000300800 */
[----:B------:R1:W-:Y:S01]  /*2af20*/  LDGSTS.E [R5+0x60d00], desc[UR60][R8.64], P0 ;  /* 0x60d0000008057fae */ /* 0x0003e2000812187c */
[----:B--2---:R-:W-:-:S05]  /*2af30*/  IADD3 R6, P1, R6, R4, RZ ;  /* 0x0000000406067210 */ /* 0x004fca0007f3e0ff */
[----:B------:R2:W-:Y:S01]  /*2af40*/  STL [R1+0x958], R6 ;  /* 0x0009580601007387 */ /* 0x0005e20000100800 */
[----:B-1----:R-:W-:Y:S01]  /*2af50*/  IMAD.MOV.U32 R8, RZ, RZ, R6 ;  /* 0x000000ffff087224 */ /* 0x002fe200078e0006 */
[----:B---3--:R-:W-:Y:S02]  /*2af60*/  IADD3 R11, P2, R11, R4, RZ ;  /* 0x000000040b0b7210 */ /* 0x008fe40007f5e0ff */
[----:B------:R-:W-:-:S03]  /*2af70*/  IADD3.X R12, R12, R3, RZ, P1, !PT ;  /* 0x000000030c0c7210 */ /* 0x000fc60000ffe4ff */
[----:B----4-:R-:W-:Y:S01]  /*2af80*/  IMAD.X R213, R213, 0x1, R3, P2 ;  /* 0x00000001d5d57824 */ /* 0x010fe200010e0603 */
[----:B------:R-:W-:Y:S01]  /*2af90*/  MOV R9, R12 ;  /* 0x0000000c00097202 */ /* 0x000fe20000000f00 */
[----:B------:R1:W-:Y:S04]  /*2afa0*/  STL [R1+0x954], R12 ;  /* 0x0009540c01007387 */ /* 0x0003e80000100800 */
[----:B------:R3:W-:Y:S04]  /*2afb0*/  STL [R1+0x998], R11 ;  /* 0x0009980b01007387 */ /* 0x0007e80000100800 */
[----:B--2---:R-:W2:Y:S04]  /*2afc0*/  LDL.LU R6, [R1+0xa58] ;  /* 0x000a580001067983 */ /* 0x004ea80000300800 */
[----:B------:R4:W-:Y:S04]  /*2afd0*/  STL [R1+0x994], R213 ;  /* 0x000994d501007387 */ /* 0x0009e80000100800 */
[----:B------:R3:W-:Y:S01]  /*2afe0*/  LDGSTS.E [R5+0x61100], desc[UR60][R8.64], P0 ;  /* 0x6110000008057fae */ /* 0x0007e2000812187c */
[----:B------:R-:W-:-:S03]  /*2aff0*/  IADD3 R7, P1, R7, R4, RZ ;  /* 0x0000000407077210 */ /* 0x000fc60007f3e0ff */
[----:B-1----:R-:W2:Y:S01]  /*2b000*/  LDL.LU R12, [R1+0xa98] ;  /* 0x000a9800010c7983 */ /* 0x002ea20000300800 */
[----:B---3--:R-:W-:Y:S02]  /*2b010*/  IMAD.MOV.U32 R8, RZ, RZ, R11 ;  /* 0x000000ffff087224 */ /* 0x008fe400078e000b */
[----:B------:R-:W-:Y:S01]  /*2b020*/  IMAD.MOV.U32 R9, RZ, RZ, R213 ;  /* 0x000000ffff097224 */ /* 0x000fe200078e00d5 */
[----:B------:R-:W3:Y:S01]  /*2b030*/  LDL.LU R11, [R1+0xa54] ;  /* 0x000a5400010b7983 */ /* 0x000ee20000300800 */
[----:B------:R-:W-:-:S03]  /*2b040*/  IADD3 R214, P2, R214, R4, RZ ;  /* 0x00000004d6d67210 */ /* 0x000fc60007f5e0ff */
[----:B----4-:R-:W4:Y:S04]  /*2b050*/  LDL.LU R213, [R1+0xa94] ;  /* 0x000a940001d57983 */ /* 0x010f280000300800 */
[----:B------:R1:W-:Y:S01]  /*2b060*/  LDGSTS.E [R5+0x61500], desc[UR60][R8.64], P0 ;  /* 0x6150000008057fae */ /* 0x0003e2000812187c */
[----:B------:R-:W-:-:S03]  /*2b070*/  IADD3.X R212, R212, R3, RZ, P1, !PT ;  /* 0x00000003d4d47210 */ /* 0x000fc60000ffe4ff */
[----:B------:R1:W-:Y:S01]  /*2b080*/  STL [R1+0x9d8], R7 ;  /* 0x0009d80701007387 */ /* 0x0003e20000100800 */
[----:B------:R-:W-:-:S03]  /*2b090*/  IMAD.X R215, R215, 0x1, R3, P2 ;  /* 0x00000001d7d77824 */ /* 0x000fc600010e0603 */
        /* <DEDUP_REMOVED lines=16> */
[----:B------:R-:W-:Y:S02]  /*2b1a0*/  IADD3 R12, P2, R12, R4, RZ ;  /* 0x000000040c0c7210 */ /* 0x000fe40007f5e0ff */
[----:B---3--:R-:W-:-:S03]  /*2b1b0*/  IADD3.X R11, R11, R3, RZ, P1, !PT ;  /* 0x000000030b0b7210 */ /* 0x008fc60000ffe4ff */
        /* <DEDUP_REMOVED lines=16> */
[----:B------:R-:W-:Y:S01]  /*2b2c0*/  STL [R1+0xad8], R7 ;  /* 0x000ad80701007387 */ /* 0x000fe20000100800 */
[----:B------:R-:W-:-:S03]  /*2b2d0*/  IMAD.X R215, R215, 0x1, R3, P2 ;  /* 0x00000001d7d77824 */ /* 0x000fc600010e0603 */
[----:B------:R1:W-:Y:S02]  /*2b2e0*/  STL [R1+0xad4], R214 ;  /* 0x000ad4d601007387 */ /* 0x0003e40000100800 */
[----:B-1----:R-:W-:Y:S01]  /*2b2f0*/  IMAD.MOV.U32 R8, RZ, RZ, R7 ;  /* 0x000000ffff087224 */ /* 0x002fe200078e0007 */
[----:B------:R-:W-:Y:S01]  /*2b300*/  MOV R9, R214 ;  /* 0x000000d600097202 */ /* 0x000fe20000000f00 */
[----:B------:R-:W-:Y:S04]  /*2b310*/  STL [R1+0xb18], R212 ;  /* 0x000b18d401007387 */ /* 0x000fe80000100800 */
        /* <DEDUP_REMOVED lines=10> */
[----:B-1----:R-:W-:Y:S01]  /*2b3c0*/  IMAD.MOV.U32 R8, RZ, RZ, R6 ;  /* 0x000000ffff087224 */ /* 0x002fe200078e0006 */
[----:B------:R-:W-:Y:S02]  /*2b3d0*/  IADD3 R11, P2, R11, R4, RZ ;  /* 0x000000040b0b7210 */ /* 0x000fe40007f5e0ff */
[----:B---3--:R-:W-:-:S04]  /*2b3e0*/  IADD3.X R12, R12, R3, RZ, P1, !PT ;  /* 0x000000030c0c7210 */ /* 0x008fc80000ffe4ff */
[----:B------:R-:W-:Y:S01]  /*2b3f0*/  MOV R9, R12 ;  /* 0x0000000c00097202 */ /* 0x000fe20000000f00 */
[----:B----4-:R-:W-:Y:S01]  /*2b400*/  IMAD.X R213, R213, 0x1, R3, P2 ;  /* 0x00000001d5d57824 */ /* 0x010fe200010e0603 */
[----:B------:R1:W-:Y:S04]  /*2b410*/  STL [R1+0xb58], R6 ;  /* 0x000b580601007387 */ /* 0x0003e80000100800 */
[----:B------:R2:W-:Y:S04]  /*2b420*/  LDGSTS.E [R5+0x63100], desc[UR60][R8.64], P0 ;  /* 0x6310000008057fae */ /* 0x0005e8000812187c */
[----:B------:R3:W-:Y:S04]  /*2b430*/  STL [R1+0xb54], R12 ;  /* 0x000b540c01007387 */ /* 0x0007e80000100800 */
[----:B------:R4:W-:Y:S01]  /*2b440*/  STL [R1+0xb98], R11 ;  /* 0x000b980b01007387 */ /* 0x0009e20000100800 */
[----:B--2---:R-:W-:-:S03]  /*2b450*/  IMAD.MOV.U32 R8, RZ, RZ, R11 ;  /* 0x000000ffff087224 */ /* 0x004fc600078e000b */
[----:B-1----:R-:W2:Y:S01]  /*2b460*/  LDL.LU R6, [R1+0x860] ;  /* 0x0008600001067983 */ /* 0x002ea20000300800 */
[----:B------:R-:W-:Y:S01]  /*2b470*/  IMAD.MOV.U32 R9, RZ, RZ, R213 ;  /* 0x000000ffff097224 */ /* 0x000fe200078e00d5 */
[-C--:B------:R-:W-:Y:S02]  /*2b480*/  IADD3 R214, P1, R214, R4.reuse, RZ ;  /* 0x00000004d6d67210 */ /* 0x080fe40007f3e0ff */
[----:B------:R1:W-:Y:S04]  /*2b490*/  STL [R1+0xb94], R213 ;  /* 0x000b94d501007387 */ /* 0x0003e80000100800 */
[----:B------:R1:W-:Y:S04]  /*2b4a0*/  LDGSTS.E [R5+0x63500], desc[UR60][R8.64], P0 ;  /* 0x6350000008057fae */ /* 0x0003e8000812187c */
[----:B---3--:R-:W3:Y:S01]  /*2b4b0*/  LDL.LU R12, [R1+0x8a0] ;  /* 0x0008a000010c7983 */ /* 0x008ee20000300800 */
[----:B------:R-:W-:-:S03]  /*2b4c0*/  IADD3 R7, P2, R7, R4, RZ ;  /* 0x0000000407077210 */ /* 0x000fc60007f5e0ff */
[----:B----4-:R-:W4:Y:S01]  /*2b4d0*/  LDL.LU R11, [R1+0x85c] ;  /* 0x00085c00010b7983 */ /* 0x010f220000300800 */
[----:B-1----:R-:W-:-:S03]  /*2b4e0*/  IMAD.MOV.U32 R8, RZ, RZ, R214 ;  /* 0x000000ffff087224 */ /* 0x002fc600078e00d6 */
[----:B------:R-:W4:Y:S01]  /*2b4f0*/  LDL.LU R213, [R1+0x89c] ;  /* 0x00089c0001d57983 */ /* 0x000f220000300800 */
[----:B------:R-:W-:-:S04]  /*2b500*/  IADD3.X R215, R215, R3, RZ, P1, !PT ;  /* 0x00000003d7d77210 */ /* 0x000fc80000ffe4ff */
[----:B------:R-:W-:Y:S01]  /*2b510*/  MOV R9, R215 ;  /* 0x000000d700097202 */ /* 0x000fe20000000f00 */
[----:B------:R-:W-:Y:S01]  /*2b520*/  IMAD.X R212, R212, 0x1, R3, P2 ;  /* 0x00000001d4d47824 */ /* 0x000fe200010e0603 */
[----:B------:R1:W-:Y:S04]  /*2b530*/  STL [R1+0xbd8], R214 ;  /* 0x000bd8d601007387 */ /* 0x0003e80000100800 */
[----:B------:R-:W-:Y:S04]  /*2b540*/  STL [R1+0xbd4], R215 ;  /* 0x000bd4d701007387 */ /* 0x000fe80000100800 */
[----:B------:R1:W-:Y:S04]  /*2b550*/  LDGSTS.E [R5+0x63900], desc[UR60][R8.64], P0 ;  /* 0x6390000008057fae */ /* 0x0003e8000812187c */
[----:B------:R1:W-:Y:S04]  /*2b560*/  STL [R1+0xc18], R7 ;  /* 0x000c180701007387 */ /* 0x0003e80000100800 */
[----:B------:R1:W-:Y:S02]  /*2b570*/  STL [R1+0xc14], R212 ;  /* 0x000c14d401007387 */ /* 0x0003e40000100800 */
[----:B-1----:R-:W-:-:S02]  /*2b580*/  IMAD.MOV.U32 R8, RZ, RZ, R7 ;  /* 0x000000ffff087224 */ /* 0x002fc400078e0007 */
[----:B------:R-:W4:Y:S01]  /*2b590*/  LDL.LU R214, [R1+0x8dc] ;  /* 0x0008dc0001d67983 */ /* 0x000f220000300800 */
[----:B------:R-:W-:-:S03]  /*2b5a0*/  IMAD.MOV.U32 R9, RZ, RZ, R212 ;  /* 0x000000ffff097224 */ /* 0x000fc600078e00d4 */
[----:B------:R-:W4:Y:S04]  /*2b5b0*/  LDL.LU R7, [R1+0x8e0] ;  /* 0x0008e00001077983 */ /* 0x000f280000300800 */
[----:B------:R-:W4:Y:S04]  /*2b5c0*/  LDL.LU R215, [R1+0x91c] ;  /* 0x00091c0001d77983 */ /* 0x000f280000300800 */
[----:B------:R-:W4:Y:S04]  /*2b5d0*/  LDL.LU R212, [R1+0x920] ;  /* 0x0009200001d47983 */ /* 0x000f280000300800 */
[----:B------:R1:W-:Y:S04]  /*2b5e0*/  LDGSTS.E [R5+0x63d00], desc[UR60][R8.64], P0 ;  /* 0x63d0000008057fae */ /* 0x0003e8000812187c */
[----:B------:R-:W4:Y:S01]  /*2b5f0*/  LDL R9, [R1+0xfc8] ;  /* 0x000fc80001097983 */ /* 0x000f220000100800 */
[----:B--2---:R-:W-:-:S05]  /*2b600*/  IADD3 R6, P1, R6, R4, RZ ;  /* 0x0000000406067210 */ /* 0x004fca0007f3e0ff */
[----:B------:R2:W-:Y:S01]  /*2b610*/  STL [R1+0x860], R6 ;  /* 0x0008600601007387 */ /* 0x0005e20000100800 */
[----:B---3--:R-:W-:Y:S02]  /*2b620*/  IADD3 R12, P2, R12, R4, RZ ;  /* 0x000000040c0c7210 */ /* 0x008fe40007f5e0ff */
[----:B----4-:R-:W-:-:S03]  /*2b630*/  IADD3.X R11, R11, R3, RZ, P1, !PT ;  /* 0x000000030b0b7210 */ /* 0x010fc60000ffe4ff */
[----:B------:R-:W-:Y:S02]  /*2b640*/  IMAD.X R213, R213, 0x1, R3, P2 ;  /* 0x00000001d5d57824 */ /* 0x000fe400010e0603 */
[----:B------:R3:W-:Y:S01]  /*2b650*/  STL [R1+0x85c], R11 ;  /* 0x00085c0b01007387 */ /* 0x0007e20000100800 */
[----:B-1----:R-:W-:-:S03]  /*2b660*/  MOV R8, R6 ;  /* 0x0000000600087202 */ /* 0x002fc60000000f00 */
[----:B------:R1:W-:Y:S04]  /*2b670*/  STL [R1+0x8a0], R12 ;  /* 0x0008a00c01007387 */ /* 0x0003e80000100800 */
[----:B------:R4:W-:Y:S04]  /*2b680*/  STL [R1+0x89c], R213 ;  /* 0x00089cd501007387 */ /* 0x0009e80000100800 */
[----:B--2---:R-:W2:Y:S01]  /*2b690*/  LDL.LU R6, [R1+0x960] ;  /* 0x0009600001067983 */ /* 0x004ea20000300800 */
[----:B------:R-:W-:-:S05]  /*2b6a0*/  IADD3 R7, P1, R7, R4, RZ ;  /* 0x0000000407077210 */ /* 0x000fca0007f3e0ff */
[----:B------:R-:W-:Y:S01]  /*2b6b0*/  IMAD.X R214, R214, 0x1, R3, P1 ;  /* 0x00000001d6d67824 */ /* 0x000fe200008e0603 */
[----:B------:R-:W-:Y:S01]  /*2b6c0*/  IADD3 R212, P2, R212, R4, RZ ;  /* 0x00000004d4d47210 */ /* 0x000fe20007f5e0ff */
[----:B------:R-:W-:Y:S02]  /*2b6d0*/  VIADD R5, R9, UR5 ;  /* 0x0000000509057c36 */ /* 0x000fe40008000000 */
[----:B------:R-:W-:Y:S02]  /*2b6e0*/  IMAD.MOV.U32 R9, RZ, RZ, R11 ;  /* 0x000000ffff097224 */ /* 0x000fe400078e000b */
[----:B---3--:R-:W3:Y:S04]  /*2b6f0*/  LDL.LU R11, [R1+0x9a0] ;  /* 0x0009a000010b7983 */ /* 0x008ee80000300800 */
[----:B------:R1:W-:Y:S01]  /*2b700*/  LDGSTS.E [R5+0x60180], desc[UR60][R8.64], P0 ;  /* 0x6018000008057fae */ /* 0x0003e2000812187c */
[----:B------:R-:W-:-:S02]  /*2b710*/  IMAD.X R215, R215, 0x1, R3, P2 ;  /* 0x00000001d7d77824 */ /* 0x000fc400010e0603 */
[----:B-1----:R-:W-:Y:S01]  /*2b720*/  IMAD.MOV.U32 R8, RZ, RZ, R12 ;  /* 0x000000ffff087224 */ /* 0x002fe200078e000c */
[----:B------:R-:W-:Y:S01]  /*2b730*/  MOV R9, R213 ;  /* 0x000000d500097202 */ /* 0x000fe20000000f00 */
[----:B------:R-:W3:Y:S04]  /*2b740*/  LDL.LU R12, [R1+0x95c] ;  /* 0x00095c00010c7983 */ /* 0x000ee80000300800 */
[----:B----4-:R-:W4:Y:S04]  /*2b750*/  LDL.LU R213, [R1+0x99c] ;  /* 0x00099c0001d57983 */ /* 0x010f280000300800 */
        /* <DEDUP_REMOVED lines=15> */
[----:B--2---:R-:W-:-:S04]  /*2b850*/  IADD3 R6, P1, R6, R4, RZ ;  /* 0x0000000406067210 */ /* 0x004fc80007f3e0ff */
[----:B-1----:R-:W-:Y:S01]  /*2b860*/  MOV R8, R6 ;  /* 0x0000000600087202 */ /* 0x002fe20000000f00 */
[----:B------:R1:W-:Y:S01]  /*2b870*/  STL [R1+0x960], R6 ;  /* 0x0009600601007387 */ /* 0x0003e20000100800 */
[----:B---3--:R-:W-:Y:S01]  /*2b880*/  IADD3 R11, P2, R11, R4, RZ ;  /* 0x000000040b0b7210 */ /* 0x008fe20007f5e0ff */
[----:B------:R-:W-:-:S04]  /*2b890*/  IMAD.X R12, R12, 0x1, R3, P1 ;  /* 0x000000010c0c7824 */ /* 0x000fc800008e0603 */
        /* <DEDUP_REMOVED lines=22> */
[----:B------:R-:W3:Y:S04]  /*2ba00*/  LDL.LU R7, [R1+0xae0] ;  /* 0x000ae00001077983 */ /* 0x000ee80000300800 */
[----:B------:R1:W-:Y:S04]  /*2ba10*/  STL [R1+0xa1c], R215 ;  /* 0x000a1cd701007387 */ /* 0x0003e80000100800 */
[----:B------:R1:W-:Y:S04]  /*2ba20*/  LDGSTS.E [R5+0x61980], desc[UR60][R8.64], P0 ;  /* 0x6198000008057fae */ /* 0x0003e8000812187c */
[----:B------:R-:W3:Y:S01]  /*2ba30*/  LDL.LU R212, [R1+0xb20] ;  /* 0x000b200001d47983 */ /* 0x000ee20000300800 */
[----:B-1----:R-:W-:-:S03]  /*2ba40*/  IMAD.MOV.U32 R8, RZ, RZ, R214 ;  /* 0x000000ffff087224 */ /* 0x002fc600078e00d6 */
[----:B------:R-:W3:Y:S01]  /*2ba50*/  LDL.LU R214, [R1+0xadc] ;  /* 0x000adc0001d67983 */ /* 0x000ee20000300800 */
[----:B------:R-:W-:-:S03]  /*2ba60*/  MOV R9, R215 ;  /* 0x000000d700097202 */ /* 0x000fc60000000f00 */
[----:B------:R-:W3:Y:S04]  /*2ba70*/  LDL.LU R215, [R1+0xb1c] ;  /* 0x000b1c0001d77983 */ /* 0x000ee80000300800 */
[----:B------:R1:W-:Y:S01]  /*2ba80*/  LDGSTS.E [R5+0x61d80], desc[UR60][R8.64], P0 ;  /* 0x61d8000008057fae */ /* 0x0003e2000812187c */
[----:B----4-:R-:W-:-:S04]  /*2ba90*/  IADD3 R6, P1, R6, R4, RZ ;  /* 0x0000000406067210 */ /* 0x010fc80007f3e0ff */
[----:B-1----:R-:W-:Y:S01]  /*2baa0*/  MOV R8, R6 ;  /* 0x0000000600087202 */ /* 0x002fe20000000f00 */
[----:B------:R1:W-:Y:S01]  /*2bab0*/  STL [R1+0xa60], R6 ;  /* 0x000a600601007387 */ /* 0x0003e20000100800 */
[----:B--2---:R-:W-:Y:S01]  /*2bac0*/  IADD3 R12, P2, R12, R4, RZ ;  /* 0x000000040c0c7210 */ /* 0x004fe20007f5e0ff */
[----:B---3--:R-:W-:-:S04]  /*2bad0*/  IMAD.X R11, R11, 0x1, R3, P1 ;  /* 0x000000010b0b7824 */ /* 0x008fc800008e0603 */
[----:B------:R-:W-:Y:S01]  /*2bae0*/  IMAD.X R213, R213, 0x1, R3, P2 ;  /* 0x00000001d5d57824 */ /* 0x000fe200010e0603 */
        /* <DEDUP_REMOVED lines=8> */
[----:B-1----:R-:W-:Y:S01]  /*2bb70*/  IMAD.MOV.U32 R8, RZ, RZ, R12 ;  /* 0x000000ffff087224 */ /* 0x002fe200078e000c */
[----:B------:R-:W-:Y:S01]  /*2bb80*/  MOV R9, R213 ;  /* 0x000000d500097202 */ /* 0x000fe20000000f00 */
[----:B---3--:R-:W3:Y:S01]  /*2bb90*/  LDL.LU R12, [R1+0xb5c] ;  /* 0x000b5c00010c7983 */ /* 0x008ee20000300800 */
[----:B------:R-:W-:-:S03]  /*2bba0*/  IADD3 R212, P2, R212, R4, RZ ;  /* 0x00000004d4d47210 */ /* 0x000fc60007f5e0ff */
[----:B------:R-:W3:Y:S04]  /*2bbb0*/  LDL.LU R213, [R1+0xb9c] ;  /* 0x000b9c0001d57983 */ /* 0x000ee80000300800 */
        /* <DEDUP_REMOVED lines=479> */
[----:B------:R-:W-:Y:S04]  /*2d9b0*/  STL [R1+0xbf8], R214 ;  /* 0x000bf8d601007387 */ /* 0x000fe80000100800 */
[----:B------:R1:W-:Y:S04]  /*2d9c0*/  STL [R1+0xbf4], R215 ;  /* 0x000bf4d701007387 */ /* 0x0003e80000100800 */
        /* <DEDUP_REMOVED lines=21> */
[----:B------:R-:W-:Y:S01]  /*2db20*/  IADD3 R5, R9, UR5, RZ ;  /* 0x0000000509057c10 */ /* 0x000fe2000fffe0ff */
[----:B------:R-:W-:-:S02]  /*2db30*/  IMAD.MOV.U32 R9, RZ, RZ, R11 ;  /* 0x000000ffff097224 */ /* 0x000fc400078e000b */
[----:B-1----:R-:W2:Y:S04]  /*2db40*/  LDL.LU R11, [R1+0x9c0] ;  /* 0x0009c000010b7983 */ /* 0x002ea80000300800 */
[----:B------:R1:W-:Y:S02]  /*2db50*/  LDGSTS.E [R5+0x60380], desc[UR60][R8.64], P0 ;  /* 0x6038000008057fae */ /* 0x0003e4000812187c */
[----:B-1----:R-:W-:Y:S02]  /*2db60*/  MOV R8, R12 ;  /* 0x0000000c00087202 */ /* 0x002fe40000000f00 */
[----:B---3--:R-:W3:Y:S01]  /*2db70*/  LDL.LU R12, [R1+0x97c] ;  /* 0x00097c00010c7983 */ /* 0x008ee20000300800 */
[----:B------:R-:W-:-:S03]  /*2db80*/  IMAD.MOV.U32 R9, RZ, RZ, R213 ;  /* 0x000000ffff097224 */ /* 0x000fc600078e00d5 */
[----:B----4-:R-:W4:Y:S01]  /*2db90*/  LDL.LU R213, [R1+0x9bc] ;  /* 0x0009bc0001d57983 */ /* 0x010f220000300800 */
[-C--:B------:R-:W-:Y:S02]  /*2dba0*/  IADD3 R7, P1, R7, R4.reuse, RZ ;  /* 0x0000000407077210 */ /* 0x080fe40007f3e0ff */
[----:B------:R-:W-:Y:S01]  /*2dbb0*/  IADD3 R214, P2, R214, R4, RZ ;  /* 0x00000004d6d67210 */ /* 0x000fe20007f5e0ff */
[----:B------:R1:W-:Y:S02]  /*2dbc0*/  LDGSTS.E [R5+0x60780], desc[UR60][R8.64], P0 ;  /* 0x6078000008057fae */ /* 0x0003e4000812187c */
[----:B------:R-:W-:Y:S01]  /*2dbd0*/  IMAD.X R215, R215, 0x1, R3, P1 ;  /* 0x00000001d7d77824 */ /* 0x000fe200008e0603 */
[----:B------:R-:W-:Y:S01]  /*2dbe0*/  IADD3.X R212, R212, R3, RZ, P2, !PT ;  /* 0x00000003d4d47210 */ /* 0x000fe200017fe4ff */
[----:B------:R-:W-:Y:S01]  /*2dbf0*/  STL [R1+0x900], R7 ;  /* 0x0009000701007387 */ /* 0x000fe20000100800 */
[----:B-1----:R-:W-:Y:S02]  /*2dc00*/  IMAD.MOV.U32 R8, RZ, RZ, R7 ;  /* 0x000000ffff087224 */ /* 0x002fe400078e0007 */
[----:B------:R-:W-:Y:S01]  /*2dc10*/  IMAD.MOV.U32 R9, RZ, RZ, R215 ;  /* 0x000000ffff097224 */ /* 0x000fe200078e00d7 */
[----:B------:R1:W-:Y:S04]  /*2dc20*/  STL [R1+0x8fc], R215 ;  /* 0x0008fcd701007387 */ /* 0x0003e80000100800 */
[----:B------:R1:W-:Y:S04]  /*2dc30*/  LDGSTS.E [R5+0x60b80], desc[UR60][R8.64], P0 ;  /* 0x60b8000008057fae */ /* 0x0003e8000812187c */
[----:B------:R-:W-:Y:S04]  /*2dc40*/  STL [R1+0x940], R214 ;  /* 0x000940d601007387 */ /* 0x000fe80000100800 */
[----:B-1----:R-:W4:Y:S01]  /*2dc50*/  LDL.LU R215, [R1+0xa00] ;  /* 0x000a000001d77983 */ /* 0x002f220000300800 */
[----:B------:R-:W-:Y:S01]  /*2dc60*/  MOV R8, R214 ;  /* 0x000000d600087202 */ /* 0x000fe20000000f00 */
[----:B------:R-:W-:-:S02]  /*2dc70*/  IMAD.MOV.U32 R9, RZ, RZ, R212 ;  /* 0x000000ffff097224 */ /* 0x000fc400078e00d4 */
[----:B------:R1:W-:Y:S04]  /*2dc80*/  STL [R1+0x93c], R212 ;  /* 0x00093cd401007387 */ /* 0x0003e80000100800 */
[----:B------:R2:W-:Y:S04]  /*2dc90*/  LDGSTS.E [R5+0x60f80], desc[UR60][R8.64], P0 ;  /* 0x60f8000008057fae */ /* 0x0005e8000812187c */
[----:B------:R-:W4:Y:S04]  /*2dca0*/  LDL.LU R7, [R1+0xa40] ;  /* 0x000a400001077983 */ /* 0x000f280000300800 */
[----:B-1----:R-:W5:Y:S04]  /*2dcb0*/  LDL.LU R212, [R1+0xfec] ;  /* 0x000fec0001d47983 */ /* 0x002f680000300800 */
[----:B------:R-:W4:Y:S01]  /*2dcc0*/  LDL.LU R214, [R1+0xa3c] ;  /* 0x000a3c0001d67983 */ /* 0x000f220000300800 */
[----:B--2---:R-:W-:-:S05]  /*2dcd0*/  IADD3 R6, P1, R6, R4, RZ ;  /* 0x0000000406067210 */ /* 0x004fca0007f3e0ff */
[----:B------:R-:W-:Y:S01]  /*2dce0*/  IMAD.MOV.U32 R8, RZ, RZ, R6 ;  /* 0x000000ffff087224 */ /* 0x000fe200078e0006 */
[----:B------:R-:W-:Y:S01]  /*2dcf0*/  STL [R1+0x980], R6 ;  /* 0x0009800601007387 */ /* 0x000fe20000100800 */
[----:B------:R-:W-:Y:S01]  /*2dd00*/  IADD3 R11, P2, R11, R4, RZ ;  /* 0x000000040b0b7210 */ /* 0x000fe20007f5e0ff */
[----:B---3--:R-:W-:-:S04]  /*2dd10*/  IMAD.X R12, R12, 0x1, R3, P1 ;  /* 0x000000010c0c7824 */ /* 0x008fc800008e0603 */
[----:B------:R-:W-:Y:S01]  /*2dd20*/  IMAD.MOV.U32 R9, RZ, RZ, R12 ;  /* 0x000000ffff097224 */ /* 0x000fe200078e000c */
[----:B----4-:R-:W-:Y:S01]  /*2dd30*/  IADD3.X R213, R213, R3, RZ, P2, !PT ;  /* 0x00000003d5d57210 */ /* 0x010fe200017fe4ff */
[----:B------:R1:W-:Y:S04]  /*2dd40*/  STL [R1+0x97c], R12 ;  /* 0x00097c0c01007387 */ /* 0x0003e80000100800 */
[----:B------:R2:W-:Y:S04]  /*2dd50*/  LDGSTS.E [R5+0x61380], desc[UR60][R8.64], P0 ;  /* 0x6138000008057fae */ /* 0x0005e8000812187c */
[----:B------:R-:W-:Y:S04]  /*2dd60*/  STL [R1+0x9c0], R11 ;  /* 0x0009c00b01007387 */ /* 0x000fe80000100800 */
[----:B-1----:R-:W3:Y:S01]  /*2dd70*/  LDL.LU R12, [R1+0xa80] ;  /* 0x000a8000010c7983 */ /* 0x002ee20000300800 */
[----:B--2---:R-:W-:Y:S01]  /*2dd80*/  MOV R8, R11 ;  /* 0x0000000b00087202 */ /* 0x004fe20000000f00 */
[----:B------:R-:W-:-:S02]  /*2dd90*/  IMAD.MOV.U32 R9, RZ, RZ, R213 ;  /* 0x000000ffff097224 */ /* 0x000fc400078e00d5 */
[----:B------:R1:W-:Y:S04]  /*2dda0*/  STL [R1+0x9bc], R213 ;  /* 0x0009bcd501007387 */ /* 0x0003e80000100800 */
[----:B------:R-:W2:Y:S04]  /*2ddb0*/  LDL.LU R6, [R1+0xac0] ;  /* 0x000ac00001067983 */ /* 0x000ea80000300800 */
[----:B------:R4:W-:Y:S04]  /*2ddc0*/  LDGSTS.E [R5+0x61780], desc[UR60][R8.64], P0 ;  /* 0x6178000008057fae */ /* 0x0009e8000812187c */
[----:B-1----:R-:W5:Y:S04]  /*2ddd0*/  LDL.LU R213, [R1+0xfe8] ;  /* 0x000fe80001d57983 */ /* 0x002f680000300800 */
[----:B------:R-:W2:Y:S04]  /*2dde0*/  LDL.LU R11, [R1+0xabc] ;  /* 0x000abc00010b7983 */ /* 0x000ea80000300800 */
[----:B------:R-:W3:Y:S01]  /*2ddf0*/  LDL.LU R9, [R1+0x9fc] ;  /* 0x0009fc0001097983 */ /* 0x000ee20000300800 */
[----:B------:R-:W-:-:S02]  /*2de00*/  IADD3 R215, P1, R215, R4, RZ ;  /* 0x00000004d7d77210 */ /* 0x000fc40007f3e0ff */
[----:B------:R-:W-:-:S03]  /*2de10*/  IADD3 R7, P2, R7, R4, RZ ;  /* 0x0000000407077210 */ /* 0x000fc60007f5e0ff */
[----:B----4-:R-:W-:Y:S01]  /*2de20*/  IMAD.MOV.U32 R8, RZ, RZ, R215 ;  /* 0x000000ffff087224 */ /* 0x010fe200078e00d7 */
[----:B------:R1:W-:Y:S01]  /*2de30*/  STL [R1+0xa00], R215 ;  /* 0x000a00d701007387 */ /* 0x0003e20000100800 */
[----:B------:R-:W-:Y:S01]  /*2de40*/  IADD3.X R214, R214, R3, RZ, P2, !PT ;  /* 0x00000003d6d67210 */ /* 0x000fe200017fe4ff */
[----:B---3--:R-:W-:-:S05]  /*2de50*/  IMAD.X R9, R9, 0x1, R3, P1 ;  /* 0x0000000109097824 */ /* 0x008fca00008e0603 */
[----:B------:R3:W-:Y:S04]  /*2de60*/  STL [R1+0x9fc], R9 ;  /* 0x0009fc0901007387 */ /* 0x0007e80000100800 */
[----:B------:R4:W-:Y:S04]  /*2de70*/  LDGSTS.E [R5+0x61b80], desc[UR60][R8.64], P0 ;  /* 0x61b8000008057fae */ /* 0x0009e8000812187c */
[----:B------:R-:W-:Y:S04]  /*2de80*/  STL [R1+0xa40], R7 ;  /* 0x000a400701007387 */ /* 0x000fe80000100800 */
[----:B-1----:R-:W2:Y:S01]  /*2de90*/  LDL.LU R215, [R1+0xb40] ;  /* 0x000b400001d77983 */ /* 0x002ea20000300800 */
[----:B----4-:R-:W-:Y:S01]  /*2dea0*/  IMAD.MOV.U32 R8, RZ, RZ, R7 ;  /* 0x000000ffff087224 */ /* 0x010fe200078e0007 */
[----:B---3--:R-:W-:-:S02]  /*2deb0*/  MOV R9, R214 ;  /* 0x000000d600097202 */ /* 0x008fc40000000f00 */
[----:B------:R1:W-:Y:S04]  /*2dec0*/  STL [R1+0xa3c], R214 ;  /* 0x000a3cd601007387 */ /* 0x0003e80000100800 */
[----:B------:R3:W-:Y:S04]  /*2ded0*/  LDGSTS.E [R5+0x61f80], desc[UR60][R8.64], P0 ;  /* 0x61f8000008057fae */ /* 0x0007e8000812187c */
[----:B-1----:R-:W4:Y:S04]  /*2dee0*/  LDL.LU R214, [R1+0xb3c] ;  /* 0x000b3c0001d67983 */ /* 0x002f280000300800 */
[----:B------:R-:W4:Y:S04]  /*2def0*/  LDL.LU R7, [R1+0xbc0] ;  /* 0x000bc00001077983 */ /* 0x000f280000300800 */
[----:B------:R-:W4:Y:S01]  /*2df00*/  LDL.LU R9, [R1+0xa7c] ;  /* 0x000a7c0001097983 */ /* 0x000f220000300800 */
[----:B------:R-:W-:-:S02]  /*2df10*/  IADD3 R12, P1, R12, R4, RZ ;  /* 0x000000040c0c7210 */ /* 0x000fc40007f3e0ff */
[----:B--2---:R-:W-:Y:S02]  /*2df20*/  IADD3 R6, P2, R6, R4, RZ ;  /* 0x0000000406067210 */ /* 0x004fe40007f5e0ff */
[----:B---3--:R-:W-:Y:S01]  /*2df30*/  MOV R8, R12 ;  /* 0x0000000c00087202 */ /* 0x008fe20000000f00 */
[----:B------:R1:W-:Y:S02]  /*2df40*/  STL [R1+0xa80], R12 ;  /* 0x000a800c01007387 */ /* 0x0003e40000100800 */
[--C-:B------:R-:W-:Y:S02]  /*2df50*/  IMAD.X R11, R11, 0x1, R3.reuse, P2 ;  /* 0x000000010b0b7824 */ /* 0x100fe400010e0603 */
[----:B----4-:R-:W-:-:S05]  /*2df60*/  IMAD.X R9, R9, 0x1, R3, P1 ;  /* 0x0000000109097824 */ /* 0x010fca00008e0603 */
[----:B------:R2:W-:Y:S04]  /*2df70*/  STL [R1+0xa7c], R9 ;  /* 0x000a7c0901007387 */ /* 0x0005e80000100800 */
[----:B------:R3:W-:Y:S04]  /*2df80*/  LDGSTS.E [R5+0x62380], desc[UR60][R8.64], P0 ;  /* 0x6238000008057fae */ /* 0x0007e8000812187c */
[----:B------:R-:W-:Y:S04]  /*2df90*/  STL [R1+0xac0], R6 ;  /* 0x000ac00601007387 */ /* 0x000fe80000100800 */
[----:B-1----:R-:W4:Y:S01]  /*2dfa0*/  LDL.LU R12, [R1+0xbbc] ;  /* 0x000bbc00010c7983 */ /* 0x002f220000300800 */
[----:B---3--:R-:W-:-:S02]  /*2dfb0*/  IMAD.MOV.U32 R8, RZ, RZ, R6 ;  /* 0x000000ffff087224 */ /* 0x008fc400078e0006 */
[----:B--2---:R-:W-:Y:S01]  /*2dfc0*/  IMAD.MOV.U32 R9, RZ, RZ, R11 ;  /* 0x000000ffff097224 */ /* 0x004fe200078e000b */
[----:B------:R1:W-:Y:S04]  /*2dfd0*/  STL [R1+0xabc], R11 ;  /* 0x000abc0b01007387 */ /* 0x0003e80000100800 */
[----:B------:R2:W-:Y:S04]  /*2dfe0*/  LDGSTS.E [R5+0x62780], desc[UR60][R8.64], P0 ;  /* 0x6278000008057fae */ /* 0x0005e8000812187c */
[----:B-1----:R-:W3:Y:S04]  /*2dff0*/  LDL.LU R11, [R1+0xc3c] ;  /* 0x000c3c00010b7983 */ /* 0x002ee80000300800 */
[----:B------:R-:W3:Y:S04]  /*2e000*/  LDL.LU R6, [R1+0xc40] ;  /* 0x000c400001067983 */ /* 0x000ee80000300800 */
[----:B------:R-:W4:Y:S04]  /*2e010*/  LDL.LU R8, [R1+0xafc] ;  /* 0x000afc0001087983 */ /* 0x000f280000300800 */
[----:B------:R-:W2:Y:S01]  /*2e020*/  LDL.LU R9, [R1+0xb00] ;  /* 0x000b000001097983 */ /* 0x000ea20000300800 */
[----:B------:R-:W-:-:S05]  /*2e030*/  IADD3 R215, P2, R215, R4, RZ ;  /* 0x00000004d7d77210 */ /* 0x000fca0007f5e0ff */
[----:B------:R-:W-:Y:S01]  /*2e040*/  IMAD.X R214, R214, 0x1, R3, P2 ;  /* 0x00000001d6d67824 */ /* 0x000fe200010e0603 */
[----:B--2---:R-:W-:-:S04]  /*2e050*/  IADD3 R9, P1, R9, R4, RZ ;  /* 0x0000000409097210 */ /* 0x004fc80007f3e0ff */
[----:B----4-:R-:W-:Y:S01]  /*2e060*/  IADD3.X R8, R8, R3, RZ, P1, !PT ;  /* 0x0000000308087210 */ /* 0x010fe20000ffe4ff */
[----:B------:R1:W-:Y:S04]  /*2e070*/  STL [R1+0xb00], R9 ;  /* 0x000b000901007387 */ /* 0x0003e80000100800 */
[----:B------:R2:W-:Y:S01]  /*2e080*/  STL [R1+0xafc], R8 ;  /* 0x000afc0801007387 */ /* 0x0005e20000100800 */
[----:B-1----:R-:W-:-:S04]  /*2e090*/  LOP3.LUT R9, R9, R8, RZ, 0x3c, !PT ;  /* 0x0000000809097212 */ /* 0x002fc800078e3cff */
[----:B--2---:R-:W-:-:S04]  /*2e0a0*/  LOP3.LUT R8, R9, R8, RZ, 0x3c, !PT ;  /* 0x0000000809087212 */ /* 0x004fc800078e3cff */
[----:B------:R-:W-:Y:S01]  /*2e0b0*/  LOP3.LUT R9, R9, R8, RZ, 0x3c, !PT ;  /* 0x0000000809097212 */ /* 0x000fe200078e3cff */
[----:B------:R-:W-:Y:S04]  /*2e0c0*/  STL [R1+0xb40], R215 ;  /* 0x000b40d701007387 */ /* 0x000fe80000100800 */
[----:B------:R1:W-:Y:S04]  /*2e0d0*/  LDGSTS.E [R5+0x62b80], desc[UR60][R8.64], P0 ;  /* 0x62b8000008057fae */ /* 0x0003e8000812187c */
[----:B------:R2:W-:Y:S01]  /*2e0e0*/  STL [R1+0xb3c], R214 ;  /* 0x000b3cd601007387 */ /* 0x0005e20000100800 */
[----:B-1----:R-:W-:Y:S01]  /*2e0f0*/  IMAD.MOV.U32 R8, RZ, RZ, R215 ;  /* 0x000000ffff087224 */ /* 0x002fe200078e00d7 */
[----:B------:R-:W-:-:S02]  /*2e100*/  MOV R9, R214 ;  /* 0x000000d600097202 */ /* 0x000fc40000000f00 */
[----:B--2---:R-:W5:Y:S04]  /*2e110*/  LDL.LU R214, [R1+0xfe4] ;  /* 0x000fe40001d67983 */ /* 0x004f680000300800 */
[----:B------:R-:W5:Y:S04]  /*2e120*/  LDL.LU R215, [R1+0xfe0] ;  /* 0x000fe00001d77983 */ /* 0x000f680000300800 */
[----:B------:R1:W-:Y:S04]  /*2e130*/  LDGSTS.E [R5+0x62f80], desc[UR60][R8.64], P0 ;  /* 0x62f8000008057fae */ /* 0x0003e8000812187c */
[----:B------:R-:W2:Y:S04]  /*2e140*/  LDL.LU R8, [R1+0xb7c] ;  /* 0x000b7c0001087983 */ /* 0x000ea80000300800 */
[----:B------:R-:W1:Y:S01]  /*2e150*/  LDL.LU R9, [R1+0xb80] ;  /* 0x000b800001097983 */ /* 0x000e620000300800 */
[----:B------:R-:W-:-:S05]  /*2e160*/  IADD3 R7, P2, R7, R4, RZ ;  /* 0x0000000407077210 */ /* 0x000fca0007f5e0ff */
[----:B------:R-:W-:Y:S01]  /*2e170*/  IMAD.X R12, R12, 0x1, R3, P2 ;  /* 0x000000010c0c7824 */ /* 0x000fe200010e0603 */
[----:B-1----:R-:W-:-:S05]  /*2e180*/  IADD3 R9, P1, R9, R4, RZ ;  /* 0x0000000409097210 */ /* 0x002fca0007f3e0ff */
[----:B--2---:R-:W-:Y:S01]  /*2e190*/  IMAD.X R8, R8, 0x1, R3, P1 ;  /* 0x0000000108087824 */ /* 0x004fe200008e0603 */
[----:B------:R1:W-:Y:S04]  /*2e1a0*/  STL [R1+0xb80], R9 ;  /* 0x000b800901007387 */ /* 0x0003e80000100800 */
[----:B------:R2:W-:Y:S01]  /*2e1b0*/  STL [R1+0xb7c], R8 ;  /* 0x000b7c0801007387 */ /* 0x0005e20000100800 */
[----:B-1----:R-:W-:-:S04]  /*2e1c0*/  LOP3.LUT R9, R9, R8, RZ, 0x3c, !PT ;  /* 0x0000000809097212 */ /* 0x002fc800078e3cff */
[----:B--2---:R-:W-:-:S04]  /*2e1d0*/  LOP3.LUT R8, R9, R8, RZ, 0x3c, !PT ;  /* 0x0000000809087212 */ /* 0x004fc800078e3cff */
[----:B------:R-:W-:Y:S01]  /*2e1e0*/  LOP3.LUT R9, R9, R8, RZ, 0x3c, !PT ;  /* 0x0000000809097212 */ /* 0x000fe200078e3cff */
[----:B------:R1:W-:Y:S04]  /*2e1f0*/  STL [R1+0xbc0], R7 ;  /* 0x000bc00701007387 */ /* 0x0003e80000100800 */
[----:B------:R2:W-:Y:S04]  /*2e200*/  LDGSTS.E [R5+0x63380], desc[UR60][R8.64], P0 ;  /* 0x6338000008057fae */ /* 0x0005e8000812187c */
[----:B------:R4:W-:Y:S01]  /*2e210*/  STL [R1+0xbbc], R12 ;  /* 0x000bbc0c01007387 */ /* 0x0009e20000100800 */
[----:B--2---:R-:W-:Y:S01]  /*2e220*/  MOV R8, R7 ;  /* 0x0000000700087202 */ /* 0x004fe20000000f00 */
[----:B------:R-:W-:Y:S01]  /*2e230*/  IMAD.MOV.U32 R9, RZ, RZ, R12 ;  /* 0x000000ffff097224 */ /* 0x000fe200078e000c */
[----:B-1----:R-:W1:Y:S01]  /*2e240*/  LDC R7, c[0x0][0x230] ;  /* 0x00008c00ff077b82 */ /* 0x002e620000000800 */
[----:B----4-:R-:W5:Y:S04]  /*2e250*/  LDL.LU R12, [R1+0xfdc] ;  /* 0x000fdc00010c7983 */ /* 0x010f680000300800 */
[----:B------:R2:W-:Y:S04]  /*2e260*/  LDGSTS.E [R5+0x63780], desc[UR60][R8.64], P0 ;  /* 0x6378000008057fae */ /* 0x0005e8000812187c */
[----:B------:R-:W4:Y:S04]  /*2e270*/  LDL.LU R8, [R1+0xbfc] ;  /* 0x000bfc0001087983 */ /* 0x000f280000300800 */
[----:B------:R-:W2:Y:S01]  /*2e280*/  LDL.LU R9, [R1+0xc00] ;  /* 0x000c000001097983 */ /* 0x000ea20000300800 */
[----:B---3--:R-:W-:Y:S01]  /*2e290*/  IADD3 R6, P2, R6, R4, RZ ;  /* 0x0000000406067210 */ /* 0x008fe20007f5e0ff */
[----:B-1----:R-:W-:-:S03]  /*2e2a0*/  VIADD R7, R7, 0x7f ;  /* 0x0000007f07077836 */ /* 0x002fc60000000000 */
[----:B------:R-:W-:Y:S02]  /*2e2b0*/  IADD3.X R11, R11, R3, RZ, P2, !PT ;  /* 0x000000030b0b7210 */ /* 0x000fe400017fe4ff */
[----:B--2---:R-:W-:-:S05]  /*2e2c0*/  IADD3 R9, P1, R9, R4, RZ ;  /* 0x0000000409097210 */ /* 0x004fca0007f3e0ff */
[----:B----4-:R-:W-:Y:S01]  /*2e2d0*/  IMAD.X R8, R8, 0x1, R3, P1 ;  /* 0x0000000108087824 */ /* 0x010fe200008e0603 */
        /* <DEDUP_REMOVED lines=8> */
[----:B--2---:R-:W-:Y:S01]  /*2e360*/  IMAD.MOV.U32 R8, RZ, RZ, R6 ;  /* 0x000000ffff087224 */ /* 0x004fe200078e0006 */
[----:B-1----:R-:W-:-:S02]  /*2e370*/  SHF.R.S32.HI R6, RZ, 0x1f, R7 ;  /* 0x0000001fff067819 */ /* 0x002fc40000011407 */
[----:B------:R-:W-:Y:S02]  /*2e380*/  MOV R9, R11 ;  /* 0x0000000b00097202 */ /* 0x000fe40000000f00 */
[----:B---3--:R-:W5:Y:S01]  /*2e390*/  LDL.LU R11, [R1+0xfd8] ;  /* 0x000fd800010b7983 */ /* 0x008f620000300800 */
[----:B------:R-:W-:-:S03]  /*2e3a0*/  LEA.HI R6, R6, R7, RZ, 0x7 ;  /* 0x0000000706067211 */ /* 0x000fc600078f38ff */
[----:B------:R-:W5:Y:S01]  /*2e3b0*/  LDL.LU R7, [R1+0xfd4] ;  /* 0x000fd40001077983 */ /* 0x000f620000300800 */
[----:B------:R-:W-:Y:S01]  /*2e3c0*/  VIADD R13, R13, 0x1 ;  /* 0x000000010d0d7836 */ /* 0x000fe20000000000 */
[----:B------:R-:W-:Y:S02]  /*2e3d0*/  SHF.R.S32.HI R6, RZ, 0x7, R6 ;  /* 0x00000007ff067819 */ /* 0x000fe40000011406 */
[----:B------:R1:W-:Y:S02]  /*2e3e0*/  LDGSTS.E [R5+0x63f80], desc[UR60][R8.64], P0 ;  /* 0x63f8000008057fae */ /* 0x0003e4000812187c */
[----:B------:R-:W-:Y:S02]  /*2e3f0*/  ISETP.NE.U32.AND P0, PT, R13, R6, PT ;  /* 0x000000060d00720c */ /* 0x000fe40003f05070 */
[----:B------:R-:W0:Y:S01]  /*2e400*/  LDGDEPBAR ;  /* 0x00000000000079af */ /* 0x000e220000000000 */
[----:B-1----:R-:W-:-:S10]  /*2e410*/  IMAD.U32 R5, RZ, RZ, UR4 ;  /* 0x00000004ff057e24 */ /* 0x002fd4000f8e00ff */
[----:B------:R-:W-:Y:S05]  /*2e420*/  @P0 BRA `(.L_x_1) ;  /* 0xfffffee800f00947 */ /* 0x000fea000383ffff */
.L_x_0:
[----:B------:R-:W2:Y:S01]  /*2e430*/  LDL.LU R9, [R1+0xc58] ;  /* 0x000c580001097983 */ /* 0x000ea20000300800 */
[----:B------:R-:W-:-:S04]  /*2e440*/  DEPBAR.LE SB0, 0x0 ;  /* 0x000080000000791a */ /* 0x000fc80000000000 */
[----:B------:R-:W3:Y:S01]  /*2e450*/  LDL R8, [R1+0xc54] ;  /* 0x000c540001087983 */ /* 0x000ee20000100800 */
[----:B------:R-:W1:Y:S01]  /*2e460*/  S2R R5, SR_TID.X ;  /* 0x0000000000057919 */ /* 0x000e620000002100 */
[C---:B-----5:R-:W-:Y:S01]  /*2e470*/  IADD3 R0, R7.reuse, 0x1, RZ ;  /* 0x0000000107007810 */ /* 0x060fe20007ffe0ff */
[----:B------:R-:W-:Y:S02]  /*2e480*/  IMAD.MOV.U32 R18, RZ, RZ, R152 ;  /* 0x000000ffff127224 */ /* 0x000fe400078e0098 */
[----:B------:R-:W-:Y:S01]  /*2e490*/  IMAD.MOV.U32 R19, RZ, RZ, R154 ;  /* 0x000000ffff137224 */ /* 0x000fe200078e009a */
[----:B------:R-:W4:Y:S01]  /*2e4a0*/  LDL.LU R6, [R1+0xc50] ;  /* 0x000c500001067983 */ /* 0x000f220000300800 */
[----:B------:R-:W-:Y:S01]  /*2e4b0*/  IADD3 R2, R7, 0x2, RZ ;  /* 0x0000000207027810 */ /* 0x000fe20007ffe0ff */
[----:B------:R-:W-:Y:S01]  /*2e4c0*/  IMAD.MOV.U32 R21, RZ, RZ, R90 ;  /* 0x000000ffff157224 */ /* 0x000fe200078e005a */
[----:B------:R-:W-:Y:S01]  /*2e4d0*/  MOV R20, R88 ;  /* 0x0000005800147202 */ /* 0x000fe20000000f00 */
[----:B------:R-:W4:Y:S01]  /*2e4e0*/  LDL.LU R16, [R1] ;  /* 0x0000000001107983 */ /* 0x000f220000300800 */
[----:B------:R-:W-:Y:S01]  /*2e4f0*/  IMAD.MOV.U32 R22, RZ, RZ, R24 ;  /* 0x000000ffff167224 */ /* 0x000fe200078e0018 */
[----:B------:R-:W-:Y:S01]  /*2e500*/  MOV R23, R26 ;  /* 0x0000001a00177202 */ /* 0x000fe20000000f00 */
[----:B------:R-:W-:Y:S01]  /*2e510*/  IMAD.MOV.U32 R219, RZ, RZ, R195 ;  /* 0x000000ffffdb7224 */ /* 0x000fe200078e00c3 */
[----:B------:R-:W4:Y:S01]  /*2e520*/  LDL.LU R17, [R1+0x8] ;  /* 0x0000080001117983 */ /* 0x000f220000300800 */
[----:B------:R-:W-:Y:S01]  /*2e530*/  MOV R218, R193 ;  /* 0x000000c100da7202 */ /* 0x000fe20000000f00 */
[----:B------:R-:W-:Y:S01]  /*2e540*/  IMAD.MOV.U32 R223, RZ, RZ, R199 ;  /* 0x000000ffffdf7224 */ /* 0x000fe200078e00c7 */
        /* <DEDUP_REMOVED lines=9> */
[----:B------:R-:W-:-:S02]  /*2e5e0*/  IMAD.MOV.U32 R246, RZ, RZ, R81 ;  /* 0x000000fffff67224 */ /* 0x000fc400078e0051 */
[----:B------:R-:W-:Y:S01]  /*2e5f0*/  IMAD.MOV.U32 R247, RZ, RZ, R83 ;  /* 0x000000fffff77224 */ /* 0x000fe200078e0053 */
[----:B------:R-:W-:Y:S01]  /*2e600*/  MOV R238, R212 ;  /* 0x000000d400ee7202 */ /* 0x000fe20000000f00 */
[----:B------:R-:W-:Y:S01]  /*2e610*/  IMAD.MOV.U32 R239, RZ, RZ, R214 ;  /* 0x000000ffffef7224 */ /* 0x000fe200078e00d6 */
[----:B------:R-:W-:Y:S01]  /*2e620*/  ULDC.64 UR28, c[0x0][0x228] ;  /* 0x00008a00001c7ab9 */ /* 0x000fe20000000a00 */
[----:B------:R-:W-:Y:S01]  /*2e630*/  ULDC UR24, c[0x0][0x248] ;  /* 0x0000920000187ab9 */ /* 0x000fe20000000800 */
[C---:B-1----:R-:W-:Y:S01]  /*2e640*/  IMAD.SHL.U32 R4, R5.reuse, 0x10, RZ ;  /* 0x0000001005047824 */ /* 0x042fe200078e00ff */
[----:B------:R-:W-:Y:S01]  /*2e650*/  ULDC.64 UR22, c[0x0][0x228] ;  /* 0x00008a0000167ab9 */ /* 0x000fe20000000a00 */
[C---:B------:R-:W-:Y:S01]  /*2e660*/  IMAD.SHL.U32 R3, R5.reuse, 0x40, RZ ;  /* 0x0000004005037824 */ /* 0x040fe200078e00ff */
[----:B------:R-:W-:Y:S01]  /*2e670*/  LOP3.LUT R5, R5, 0x60, RZ, 0xc0, !PT ;  /* 0x0000006005057812 */ /* 0x000fe200078ec0ff */
[----:B------:R-:W-:Y:S01]  /*2e680*/  ULDC.64 UR20, c[0x0][0x228] ;  /* 0x00008a0000147ab9 */ /* 0x000fe20000000a00 */
[----:B------:R-:W-:Y:S01]  /*2e690*/  LOP3.LUT R4, R4, 0xf0, RZ, 0xc0, !PT ;  /* 0x000000f004047812 */ /* 0x000fe200078ec0ff */
[----:B------:R-:W-:Y:S01]  /*2e6a0*/  ULDC.64 UR18, c[0x0][0x228] ;  /* 0x00008a0000127ab9 */ /* 0x000fe20000000a00 */
[----:B------:R-:W-:Y:S01]  /*2e6b0*/  LOP3.LUT R3, R3, 0x400, RZ, 0xc0, !PT ;  /* 0x0000040003037812 */ /* 0x000fe200078ec0ff */
[----:B------:R-:W-:Y:S01]  /*2e6c0*/  ULDC.64 UR16, c[0x0][0x228] ;  /* 0x00008a0000107ab9 */ /* 0x000fe20000000a00 */
[----:B------:R-:W-:Y:S01]  /*2e6d0*/  ULDC.64 UR14, c[0x0][0x228] ;  /* 0x00008a00000e7ab9 */ /* 0x000fe20000000a00 */
[----:B------:R-:W-:Y:S01]  /*2e6e0*/  ULDC.64 UR12, c[0x0][0x228] ;  /* 0x00008a00000c7ab9 */ /* 0x000fe20000000a00 */
[----:B------:R-:W-:Y:S01]  /*2e6f0*/  ULDC.64 UR10, c[0x0][0x228] ;  /* 0x00008a00000a7ab9 */ /* 0x000fe20000000a00 */
[----:B------:R-:W-:Y:S01]  /*2e700*/  ULDC.64 UR8, c[0x0][0x228] ;  /* 0x00008a0000087ab9 */ /* 0x000fe20000000a00 */
[----:B------:R-:W-:Y:S01]  /*2e710*/  ULDC.64 UR6, c[0x0][0x228] ;  /* 0x00008a0000067ab9 */ /* 0x000fe20000000a00 */
[----:B------:R-:W-:Y:S01]  /*2e720*/  ULDC.64 UR26, c[0x0][0x228] ;  /* 0x00008a00001a7ab9 */ /* 0x000fe20000000a00 */
[----:B------:R-:W-:Y:S01]  /*2e730*/  BAR.SYNC.DEFER_BLOCKING 0x0 ;  /* 0x0000000000007b1d */ /* 0x000fe20000010000 */
[----:B--2---:R-:W-:-:S02]  /*2e740*/  R2UR UR4, R9 ;  /* 0x00000000090472ca */ /* 0x004fc400000e0000 */
[-C--:B---3--:R-:W-:Y:S01]  /*2e750*/  ISETP.GE.AND P4, PT, R0, R8.reuse, PT ;  /* 0x000000080000720c */ /* 0x088fe20003f86270 */
[C---:B------:R-:W-:Y:S01]  /*2e760*/  VIADD R0, R7.reuse, 0x4 ;  /* 0x0000000407007836 */ /* 0x040fe20000000000 */
[----:B------:R-:W-:Y:S01]  /*2e770*/  ISETP.GE.AND P6, PT, R2, R8, PT ;  /* 0x000000080200720c */ /* 0x000fe20003fc6270 */
[----:B------:R-:W-:-:S03]  /*2e780*/  VIADD R2, R7, 0x3 ;  /* 0x0000000307027836 */ /* 0x000fc60000000000 */
[----:B------:R-:W-:-:S05]  /*2e790*/  ISETP.GE.AND P1, PT, R0, R8, PT ;  /* 0x000000080000720c */ /* 0x000fca0003f26270 */
[----:B------:R-:W-:Y:S02]  /*2e7a0*/  IADD3 R3, R3, UR4, R4 ;  /* 0x0000000403037c10 */ /* 0x000fe4000fffe004 */
[----:B----4-:R-:W-:Y:S02]  /*2e7b0*/  ISETP.GE.AND P3, PT, R11, R6, PT ;  /* 0x000000060b00720c */ /* 0x010fe40003f66270 */
[----:B------:R-:W-:Y:S02]  /*2e7c0*/  LEA R0, R5, R3, 0x3 ;  /* 0x0000000305007211 */ /* 0x000fe400078e18ff */
[----:B------:R-:W-:-:S03]  /*2e7d0*/  ISETP.GE.AND P2, PT, R2, R8, PT ;  /* 0x000000080200720c */ /* 0x000fc60003f46270 */
[----:B------:R1:W-:Y:S04]  /*2e7e0*/  STSM.16.M88.4 [R0], R16 ;  /* 0x0000001000007844 */ /* 0x0003e80000000200 */
[----:B-1----:R-:W2:Y:S04]  /*2e7f0*/  LDL.LU R16, [R1+0x4] ;  /* 0x0000040001107983 */ /* 0x002ea80000300800 */
[----:B------:R-:W2:Y:S01]  /*2e800*/  LDL.LU R17, [R1+0xc] ;  /* 0x00000c0001117983 */ /* 0x000ea20000300800 */
[----:B------:R-:W1:Y:S01]  /*2e810*/  S2R R6, SR_TID.X ;  /* 0x0000000000067919 */ /* 0x000e620000002100 */
[----:B------:R-:W-:-:S02]  /*2e820*/  IMAD.MOV.U32 R18, RZ, RZ, R153 ;  /* 0x000000ffff127224 */ /* 0x000fc400078e0099 */
[----:B------:R-:W-:Y:S01]  /*2e830*/  IMAD.MOV.U32 R19, RZ, RZ, R155 ;  /* 0x000000ffff137224 */ /* 0x000fe200078e009b */
[----:B------:R-:W-:Y:S01]  /*2e840*/  BAR.SYNC.DEFER_BLOCKING 0x0 ;  /* 0x0000000000007b1d */ /* 0x000fe20000010000 */
[----:B-1----:R-:W-:-:S04]  /*2e850*/  LOP3.LUT R6, R6, 0x7f, RZ, 0xc0, !PT ;  /* 0x0000007f06067812 */ /* 0x002fc800078ec0ff */
[----:B------:R-:W-:Y:S01]  /*2e860*/  LEA R2, R6, UR4, 0x4 ;  /* 0x0000000406027c11 */ /* 0x000fe2000f8e20ff */
[----:B------:R-:W-:Y:S02]  /*2e870*/  ULDC.64 UR4, c[0x0][0x220] ;  /* 0x0000880000047ab9 */ /* 0x000fe40000000a00 */
[----:B------:R-:W1:Y:S02]  /*2e880*/  LDC R6, c[0x0][0x244] ;  /* 0x00009100ff067b82 */ /* 0x000e640000000800 */
[----:B------:R-:W3:Y:S06]  /*2e890*/  LDS.128 R152, [R2] ;  /* 0x0000000002987984 */ /* 0x000eec0000000c00 */
[----:B------:R-:W-:Y:S06]  /*2e8a0*/  BAR.SYNC.DEFER_BLOCKING 0x0 ;  /* 0x0000000000007b1d */ /* 0x000fec0000010000 */
[----:B------:R-:W-:Y:S02]  /*2e8b0*/  STSM.16.M88.4 [R0], R20 ;  /* 0x0000001400007844 */ /* 0x000fe40000000200 */
[----:B------:R-:W-:Y:S06]  /*2e8c0*/  BAR.SYNC.DEFER_BLOCKING 0x0 ;  /* 0x0000000000007b1d */ /* 0x000fec0000010000 */
[----:B------:R-:W4:Y:S02]  /*2e8d0*/  LDS.128 R20, [R2] ;  /* 0x0000000002147984 */ /* 0x000f240000000c00 */
[----:B------:R-:W-:Y:S06]  /*2e8e0*/  BAR.SYNC.DEFER_BLOCKING 0x0 ;  /* 0x0000000000007b1d */ /* 0x000fec0000010000 */
[----:B---3--:R-:W-:Y:S04]  /*2e8f0*/  STL.64 [R1+0x140], R152 ;  /* 0x0001409801007387 */ /* 0x008fe80000100a00 */
[----:B------:R-:W-:Y:S04]  /*2e900*/  STL.64 [R1+0x148], R154 ;  /* 0x0001489a01007387 */ /* 0x000fe80000100a00 */
[----:B----4-:R-:W-:Y:S04]  /*2e910*/  STL.64 [R1+0x130], R20 ;  /* 0x0001301401007387 */ /* 0x010fe80000100a00 */
[----:B------:R-:W-:Y:S04]  /*2e920*/  STL.64 [R1+0x138], R22 ;  /* 0x0001381601007387 */ /* 0x000fe80000100a00 */
[----:B--2---:R2:W-:Y:S04]  /*2e930*/  STSM.16.M88.4 [R0], R16 ;  /* 0x0000001000007844 */ /* 0x0045e80000000200 */
[----:B--2---:R-:W2:Y:S04]  /*2e940*/  LDL.LU R16, [R1+0x10] ;  /* 0x0000100001107983 */ /* 0x004ea80000300800 */
[----:B------:R-:W2:Y:S01]  /*2e950*/  LDL.LU R17, [R1+0x18] ;  /* 0x0000180001117983 */ /* 0x000ea20000300800 */
[----:B------:R-:W-:Y:S01]  /*2e960*/  IMAD.MOV.U32 R22, RZ, RZ, R25 ;  /* 0x000000ffff167224 */ /* 0x000fe200078e0019 */
[----:B------:R-:W-:Y:S01]  /*2e970*/  MOV R23, R27 ;  /* 0x0000001b00177202 */ /* 0x000fe20000000f00 */
[----:B------:R-:W-:Y:S01]  /*2e980*/  BAR.SYNC.DEFER_BLOCKING 0x0 ;  /* 0x0000000000007b1d */ /* 0x000fe20000010000 */
[----:B------:R-:W-:Y:S01]  /*2e990*/  MOV R20, R89 ;  /* 0x0000005900147202 */ /* 0x000fe20000000f00 */
[----:B------:R-:W-:-:S04]  /*2e9a0*/  IMAD.MOV.U32 R21, RZ, RZ, R91 ;  /* 0x000000ffff157224 */ /* 0x000fc800078e005b */
[----:B------:R-:W3:Y:S02]  /*2e9b0*/  LDS.128 R24, [R2] ;  /* 0x0000000002187984 */ /* 0x000ee40000000c00 */
[----:B------:R-:W-:Y:S06]  /*2e9c0*/  BAR.SYNC.DEFER_BLOCKING 0x0 ;  /* 0x0000000000007b1d */ /* 0x000fec0000010000 */
[----:B------:R-:W-:Y:S02]  /*2e9d0*/  STSM.16.M88.4 [R0], R20 ;  /* 0x0000001400007844 */ /* 0x000fe40000000200 */
[----:B------:R-:W-:Y:S06]  /*2e9e0*/  BAR.SYNC.DEFER_BLOCKING 0x0 ;  /* 0x0000000000007b1d */ /* 0x000fec0000010000 */
[----:B------:R-:W4:Y:S01]  /*2e9f0*/  LDS.128 R20, [R2] ;  /* 0x0000000002147984 */ /* 0x000f220000000c00 */
[----:B------:R-:W-:-:S02]  /*2ea00*/  IMAD.MOV.U32 R18, RZ, RZ, R156 ;  /* 0x000000ffff127224 */ /* 0x000fc400078e009c */
[----:B------:R-:W-:Y:S01]  /*2ea10*/  IMAD.MOV.U32 R19, RZ, RZ, R158 ;  /* 0x000000ffff137224 */ /* 0x000fe200078e009e */
[----:B------:R-:W-:Y:S06]  /*2ea20*/  BAR.SYNC.DEFER_BLOCKING 0x0 ;  /* 0x0000000000007b1d */ /* 0x000fec0000010000 */
[----:B---3--:R-:W-:Y:S04]  /*2ea30*/  STL.64 [R1+0x120], R24 ;  /* 0x0001201801007387 */ /* 0x008fe80000100a00 */
[----:B------:R-:W-:Y:S04]  /*2ea40*/  STL.64 [R1+0x128], R26 ;  /* 0x0001281a01007387 */ /* 0x000fe80000100a00 */
[----:B----4-:R-:W-:Y:S04]  /*2ea50*/  STL.64 [R1+0x110], R20 ;  /* 0x0001101401007387 */ /* 0x010fe80000100a00 */
[----:B------:R-:W-:Y:S04]  /*2ea60*/  STL.64 [R1+0x118], R22 ;  /* 0x0001181601007387 */ /* 0x000fe80000100a00 */
[----:B--2---:R2:W-:Y:S01]  /*2ea70*/  STSM.16.M88.4 [R0], R16 ;  /* 0x0000001000007844 */ /* 0x0045e20000000200 */
[----:B------:R-:W-:Y:S06]  /*2ea80*/  BAR.SYNC.DEFER_BLOCKING 0x0 ;  /* 0x0000000000007b1d */ /* 0x000fec0000010000 */
[----:B--2---:R-:W2:Y:S04]  /*2ea90*/  LDL.LU R16, [R1+0x14] ;  /* 0x0000140001107983 */ /* 0x004ea80000300800 */
[----:B------:R-:W2:Y:S04]  /*2eaa0*/  LDL.LU R17, [R1+0x1c] ;  /* 0x00001c0001117983 */ /* 0x000ea80000300800 */
[----:B------:R-:W3:Y:S01]  /*2eab0*/  LDS.128 R24, [R2] ;  /* 0x0000000002187984 */ /* 0x000ee20000000c00 */
[----:B------:R-:W-:Y:S01]  /*2eac0*/  MOV R20, R92 ;  /* 0x0000005c00147202 */ /* 0x000fe20000000f00 */
[----:B------:R-:W-:Y:S01]  /*2ead0*/  IMAD.MOV.U32 R21, RZ, RZ, R94 ;  /* 0x000000ffff157224 */ /* 0x000fe200078e005e */
[----:B------:R-:W-:Y:S01]  /*2eae0*/  MOV R23, R30 ;  /* 0x0000001e00177202 */ /* 0x000fe20000000f00 */
[----:B------:R-:W-:Y:S01]  /*2eaf0*/  IMAD.MOV.U32 R22, RZ, RZ, R28 ;  /* 0x000000ffff167224 */ /* 0x000fe200078e001c */
[----:B------:R-:W-:Y:S06]  /*2eb00*/  BAR.SYNC.DEFER_BLOCKING 0x0 ;  /* 0x0000000000007b1d */ /* 0x000fec0000010000 */
[----:B------:R-:W-:Y:S04]  /*2eb10*/  STSM.16.M88.4 [R0], R20 ;  /* 0x0000001400007844 */ /* 0x000fe80000000200 */
[----:B---3--:R-:W-:Y:S01]  /*2eb20*/  STL [R1+0x100], R24 ;  /* 0x0001001801007387 */ /* 0x008fe20000100800 */
[----:B------:R-:W-:-:S03]  /*2eb30*/  MOV R13, R25 ;  /* 0x00000019000d7202 */ /* 0x000fc60000000f00 */
[----:B------:R-:W-:Y:S01]  /*2eb40*/  STL.64 [R1+0x108], R26 ;  /* 0x0001081a01007387 */ /* 0x000fe20000100a00 */
[----:B------:R-:W-:Y:S06]  /*2eb50*/  BAR.SYNC.DEFER_BLOCKING 0x0 ;  /* 0x0000000000007b1d */ /* 0x000fec0000010000 */
[----:B------:R-:W3:Y:S01]  /*2eb60*/  LDS.128 R24, [R2] ;  /* 0x0000000002187984 */ /* 0x000ee20000000c00 */
[----:B------:R-:W-:-:S03]  /*2eb70*/  IMAD.MOV.U32 R18, RZ, RZ, R157 ;  /* 0x000000ffff127224 */ /* 0x000fc600078e009d */
[----:B------:R3:W-:Y:S01]  /*2eb80*/  STL [R1+0xfd8], R13 ;  /* 0x000fd80d01007387 */ /* 0x0007e20000100800 */
[----:B------:R-:W-:Y:S01]  /*2eb90*/  IMAD.MOV.U32 R19, RZ, RZ, R159 ;  /* 0x000000ffff137224 */ /* 0x000fe200078e009f */
[----:B------:R-:W-:Y:S01]  /*2eba0*/  BAR.SYNC.DEFER_BLOCKING 0x0 ;  /* 0x0000000000007b1d */ /* 0x000fe20000010000 */
[----:B---3--:R-:W-:Y:S02]  /*2ebb0*/  IMAD.MOV.U32 R13, RZ, RZ, R24 ;  /* 0x000000ffff0d7224 */ /* 0x008fe400078e0018 */
[----:B------:R-:W-:-:S03]  /*2ebc0*/  IMAD.MOV.U32 R252, RZ, RZ, R27 ;  /* 0x000000fffffc7224 */ /* 0x000fc600078e001b */
[----:B------:R-:W-:Y:S04]  /*2ebd0*/  STL [R1+0x14], R25 ;  /* 0x0000141901007387 */ /* 0x000fe80000100800 */
[----:B------:R-:W-:Y:S04]  /*2ebe0*/  STL [R1+0x18], R26 ;  /* 0x0000181a01007387 */ /* 0x000fe80000100800 */
[----:B------:R-:W-:Y:S04]  /*2ebf0*/  STL [R1+0xfdc], R13 ;  /* 0x000fdc0d01007387 */ /* 0x000fe80000100800 */
[----:B------:R-:W-:Y:S01]  /*2ec00*/  STL [R1+0xfd4], R252 ;  /* 0x000fd4fc01007387 */ /* 0x000fe20000100800 */
[----:B------:R-:W-:Y:S01]  /*2ec10*/  MOV R20, R93 ;  /* 0x0000005d00147202 */ /* 0x000fe20000000f00 */
[----:B------:R-:W-:Y:S01]  /*2ec20*/  IMAD.MOV.U32 R21, RZ, RZ, R95 ;  /* 0x000000ffff157224 */ /* 0x000fe200078e005f */
[----:B------:R-:W-:Y:S01]  /*2ec30*/  MOV R23, R31 ;  /* 0x0000001f00177202 */ /* 0x000fe20000000f00 */
[----:B------:R-:W-:Y:S01]  /*2ec40*/  IMAD.MOV.U32 R22, RZ, RZ, R29 ;  /* 0x000000ffff167224 */ /* 0x000fe200078e001d */
[----:B--2---:R2:W-:Y:S01]  /*2ec50*/  STSM.16.M88.4 [R0], R16 ;  /* 0x0000001000007844 */ /* 0x0045e20000000200 */
[----:B------:R-:W-:Y:S06]  /*2ec60*/  BAR.SYNC.DEFER_BLOCKING 0x0 ;  /* 0x0000000000007b1d */ /* 0x000fec0000010000 */
[----:B--2---:R-:W2:Y:S04]  /*2ec70*/  LDL.LU R16, [R1+0x20] ;  /* 0x0000200001107983 */ /* 0x004ea80000300800 */
[----:B------:R-:W2:Y:S04]  /*2ec80*/  LDL.LU R17, [R1+0x28] ;  /* 0x0000280001117983 */ /* 0x000ea80000300800 */
[----:B------:R-:W3:Y:S01]  /*2ec90*/  LDS.128 R24, [R2] ;  /* 0x0000000002187984 */ /* 0x000ee20000000c00 */
[----:B------:R-:W-:Y:S06]  /*2eca0*/  BAR.SYNC.DEFER_BLOCKING 0x0 ;  /* 0x0000000000007b1d */ /* 0x000fec0000010000 */
[----:B------:R4:W-:Y:S02]  /*2ecb0*/  STSM.16.M88.4 [R0], R20 ;  /* 0x0000001400007844 */ /* 0x0009e40000000200 */
[----:B------:R-:W-:Y:S01]  /*2ecc0*/  BAR.SYNC.DEFER_BLOCKING 0x0 ;  /* 0x0000000000007b1d */ /* 0x000fe20000010000 */
[----:B---3--:R-:W-:Y:S01]  /*2ecd0*/  IMAD.MOV.U32 R10, RZ, RZ, R27 ;  /* 0x000000ffff0a7224 */ /* 0x008fe200078e001b */
[----:B------:R-:W-:-:S04]  /*2ece0*/  MOV R252, R26 ;  /* 0x0000001a00fc7202 */ /* 0x000fc80000000f00 */
[----:B------:R-:W-:Y:S04]  /*2ecf0*/  STL.64 [R1], R24 ;  /* 0x0000001801007387 */ /* 0x000fe80000100a00 */
[----:B------:R-:W-:Y:S04]  /*2ed00*/  STL [R1+0xfe4], R10 ;  /* 0x000fe40a01007387 */ /* 0x000fe80000100800 */
[----:B------:R-:W-:Y:S04]  /*2ed10*/  STL [R1+0xfe0], R252 ;  /* 0x000fe0fc01007387 */ /* 0x000fe80000100800 */
[----:B----4-:R-:W3:Y:S04]  /*2ed20*/  LDL.LU R20, [R1+0x24] ;  /* 0x0000240001147983 */ /* 0x010ee80000300800 */
[----:B------:R-:W3:Y:S04]  /*2ed30*/  LDL.LU R21, [R1+0x2c] ;  /* 0x00002c0001157983 */ /* 0x000ee80000300800 */
[----:B------:R-:W4:Y:S01]  /*2ed40*/  LDS.128 R248, [R2] ;  /* 0x0000000002f87984 */ /* 0x000f220000000c00 */
[----:B------:R-:W-:-:S02]  /*2ed50*/  IMAD.MOV.U32 R18, RZ, RZ, R160 ;  /* 0x000000ffff127224 */ /* 0x000fc400078e00a0 */
[----:B------:R-:W-:Y:S01]  /*2ed60*/  IMAD.MOV.U32 R19, RZ, RZ, R162 ;  /* 0x000000ffff137224 */ /* 0x000fe200078e00a2 */
[----:B------:R-:W-:Y:S06]  /*2ed70*/  BAR.SYNC.DEFER_BLOCKING 0x0 ;  /* 0x0000000000007b1d */ /* 0x000fec0000010000 */
[----:B------:R-:W4:Y:S04]  /*2ed80*/  LDL.LU R28, [R1+0x30] ;  /* 0x00003000011c7983 */ /* 0x000f280000300800 */
[----:B------:R-:W4:Y:S01]  /*2ed90*/  LDL.LU R29, [R1+0x38] ;  /* 0x00003800011d7983 */ /* 0x000f220000300800 */
[----:B------:R-:W-:Y:S01]  /*2eda0*/  MOV R22, R161 ;  /* 0x000000a100167202 */ /* 0x000fe20000000f00 */
[----:B------:R-:W-:-:S02]  /*2edb0*/  IMAD.MOV.U32 R23, RZ, RZ, R163 ;  /* 0x000000ffff177224 */ /* 0x000fc400078e00a3 */
[----:B--2---:R2:W-:Y:S01]  /*2edc0*/  STSM.16.M88.4 [R0], R16 ;  /* 0x0000001000007844 */ /* 0x0045e20000000200 */
[----:B------:R-:W-:Y:S06]  /*2edd0*/  BAR.SYNC.DEFER_BLOCKING 0x0 ;  /* 0x0000000000007b1d */ /* 0x000fec0000010000 */
[----:B------:R-:W1:Y:S01]  /*2ede0*/  LDS.128 R240, [R2] ;  /* 0x0000000002f07984 */ /* 0x000e620000000c00 */
[----:B--2---:R-:W-:Y:S01]  /*2edf0*/  IMAD.MOV.U32 R16, RZ, RZ, R96 ;  /* 0x000000ffff107224 */ /* 0x004fe200078e0060 */
[----:B------:R-:W-:Y:S01]  /*2ee00*/  MOV R17, R98 ;  /* 0x0000006200117202 */ /* 0x000fe20000000f00 */
[----:B------:R-:W-:-:S02]  /*2ee10*/  IMAD.MOV.U32 R18, RZ, RZ, R32 ;  /* 0x000000ffff127224 */ /* 0x000fc400078e0020 */
[----:B------:R-:W-:Y:S01]  /*2ee20*/  IMAD.MOV.U32 R19, RZ, RZ, R34 ;  /* 0x000000ffff137224 */ /* 0x000fe200078e0022 */
[----:B------:R-:W-:Y:S06]  /*2ee30*/  BAR.SYNC.DEFER_BLOCKING 0x0 ;  /* 0x0000000000007b1d */ /* 0x000fec0000010000 */
[----:B------:R-:W2:Y:S04]  /*2ee40*/  LDL.LU R32, [R1+0x34] ;  /* 0x0000340001207983 */ /* 0x000ea80000300800 */
[----:B------:R-:W-:Y:S01]  /*2ee50*/  STSM.16.M88.4 [R0], R16 ;  /* 0x0000001000007844 */ /* 0x000fe20000000200 */
[----:B------:R-:W-:Y:S06]  /*2ee60*/  BAR.SYNC.DEFER_BLOCKING 0x0 ;  /* 0x0000000000007b1d */ /* 0x000fec0000010000 */
[----:B------:R-:W1:Y:S02]  /*2ee70*/  LDS.128 R16, [R2] ;  /* 0x0000000002107984 */ /* 0x000e640000000c00 */
[----:B------:R-:W-:Y:S06]  /*2ee80*/  BAR.SYNC.DEFER_BLOCKING 0x0 ;  /* 0x0000000000007b1d */ /* 0x000fec0000010000 */
[----:B---3--:R3:W-:Y:S02]  /*2ee90*/  STSM.16.M88.4 [R0], R20 ;  /* 0x0000001400007844 */ /* 0x0087e40000000200 */
[----:B------:R-:W-:Y:S01]  /*2eea0*/  BAR.SYNC.DEFER_BLOCKING 0x0 ;  /* 0x0000000000007b1d */ /* 0x000fe20000010000 */
[----:B---3--:R-:W-:-:S05]  /*2eeb0*/  IMAD.MOV.U32 R22, RZ, RZ, R33 ;  /* 0x000000ffff167224 */ /* 0x008fca00078e0021 */
[----:B------:R-:W2:Y:S04]  /*2eec0*/  LDL.LU R33, [R1+0x3c] ;  /* 0x00003c0001217983 */ /* 0x000ea80000300800 */
[----:B------:R-:W3:Y:S04]  /*2eed0*/  LDL.LU R92, [R1+0x40] ;  /* 0x00004000015c7983 */ /* 0x000ee80000300800 */
[----:B------:R-:W3:Y:S04]  /*2eee0*/  LDL.LU R93, [R1+0x48] ;  /* 0x00004800015d7983 */ /* 0x000ee80000300800 */
[----:B------:R-:W1:Y:S01]  /*2eef0*/  LDS.128 R24, [R2] ;  /* 0x0000000002187984 */ /* 0x000e620000000c00 */
[----:B------:R-:W-:Y:S01]  /*2ef00*/  IMAD.MOV.U32 R20, RZ, RZ, R97 ;  /* 0x000000ffff147224 */ /* 0x000fe200078e0061 */
[----:B------:R-:W-:Y:S01]  /*2ef10*/  MOV R21, R99 ;  /* 0x0000006300157202 */ /* 0x000fe20000000f00 */
[----:B------:R-:W-:Y:S01]  /*2ef20*/  IMAD.MOV.U32 R23, RZ, RZ, R35 ;  /* 0x000000ffff177224 */ /* 0x000fe200078e0023 */
[----:B------:R-:W-:Y:S01]  /*2ef30*/  BAR.SYNC.DEFER_BLOCKING 0x0 ;  /* 0x0000000000007b1d */ /* 0x000fe20000010000 */
[----:B------:R-:W-:Y:S01]  /*2ef40*/  MOV R30, R164 ;  /* 0x000000a4001e7202 */ /* 0x000fe20000000f00 */
[----:B------:R-:W-:-:S04]  /*2ef50*/  IMAD.MOV.U32 R31, RZ, RZ, R166 ;  /* 0x000000ffff1f7224 */ /* 0x000fc800078e00a6 */
[----:B------:R-:W3:Y:S04]  /*2ef60*/  LDL.LU R96, [R1+0x44] ;  /* 0x0000440001607983 */ /* 0x000ee80000300800 */
[----:B------:R-:W3:Y:S04]  /*2ef70*/  LDL.LU R97, [R1+0x4c] ;  /* 0x00004c0001617983 */ /* 0x000ee80000300800 */
[----:B------:R-:W-:Y:S01]  /*2ef80*/  STSM.16.M88.4 [R0], R20 ;  /* 0x0000001400007844 */ /* 0x000fe20000000200 */
[----:B------:R-:W-:Y:S06]  /*2ef90*/  BAR.SYNC.DEFER_BLOCKING 0x0 ;  /* 0x0000000000007b1d */ /* 0x000fec0000010000 */
[----:B------:R-:W1:Y:S02]  /*2efa0*/  LDS.128 R20, [R2] ;  /* 0x0000000002147984 */ /* 0x000e640000000c00 */
[----:B------:R-:W-:Y:S06]  /*2efb0*/  BAR.SYNC.DEFER_BLOCKING 0x0 ;  /* 0x0000000000007b1d */ /* 0x000fec0000010000 */
[----:B----4-:R4:W-:Y:S02]  /*2efc0*/  STSM.16.M88.4 [R0], R28 ;  /* 0x0000001c00007844 */ /* 0x0109e40000000200 */
[----:B------:R-:W-:Y:S06]  /*2efd0*/  BAR.SYNC.DEFER_BLOCKING 0x0 ;  /* 0x0000000000007b1d */ /* 0x000fec0000010000 */
[----:B------:R-:W1:Y:S01]  /*2efe0*/  LDS.128 R88, [R2] ;  /* 0x0000000002587984 */ /* 0x000e620000000c00 */
[----:B----4-:R-:W-:Y:S01]  /*2eff0*/  IMAD.MOV.U32 R28, RZ, RZ, R100 ;  /* 0x000000ffff1c7224 */ /* 0x010fe200078e0064 */
[----:B------:R-:W-:Y:S01]  /*2f000*/  MOV R29, R102 ;  /* 0x00000066001d7202 */ /* 0x000fe20000000f00 */
[----:B------:R-:W-:-:S02]  /*2f010*/  IMAD.MOV.U32 R30, RZ, RZ, R36 ;  /* 0x000000ffff1e7224 */ /* 0x000fc400078e0024 */
[----:B------:R-:W-:Y:S01]  /*2f020*/  IMAD.MOV.U32 R31, RZ, RZ, R38 ;  /* 0x000000ffff1f7224 */ /* 0x000fe200078e0026 */
[----:B------:R-:W-:Y:S06]  /*2f030*/  BAR.SYNC.DEFER_BLOCKING 0x0 ;  /* 0x0000000000007b1d */ /* 0x000fec0000010000 */
[----:B------:R-:W-:Y:S02]  /*2f040*/  STSM.16.M88.4 [R0], R28 ;  /* 0x0000001c00007844 */ /* 0x000fe40000000200 */
[----:B------:R-:W-:Y:S01]  /*2f050*/  BAR.SYNC.DEFER_BLOCKING 0x0 ;  /* 0x0000000000007b1d */ /* 0x000fe20000010000 */
[----:B------:R-:W-:Y:S01]  /*2f060*/  MOV R34, R165 ;  /* 0x000000a500227202 */ /* 0x000fe20000000f00 */
[----:B------:R-:W-:-:S04]  /*2f070*/  IMAD.MOV.U32 R35, RZ, RZ, R167 ;  /* 0x000000ffff237224 */ /* 0x000fc800078e00a7 */
[----:B------:R-:W4:Y:S02]  /*2f080*/  LDS.128 R28, [R2] ;  /* 0x00000000021c7984 */ /* 0x000f240000000c00 */
[----:B------:R-:W-:Y:S01]  /*2f090*/  BAR.SYNC.DEFER_BLOCKING 0x0 ;  /* 0x0000000000007b1d */ /* 0x000fe20000010000 */
[----:B------:R-:W-:Y:S01]  /*2f0a0*/  MOV R94, R168 ;  /* 0x000000a8005e7202 */ /* 0x000fe20000000f00 */
[----:B------:R-:W-:-:S04]  /*2f0b0*/  IMAD.MOV.U32 R95, RZ, RZ, R170 ;  /* 0x000000ffff5f7224 */ /* 0x000fc800078e00aa */
[----:B--2---:R2:W-:Y:S02]  /*2f0c0*/  STSM.16.M88.4 [R0], R32 ;  /* 0x0000002000007844 */ /* 0x0045e40000000200 */
[----:B--2---:R-:W-:Y:S02]  /*2f0d0*/  IMAD.MOV.U32 R34, RZ, RZ, R37 ;  /* 0x000000ffff227224 */ /* 0x004fe400078e0025 */
[----:B------:R-:W-:Y:S01]  /*2f0e0*/  IMAD.MOV.U32 R35, RZ, RZ, R39 ;  /* 0x000000ffff237224 */ /* 0x000fe200078e0027 */
[----:B------:R-:W-:Y:S01]  /*2f0f0*/  BAR.SYNC.DEFER_BLOCKING 0x0 ;  /* 0x0000000000007b1d */ /* 0x000fe20000010000 */
[----:B------:R-:W-:Y:S01]  /*2f100*/  IMAD.MOV.U32 R32, RZ, RZ, R101 ;  /* 0x000000ffff207224 */ /* 0x000fe200078e0065 */
[----:B------:R-:W-:-:S04]  /*2f110*/  MOV R33, R103 ;  /* 0x0000006700217202 */ /* 0x000fc80000000f00 */
[----:B------:R-:W2:Y:S02]  /*2f120*/  LDS.128 R36, [R2] ;  /* 0x0000000002247984 */ /* 0x000ea40000000c00 */
[----:B------:R-:W-:Y:S06]  /*2f130*/  BAR.SYNC.DEFER_BLOCKING 0x0 ;  /* 0x0000000000007b1d */ /* 0x000fec0000010000 */
[----:B------:R-:W-:Y:S02]  /*2f140*/  STSM.16.M88.4 [R0], R32 ;  /* 0x0000002000007844 */ /* 0x000fe40000000200 */
[----:B------:R-:W-:Y:S06]  /*2f150*/  BAR.SYNC.DEFER_BLOCKING 0x0 ;  /* 0x0000000000007b1d */ /* 0x000fec0000010000 */
[----:B------:R-:W2:Y:S02]  /*2f160*/  LDS.128 R32, [R2] ;  /* 0x0000000002207984 */ /* 0x000ea40000000c00 */
[----:B------:R-:W-:Y:S06]  /*2f170*/  BAR.SYNC.DEFER_BLOCKING 0x0 ;  /* 0x0000000000007b1d */ /* 0x000fec0000010000 */
[----:B---3--:R3:W-:Y:S02]  /*2f180*/  STSM.16.M88.4 [R0], R92 ;  /* 0x0000005c00007844 */ /* 0x0087e40000000200 */
[----:B------:R-:W-:Y:S06]  /*2f190*/  BAR.SYNC.DEFER_BLOCKING 0x0 ;  /* 0x0000000000007b1d */ /* 0x000fec0000010000 */
[----:B------:R-:W2:Y:S01]  /*2f1a0*/  LDS.128 R100, [R2] ;  /* 0x0000000002647984 */ /* 0x000ea20000000c00 */
[----:B---3--:R-:W-:Y:S01]  /*2f1b0*/  IMAD.MOV.U32 R92, RZ, RZ, R104 ;  /* 0x000000ffff5c7224 */ /* 0x008fe200078e0068 */
[----:B------:R-:W-:Y:S01]  /*2f1c0*/  MOV R93, R106 ;  /* 0x0000006a005d7202 */ /* 0x000fe20000000f00 */
[----:B------:R-:W-:Y:S01]  /*2f1d0*/  IMAD.MOV.U32 R94, RZ, RZ, R40 ;  /* 0x000000ffff5e7224 */ /* 0x000fe200078e0028 */
[----:B------:R-:W-:Y:S01]  /*2f1e0*/  MOV R98, R169 ;  /* 0x000000a900627202 */ /* 0x000fe20000000f00 */
[----:B------:R-:W-:Y:S01]  /*2f1f0*/  IMAD.MOV.U32 R95, RZ, RZ, R42 ;  /* 0x000000ffff5f7224 */ /* 0x000fe200078e002a */
[----:B------:R-:W-:Y:S01]  /*2f200*/  BAR.SYNC.DEFER_BLOCKING 0x0 ;  /* 0x0000000000007b1d */ /* 0x000fe20000010000 */
[----:B------:R-:W-:-:S05]  /*2f210*/  IMAD.MOV.U32 R99, RZ, RZ, R171 ;  /* 0x000000ffff637224 */ /* 0x000fca00078e00ab */
[----:B------:R-:W3:Y:S04]  /*2f220*/  LDL.LU R104, [R1+0x50] ;  /* 0x0000500001687983 */ /* 0x000ee80000300800 */
[----:B------:R-:W-:Y:S01]  /*2f230*/  STSM.16.M88.4 [R0], R92 ;  /* 0x0000005c00007844 */ /* 0x000fe20000000200 */
[----:B------:R-:W-:Y:S06]  /*2f240*/  BAR.SYNC.DEFER_BLOCKING 0x0 ;  /* 0x0000000000007b1d */ /* 0x000fec0000010000 */
[----:B------:R-:W2:Y:S02]  /*2f250*/  LDS.128 R92, [R2] ;  /* 0x00000000025c7984 */ /* 0x000ea40000000c00 */
[----:B------:R-:W-:Y:S06]  /*2f260*/  BAR.SYNC.DEFER_BLOCKING 0x0 ;  /* 0x0000000000007b1d */ /* 0x000fec0000010000 */
[----:B------:R1:W-:Y:S02]  /*2f270*/  STSM.16.M88.4 [R0], R96 ;  /* 0x0000006000007844 */ /* 0x0003e40000000200 */
[----:B-1----:R-:W-:-:S02]  /*2f280*/  IMAD.MOV.U32 R96, RZ, RZ, R105 ;  /* 0x000000ffff607224 */ /* 0x002fc400078e0069 */
[----:B------:R-:W3:Y:S04]  /*2f290*/  LDL.LU R105, [R1+0x58] ;  /* 0x0000580001697983 */ /* 0x000ee80000300800 */
[----:B------:R-:W4:Y:S04]  /*2f2a0*/  LDL.LU R152, [R1+0x54] ;  /* 0x0000540001987983 */ /* 0x000f280000300800 */
[----:B------:R-:W4:Y:S01]  /*2f2b0*/  LDL.LU R153, [R1+0x5c] ;  /* 0x00005c0001997983 */ /* 0x000f220000300800 */
[----:B------:R-:W-:Y:S02]  /*2f2c0*/  IMAD.MOV.U32 R98, RZ, RZ, R41 ;  /* 0x000000ffff627224 */ /* 0x000fe400078e0029 */
[----:B------:R-:W-:Y:S01]  /*2f2d0*/  IMAD.MOV.U32 R99, RZ, RZ, R43 ;  /* 0x000000ffff637224 */ /* 0x000fe200078e002b */
[----:B------:R-:W-:Y:S01]  /*2f2e0*/  BAR.SYNC.DEFER_BLOCKING 0x0 ;  /* 0x0000000000007b1d */ /* 0x000fe20000010000 */
[----:B------:R-:W-:-:S05]  /*2f2f0*/  MOV R97, R107 ;  /* 0x0000006b00617202 */ /* 0x000fca0000000f00 */
[----:B------:R-:W1:Y:S02]  /*2f300*/  LDS.128 R40, [R2] ;  /* 0x0000000002287984 */ /* 0x000e640000000c00 */
[----:B------:R-:W-:Y:S06]  /*2f310*/  BAR.SYNC.DEFER_BLOCKING 0x0 ;  /* 0x0000000000007b1d */ /* 0x000fec0000010000 */
[----:B------:R-:W-:Y:S02]  /*2f320*/  STSM.16.M88.4 [R0], R96 ;  /* 0x0000006000007844 */ /* 0x000fe40000000200 */
[----:B------:R-:W-:Y:S01]  /*2f330*/  BAR.SYNC.DEFER_BLOCKING 0x0 ;  /* 0x0000000000007b1d */ /* 0x000fe20000010000 */
[----:B------:R-:W-:Y:S01]  /*2f340*/  MOV R106, R172 ;  /* 0x000000ac006a7202 */ /* 0x000fe20000000f00 */
[----:B------:R-:W-:-:S04]  /*2f350*/  IMAD.MOV.U32 R107, RZ, RZ, R174 ;  /* 0x000000ffff6b7224 */ /* 0x000fc800078e00ae */
[----:B------:R-:W1:Y:S02]  /*2f360*/  LDS.128 R96, [R2] ;  /* 0x0000000002607984 */ /* 0x000e640000000c00 */
[----:B------:R-:W-:Y:S01]  /*2f370*/  BAR.SYNC.DEFER_BLOCKING 0x0 ;  /* 0x0000000000007b1d */ /* 0x000fe20000010000 */
[----:B------:R-:W-:Y:S01]  /*2f380*/  MOV R154, R173 ;  /* 0x000000ad009a7202 */ /* 0x000fe20000000f00 */
[----:B------:R-:W-:-:S04]  /*2f390*/  IMAD.MOV.U32 R155, RZ, RZ, R175 ;  /* 0x000000ffff9b7224 */ /* 0x000fc800078e00af */
[----:B---3--:R3:W-:Y:S02]  /*2f3a0*/  STSM.16.M88.4 [R0], R104 ;  /* 0x0000006800007844 */ /* 0x0087e40000000200 */
[----:B------:R-:W-:Y:S06]  /*2f3b0*/  BAR.SYNC.DEFER_BLOCKING 0x0 ;  /* 0x0000000000007b1d */ /* 0x000fec0000010000 */
[----:B------:R-:W1:Y:S01]  /*2f3c0*/  LDS.128 R156, [R2] ;  /* 0x00000000029c7984 */ /* 0x000e620000000c00 */
[----:B---3--:R-:W-:Y:S01]  /*2f3d0*/  IMAD.MOV.U32 R104, RZ, RZ, R108 ;  /* 0x000000ffff687224 */ /* 0x008fe200078e006c */
[----:B------:R-:W-:Y:S01]  /*2f3e0*/  MOV R105, R110 ;  /* 0x0000006e00697202 */ /* 0x000fe20000000f00 */
[----:B------:R-:W-:-:S02]  /*2f3f0*/  IMAD.MOV.U32 R106, RZ, RZ, R44 ;  /* 0x000000ffff6a7224 */ /* 0x000fc400078e002c */
[----:B------:R-:W-:Y:S01]  /*2f400*/  IMAD.MOV.U32 R107, RZ, RZ, R46 ;  /* 0x000000ffff6b7224 */ /* 0x000fe200078e002e */
[----:B------:R-:W-:Y:S06]  /*2f410*/  BAR.SYNC.DEFER_BLOCKING 0x0 ;  /* 0x0000000000007b1d */ /* 0x000fec0000010000 */
[----:B------:R-:W-:Y:S02]  /*2f420*/  STSM.16.M88.4 [R0], R104 ;  /* 0x0000006800007844 */ /* 0x000fe40000000200 */
[----:B------:R-:W-:Y:S06]  /*2f430*/  BAR.SYNC.DEFER_BLOCKING 0x0 ;  /* 0x0000000000007b1d */ /* 0x000fec0000010000 */
[----:B------:R-:W3:Y:S02]  /*2f440*/  LDS.128 R104, [R2] ;  /* 0x0000000002687984 */ /* 0x000ee40000000c00 */
[----:B------:R-:W-:Y:S06]  /*2f450*/  BAR.SYNC.DEFER_BLOCKING 0x0 ;  /* 0x0000000000007b1d */ /* 0x000fec0000010000 */
[----:B----4-:R4:W-:Y:S04]  /*2f460*/  STSM.16.M88.4 [R0], R152 ;  /* 0x0000009800007844 */ /* 0x0109e80000000200 */
[----:B----4-:R-:W4:Y:S04]  /*2f470*/  LDL.LU R152, [R1+0x60] ;  /* 0x0000600001987983 */ /* 0x010f280000300800 */
[----:B------:R-:W4:Y:S04]  /*2f480*/  LDL.LU R153, [R1+0x68] ;  /* 0x0000680001997983 */ /* 0x000f280000300800 */
[----:B------:R-:W2:Y:S04]  /*2f490*/  LDL.LU R160, [R1+0x64] ;  /* 0x0000640001a07983 */ /* 0x000ea80000300800 */
[----:B------:R-:W2:Y:S01]  /*2f4a0*/  LDL.LU R161, [R1+0x6c] ;  /* 0x00006c0001a17983 */ /* 0x000ea20000300800 */
[----:B------:R-:W-:Y:S01]  /*2f4b0*/  IMAD.MOV.U32 R108, RZ, RZ, R109 ;  /* 0x000000ffff6c7224 */ /* 0x000fe200078e006d */
[----:B------:R-:W-:Y:S01]  /*2f4c0*/  MOV R109, R111 ;  /* 0x0000006f006d7202 */ /* 0x000fe20000000f00 */
[----:B------:R-:W-:-:S02]  /*2f4d0*/  IMAD.MOV.U32 R110, RZ, RZ, R45 ;  /* 0x000000ffff6e7224 */ /* 0x000fc400078e002d */
[----:B------:R-:W-:Y:S01]  /*2f4e0*/  IMAD.MOV.U32 R111, RZ, RZ, R47 ;  /* 0x000000ffff6f7224 */ /* 0x000fe200078e002f */
[----:B------:R-:W-:Y:S06]  /*2f4f0*/  BAR.SYNC.DEFER_BLOCKING 0x0 ;  /* 0x0000000000007b1d */ /* 0x000fec0000010000 */
[----:B------:R-:W3:Y:S02]  /*2f500*/  LDS.128 R44, [R2] ;  /* 0x00000000022c7984 */ /* 0x000ee40000000c00 */
[----:B------:R-:W-:Y:S06]  /*2f510*/  BAR.SYNC.DEFER_BLOCKING 0x0 ;  /* 0x0000000000007b1d */ /* 0x000fec0000010000 */
[----:B------:R-:W-:Y:S02]  /*2f520*/  STSM.16.M88.4 [R0], R108 ;  /* 0x0000006c00007844 */ /* 0x000fe40000000200 */
[----:B------:R-:W-:Y:S01]  /*2f530*/  BAR.SYNC.DEFER_BLOCKING 0x0 ;  /* 0x0000000000007b1d */ /* 0x000fe20000010000 */
[----:B------:R-:W-:Y:S01]  /*2f540*/  MOV R154, R176 ;  /* 0x000000b0009a7202 */ /* 0x000fe20000000f00 */
[----:B------:R-:W-:-:S04]  /*2f550*/  IMAD.MOV.U32 R155, RZ, RZ, R178 ;  /* 0x000000ffff9b7224 */ /* 0x000fc800078e00b2 */
[----:B------:R-:W3:Y:S02]  /*2f560*/  LDS.128 R108, [R2] ;  /* 0x00000000026c7984 */ /* 0x000ee40000000c00 */
[----:B------:R-:W-:Y:S01]  /*2f570*/  BAR.SYNC.DEFER_BLOCKING 0x0 ;  /* 0x0000000000007b1d */ /* 0x000fe20000010000 */
[----:B------:R-:W-:Y:S01]  /*2f580*/  MOV R162, R177 ;  /* 0x000000b100a27202 */ /* 0x000fe20000000f00 */
[----:B------:R-:W-:-:S04]  /*2f590*/  IMAD.MOV.U32 R163, RZ, RZ, R179 ;  /* 0x000000ffffa37224 */ /* 0x000fc800078e00b3 */
[----:B----4-:R4:W-:Y:S02]  /*2f5a0*/  STSM.16.M88.4 [R0], R152 ;  /* 0x0000009800007844 */ /* 0x0109e40000000200 */
[----:B------:R-:W-:Y:S06]  /*2f5b0*/  BAR.SYNC.DEFER_BLOCKING 0x0 ;  /* 0x0000000000007b1d */ /* 0x000fec0000010000 */
[----:B------:R-:W3:Y:S01]  /*2f5c0*/  LDS.128 R164, [R2] ;  /* 0x0000000002a47984 */ /* 0x000ee20000000c00 */
[----:B----4-:R-:W-:Y:S01]  /*2f5d0*/  IMAD.MOV.U32 R152, RZ, RZ, R112 ;  /* 0x000000ffff987224 */ /* 0x010fe200078e0070 */
[----:B------:R-:W-:Y:S01]  /*2f5e0*/  MOV R153, R114 ;  /* 0x0000007200997202 */ /* 0x000fe20000000f00 */
[----:B------:R-:W-:-:S02]  /*2f5f0*/  IMAD.MOV.U32 R154, RZ, RZ, R48 ;  /* 0x000000ffff9a7224 */ /* 0x000fc400078e0030 */
[----:B------:R-:W-:Y:S01]  /*2f600*/  IMAD.MOV.U32 R155, RZ, RZ, R50 ;  /* 0x000000ffff9b7224 */ /* 0x000fe200078e0032 */
[----:B------:R-:W-:Y:S06]  /*2f610*/  BAR.SYNC.DEFER_BLOCKING 0x0 ;  /* 0x0000000000007b1d */ /* 0x000fec0000010000 */
[----:B------:R-:W-:Y:S02]  /*2f620*/  STSM.16.M88.4 [R0], R152 ;  /* 0x0000009800007844 */ /* 0x000fe40000000200 */
[----:B------:R-:W-:Y:S06]  /*2f630*/  BAR.SYNC.DEFER_BLOCKING 0x0 ;  /* 0x0000000000007b1d */ /* 0x000fec0000010000 */
[----:B------:R-:W4:Y:S02]  /*2f640*/  LDS.128 R152, [R2] ;  /* 0x0000000002987984 */ /* 0x000f240000000c00 */
[----:B------:R-:W-:Y:S06]  /*2f650*/  BAR.SYNC.DEFER_BLOCKING 0x0 ;  /* 0x0000000000007b1d */ /* 0x000fec0000010000 */
[----:B--2---:R2:W-:Y:S04]  /*2f660*/  STSM.16.M88.4 [R0], R160 ;  /* 0x000000a000007844 */ /* 0x0045e80000000200 */
[----:B--2---:R-:W2:Y:S04]  /*2f670*/  LDL.LU R160, [R1+0x70] ;  /* 0x0000700001a07983 */ /* 0x004ea80000300800 */
[----:B------:R-:W2:Y:S04]  /*2f680*/  LDL.LU R161, [R1+0x78] ;  /* 0x0000780001a17983 */ /* 0x000ea80000300800 */
[----:B------:R-:W3:Y:S04]  /*2f690*/  LDL.LU R168, [R1+0x74] ;  /* 0x0000740001a87983 */ /* 0x000ee80000300800 */
[----:B------:R-:W3:Y:S01]  /*2f6a0*/  LDL.LU R169, [R1+0x7c] ;  /* 0x00007c0001a97983 */ /* 0x000ee20000300800 */
[----:B------:R-:W-:Y:S01]  /*2f6b0*/  IMAD.MOV.U32 R112, RZ, RZ, R113 ;  /* 0x000000ffff707224 */ /* 0x000fe200078e0071 */
[----:B------:R-:W-:Y:S01]  /*2f6c0*/  MOV R113, R115 ;  /* 0x0000007300717202 */ /* 0x000fe20000000f00 */
[----:B------:R-:W-:-:S02]  /*2f6d0*/  IMAD.MOV.U32 R114, RZ, RZ, R49 ;  /* 0x000000ffff727224 */ /* 0x000fc400078e0031 */
[----:B------:R-:W-:Y:S01]  /*2f6e0*/  IMAD.MOV.U32 R115, RZ, RZ, R51 ;  /* 0x000000ffff737224 */ /* 0x000fe200078e0033 */
[----:B------:R-:W-:Y:S06]  /*2f6f0*/  BAR.SYNC.DEFER_BLOCKING 0x0 ;  /* 0x0000000000007b1d */ /* 0x000fec0000010000 */
[----:B------:R-:W4:Y:S02]  /*2f700*/  LDS.128 R48, [R2] ;  /* 0x0000000002307984 */ /* 0x000f240000000c00 */
        /* <DEDUP_REMOVED lines=10> */
[----:B------:R-:W-:Y:S06]  /*2f7b0*/  BAR.SYNC.DEFER_BLOCKING 0x0 ;  /* 0x0000000000007b1d */ /* 0x000fec0000010000 */
[----:B------:R-:W4:Y:S01]  /*2f7c0*/  LDS.128 R172, [R2] ;  /* 0x0000000002ac7984 */ /* 0x000f220000000c00 */
[----:B--2---:R-:W-:Y:S01]  /*2f7d0*/  IMAD.MOV.U32 R160, RZ, RZ, R116 ;  /* 0x000000ffffa07224 */ /* 0x004fe200078e0074 */
[----:B------:R-:W-:Y:S01]  /*2f7e0*/  MOV R161, R118 ;  /* 0x0000007600a17202 */ /* 0x000fe20000000f00 */
[----:B------:R-:W-:-:S02]  /*2f7f0*/  IMAD.MOV.U32 R162, RZ, RZ, R52 ;  /* 0x000000ffffa27224 */ /* 0x000fc400078e0034 */
[----:B------:R-:W-:Y:S01]  /*2f800*/  IMAD.MOV.U32 R163, RZ, RZ, R54 ;  /* 0x000000ffffa37224 */ /* 0x000fe200078e0036 */
[----:B------:R-:W-:Y:S06]  /*2f810*/  BAR.SYNC.DEFER_BLOCKING 0x0 ;  /* 0x0000000000007b1d */ /* 0x000fec0000010000 */
[----:B------:R-:W-:Y:S02]  /*2f820*/  STSM.16.M88.4 [R0], R160 ;  /* 0x000000a000007844 */ /* 0x000fe40000000200 */
[----:B------:R-:W-:Y:S06]  /*2f830*/  BAR.SYNC.DEFER_BLOCKING 0x0 ;  /* 0x0000000000007b1d */ /* 0x000fec0000010000 */
[----:B------:R-:W2:Y:S02]  /*2f840*/  LDS.128 R160, [R2] ;  /* 0x0000000002a07984 */ /* 0x000ea40000000c00 */
[----:B------:R-:W-:Y:S06]  /*2f850*/  BAR.SYNC.DEFER_BLOCKING 0x0 ;  /* 0x0000000000007b1d */ /* 0x000fec0000010000 */
[----:B---3--:R3:W-:Y:S04]  /*2f860*/  STSM.16.M88.4 [R0], R168 ;  /* 0x000000a800007844 */ /* 0x0087e80000000200 */
[----:B---3--:R-:W3:Y:S04]  /*2f870*/  LDL.LU R168, [R1+0x80] ;  /* 0x0000800001a87983 */ /* 0x008ee80000300800 */
[----:B------:R-:W3:Y:S04]  /*2f880*/  LDL.LU R169, [R1+0x88] ;  /* 0x0000880001a97983 */ /* 0x000ee80000300800 */
[----:B------:R-:W4:Y:S04]  /*2f890*/  LDL.LU R176, [R1+0x84] ;  /* 0x0000840001b07983 */ /* 0x000f280000300800 */
[----:B------:R-:W4:Y:S01]  /*2f8a0*/  LDL.LU R177, [R1+0x8c] ;  /* 0x00008c0001b17983 */ /* 0x000f220000300800 */
[----:B------:R-:W-:Y:S01]  /*2f8b0*/  IMAD.MOV.U32 R116, RZ, RZ, R117 ;  /* 0x000000ffff747224 */ /* 0x000fe200078e0075 */
[----:B------:R-:W-:Y:S01]  /*2f8c0*/  MOV R117, R119 ;  /* 0x0000007700757202 */ /* 0x000fe20000000f00 */
[----:B------:R-:W-:-:S02]  /*2f8d0*/  IMAD.MOV.U32 R118, RZ, RZ, R53 ;  /* 0x000000ffff767224 */ /* 0x000fc400078e0035 */
[----:B------:R-:W-:Y:S01]  /*2f8e0*/  IMAD.MOV.U32 R119, RZ, RZ, R55 ;  /* 0x000000ffff777224 */ /* 0x000fe200078e0037 */
[----:B------:R-:W-:Y:S06]  /*2f8f0*/  BAR.SYNC.DEFER_BLOCKING 0x0 ;  /* 0x0000000000007b1d */ /* 0x000fec0000010000 */
[----:B------:R-:W2:Y:S02]  /*2f900*/  LDS.128 R52, [R2] ;  /* 0x0000000002347984 */ /* 0x000ea40000000c00 */
[----:B------:R-:W-:Y:S06]  /*2f910*/  BAR.SYNC.DEFER_BLOCKING 0x0 ;  /* 0x0000000000007b1d */ /* 0x000fec0000010000 */
[----:B------:R-:W-:Y:S02]  /*2f920*/  STSM.16.M88.4 [R0], R116 ;  /* 0x0000007400007844 */ /* 0x000fe40000000200 */
[----:B------:R-:W-:Y:S01]  /*2f930*/  BAR.SYNC.DEFER_BLOCKING 0x0 ;  /* 0x0000000000007b1d */ /* 0x000fe20000010000 */
[----:B------:R-:W-:Y:S01]  /*2f940*/  MOV R170, R184 ;  /* 0x000000b800aa7202 */ /* 0x000fe20000000f00 */
[----:B------:R-:W-:-:S04]  /*2f950*/  IMAD.MOV.U32 R171, RZ, RZ, R186 ;  /* 0x000000ffffab7224 */ /* 0x000fc800078e00ba */
[----:B------:R-:W2:Y:S02]  /*2f960*/  LDS.128 R116, [R2] ;  /* 0x0000000002747984 */ /* 0x000ea40000000c00 */
[----:B------:R-:W-:Y:S01]  /*2f970*/  BAR.SYNC.DEFER_BLOCKING 0x0 ;  /* 0x0000000000007b1d */ /* 0x000fe20000010000 */
[----:B------:R-:W-:Y:S01]  /*2f980*/  MOV R178, R185 ;  /* 0x000000b900b27202 */ /* 0x000fe20000000f00 */
[----:B------:R-:W-:-:S04]  /*2f990*/  IMAD.MOV.U32 R179, RZ, RZ, R187 ;  /* 0x000000ffffb37224 */ /* 0x000fc800078e00bb */
[----:B---3--:R3:W-:Y:S02]  /*2f9a0*/  STSM.16.M88.4 [R0], R168 ;  /* 0x000000a800007844 */ /* 0x0087e40000000200 */
[----:B------:R-:W-:Y:S06]  /*2f9b0*/  BAR.SYNC.DEFER_BLOCKING 0x0 ;  /* 0x0000000000007b1d */ /* 0x000fec0000010000 */
[----:B------:R-:W2:Y:S01]  /*2f9c0*/  LDS.128 R180, [R2] ;  /* 0x0000000002b47984 */ /* 0x000ea20000000c00 */
        /* <DEDUP_REMOVED lines=46> */
[----:B------:R-:W-:Y:S01]  /*2fcb0*/  BAR.SYNC.DEFER_BLOCKING 0x0 ;  /* 0x0000000000007b1d */ /* 0x000fe20000010000 */
[----:B------:R-:W-:Y:S01]  /*2fcc0*/  IMAD.MOV.U32 R124, RZ, RZ, R125 ;  /* 0x000000ffff7c7224 */ /* 0x000fe200078e007d */
[----:B------:R-:W-:Y:S01]  /*2fcd0*/  MOV R125, R127 ;  /* 0x0000007f007d7202 */ /* 0x000fe20000000f00 */
[----:B------:R-:W-:-:S02]  /*2fce0*/  IMAD.MOV.U32 R126, RZ, RZ, R61 ;  /* 0x000000ffff7e7224 */ /* 0x000fc400078e003d */
[----:B------:R-:W-:Y:S02]  /*2fcf0*/  IMAD.MOV.U32 R127, RZ, RZ, R63 ;  /* 0x000000ffff7f7224 */ /* 0x000fe400078e003f */
[----:B------:R-:W4:Y:S01]  /*2fd00*/  LDS.128 R60, [R2] ;  /* 0x00000000023c7984 */ /* 0x000f220000000c00 */
[----:B------:R-:W-:Y:S06]  /*2fd10*/  BAR.SYNC.DEFER_BLOCKING 0x0 ;  /* 0x0000000000007b1d */ /* 0x000fec0000010000 */
[----:B------:R-:W-:Y:S02]  /*2fd20*/  STSM.16.M88.4 [R0], R124 ;  /* 0x0000007c00007844 */ /* 0x000fe40000000200 */
[----:B------:R-:W-:Y:S01]  /*2fd30*/  BAR.SYNC.DEFER_BLOCKING 0x0 ;  /* 0x0000000000007b1d */ /* 0x000fe20000010000 */
[----:B------:R-:W-:Y:S01]  /*2fd40*/  MOV R186, R192 ;  /* 0x000000c000ba7202 */ /* 0x000fe20000000f00 */
[----:B------:R-:W-:-:S04]  /*2fd50*/  IMAD.MOV.U32 R187, RZ, RZ, R194 ;  /* 0x000000ffffbb7224 */ /* 0x000fc800078e00c2 */
[----:B------:R-:W4:Y:S02]  /*2fd60*/  LDS.128 R124, [R2] ;  /* 0x00000000027c7984 */ /* 0x000f240000000c00 */
[----:B------:R-:W-:Y:S06]  /*2fd70*/  BAR.SYNC.DEFER_BLOCKING 0x0 ;  /* 0x0000000000007b1d */ /* 0x000fec0000010000 */
        /* <DEDUP_REMOVED lines=17> */
[----:B------:R-:W-:Y:S01]  /*2fe90*/  BAR.SYNC.DEFER_BLOCKING 0x0 ;  /* 0x0000000000007b1d */ /* 0x000fe20000010000 */
[----:B------:R-:W-:Y:S01]  /*2fea0*/  IMAD.MOV.U32 R128, RZ, RZ, R129 ;  /* 0x000000ffff807224 */ /* 0x000fe200078e0081 */
[----:B------:R-:W-:Y:S01]  /*2feb0*/  MOV R129, R131 ;  /* 0x0000008300817202 */ /* 0x000fe20000000f00 */
[----:B------:R-:W-:-:S02]  /*2fec0*/  IMAD.MOV.U32 R130, RZ, RZ, R65 ;  /* 0x000000ffff827224 */ /* 0x000fc400078e0041 */
[----:B------:R-:W-:Y:S02]  /*2fed0*/  IMAD.MOV.U32 R131, RZ, RZ, R67 ;  /* 0x000000ffff837224 */ /* 0x000fe400078e0043 */
[----:B------:R-:W2:Y:S01]  /*2fee0*/  LDS.128 R64, [R2] ;  /* 0x0000000002407984 */ /* 0x000ea20000000c00 */
[----:B------:R-:W-:Y:S06]  /*2fef0*/  BAR.SYNC.DEFER_BLOCKING 0x0 ;  /* 0x0000000000007b1d */ /* 0x000fec0000010000 */
[----:B------:R-:W-:Y:S02]  /*2ff00*/  STSM.16.M88.4 [R0], R128 ;  /* 0x0000008000007844 */ /* 0x000fe40000000200 */
[----:B------:R-:W-:Y:S01]  /*2ff10*/  BAR.SYNC.DEFER_BLOCKING 0x0 ;  /* 0x0000000000007b1d */ /* 0x000fe20000010000 */
[----:B------:R-:W-:Y:S01]  /*2ff20*/  MOV R218, R196 ;  /* 0x000000c400da7202 */ /* 0x000fe20000000f00 */
[----:B------:R-:W-:-:S04]  /*2ff30*/  IMAD.MOV.U32 R219, RZ, RZ, R198 ;  /* 0x000000ffffdb7224 */ /* 0x000fc800078e00c6 */
[----:B------:R-:W2:Y:S02]  /*2ff40*/  LDS.128 R128, [R2] ;  /* 0x0000000002807984 */ /* 0x000ea40000000c00 */
[----:B------:R-:W-:Y:S06]  /*2ff50*/  BAR.SYNC.DEFER_BLOCKING 0x0 ;  /* 0x0000000000007b1d */ /* 0x000fec0000010000 */
        /* <DEDUP_REMOVED lines=17> */
[----:B------:R-:W-:Y:S01]  /*30070*/  BAR.SYNC.DEFER_BLOCKING 0x0 ;  /* 0x0000000000007b1d */ /* 0x000fe20000010000 */
[----:B------:R-:W-:Y:S01]  /*30080*/  IMAD.MOV.U32 R132, RZ, RZ, R133 ;  /* 0x000000ffff847224 */ /* 0x000fe200078e0085 */
[----:B------:R-:W-:Y:S01]  /*30090*/  MOV R133, R135 ;  /* 0x0000008700857202 */ /* 0x000fe20000000f00 */
[----:B------:R-:W-:-:S02]  /*300a0*/  IMAD.MOV.U32 R134, RZ, RZ, R69 ;  /* 0x000000ffff867224 */ /* 0x000fc400078e0045 */
[----:B------:R-:W-:Y:S02]  /*300b0*/  IMAD.MOV.U32 R135, RZ, RZ, R71 ;  /* 0x000000ffff877224 */ /* 0x000fe400078e0047 */
[----:B------:R-:W3:Y:S01]  /*300c0*/  LDS.128 R68, [R2] ;  /* 0x0000000002447984 */ /* 0x000ee20000000c00 */
[----:B------:R-:W-:Y:S06]  /*300d0*/  BAR.SYNC.DEFER_BLOCKING 0x0 ;  /* 0x0000000000007b1d */ /* 0x000fec0000010000 */
[----:B------:R-:W-:Y:S02]  /*300e0*/  STSM.16.M88.4 [R0], R132 ;  /* 0x0000008400007844 */ /* 0x000fe40000000200 */
[----:B------:R-:W-:Y:S01]  /*300f0*/  BAR.SYNC.DEFER_BLOCKING 0x0 ;  /* 0x0000000000007b1d */ /* 0x000fe20000010000 */
[----:B------:R-:W-:Y:S01]  /*30100*/  MOV R222, R200 ;  /* 0x000000c800de7202 */ /* 0x000fe20000000f00 */
[----:B------:R-:W-:-:S04]  /*30110*/  IMAD.MOV.U32 R223, RZ, RZ, R202 ;  /* 0x000000ffffdf7224 */ /* 0x000fc800078e00ca */
[----:B------:R-:W3:Y:S02]  /*30120*/  LDS.128 R132, [R2] ;  /* 0x0000000002847984 */ /* 0x000ee40000000c00 */
[----:B------:R-:W-:Y:S06]  /*30130*/  BAR.SYNC.DEFER_BLOCKING 0x0 ;  /* 0x0000000000007b1d */ /* 0x000fec0000010000 */
        /* <DEDUP_REMOVED lines=65> */
[----:B------:R-:W-:Y:S01]  /*30550*/  BAR.SYNC.DEFER_BLOCKING 0x0 ;  /* 0x0000000000007b1d */ /* 0x000fe20000010000 */
[----:B------:R-:W-:-:S02]  /*30560*/  IMAD.MOV.U32 R230, RZ, RZ, R80 ;  /* 0x000000ffffe67224 */ /* 0x000fc400078e0050 */
[----:B------:R-:W-:-:S05]  /*30570*/  IMAD.MOV.U32 R231, RZ, RZ, R82 ;  /* 0x000000ffffe77224 */ /* 0x000fca00078e0052 */
[----:B------:R-:W-:Y:S01]  /*30580*/  STSM.16.M88.4 [R0], R228 ;  /* 0x000000e400007844 */ /* 0x000fe20000000200 */
[----:B------:R-:W-:Y:S06]  /*30590*/  BAR.SYNC.DEFER_BLOCKING 0x0 ;  /* 0x0000000000007b1d */ /* 0x000fec0000010000 */
[----:B------:R-:W3:Y:S02]  /*305a0*/  LDS.128 R228, [R2] ;  /* 0x0000000002e47984 */ /* 0x000ee40000000c00 */
[----:B------:R-:W-:Y:S06]  /*305b0*/  BAR.SYNC.DEFER_BLOCKING 0x0 ;  /* 0x0000000000007b1d */ /* 0x000fec0000010000 */
[----:B----4-:R-:W-:Y:S02]  /*305c0*/  STSM.16.M88.4 [R0], R232 ;  /* 0x000000e800007844 */ /* 0x010fe40000000200 */
[----:B------:R-:W-:Y:S06]  /*305d0*/  BAR.SYNC.DEFER_BLOCKING 0x0 ;  /* 0x0000000000007b1d */ /* 0x000fec0000010000 */
[----:B------:R-:W4:Y:S02]  /*305e0*/  LDS.128 R144, [R2] ;  /* 0x0000000002907984 */ /* 0x000f240000000c00 */
[----:B------:R-:W-:Y:S06]  /*305f0*/  BAR.SYNC.DEFER_BLOCKING 0x0 ;  /* 0x0000000000007b1d */ /* 0x000fec0000010000 */
[----:B------:R1:W-:Y:S02]  /*30600*/  STSM.16.M88.4 [R0], R244 ;  /* 0x000000f400007844 */ /* 0x0003e40000000200 */
[----:B------:R-:W-:Y:S06]  /*30610*/  BAR.SYNC.DEFER_BLOCKING 0x0 ;  /* 0x0000000000007b1d */ /* 0x000fec0000010000 */
[----:B-1----:R-:W2:Y:S04]  /*30620*/  LDL.LU R246, [R1+0xc54] ;  /* 0x000c540001f67983 */ /* 0x002ea80000300800 */
[----:B------:R-:W3:Y:S04]  /*30630*/  LDL.LU R236, [R1+0xf0] ;  /* 0x0000f00001ec7983 */ /* 0x000ee80000300800 */
[----:B------:R-:W3:Y:S04]  /*30640*/  LDL.LU R237, [R1+0xf8] ;  /* 0x0000f80001ed7983 */ /* 0x000ee80000300800 */
[----:B------:R-:W1:Y:S01]  /*30650*/  LDS.128 R80, [R2] ;  /* 0x0000000002507984 */ /* 0x000e620000000c00 */
[----:B------:R-:W-:Y:S01]  /*30660*/  BAR.SYNC.DEFER_BLOCKING 0x0 ;  /* 0x0000000000007b1d */ /* 0x000fe20000010000 */
[----:B------:R-:W-:Y:S01]  /*30670*/  IMAD.MOV.U32 R232, RZ, RZ, R148 ;  /* 0x000000ffffe87224 */ /* 0x000fe200078e0094 */
[----:B------:R-:W-:Y:S01]  /*30680*/  MOV R233, R150 ;  /* 0x0000009600e97202 */ /* 0x000fe20000000f00 */
[----:B------:R-:W-:-:S02]  /*30690*/  IMAD.MOV.U32 R234, RZ, RZ, R84 ;  /* 0x000000ffffea7224 */ /* 0x000fc400078e0054 */
[----:B------:R-:W-:Y:S01]  /*306a0*/  IMAD.MOV.U32 R235, RZ, RZ, R86 ;  /* 0x000000ffffeb7224 */ /* 0x000fe200078e0056 */
[----:B---3--:R-:W-:Y:S02]  /*306b0*/  STSM.16.M88.4 [R0], R236 ;  /* 0x000000ec00007844 */ /* 0x008fe40000000200 */
[----:B------:R-:W-:Y:S06]  /*306c0*/  BAR.SYNC.DEFER_BLOCKING 0x0 ;  /* 0x0000000000007b1d */ /* 0x000fec0000010000 */
[----:B------:R-:W3:Y:S02]  /*306d0*/  LDS.128 R236, [R2] ;  /* 0x0000000002ec7984 */ /* 0x000ee40000000c00 */
[----:B------:R-:W-:Y:S06]  /*306e0*/  BAR.SYNC.DEFER_BLOCKING 0x0 ;  /* 0x0000000000007b1d */ /* 0x000fec0000010000 */
[----:B------:R4:W-:Y:S04]  /*306f0*/  STSM.16.M88.4 [R0], R232 ;  /* 0x000000e800007844 */ /* 0x0009e80000000200 */
[----:B----4-:R-:W4:Y:S04]  /*30700*/  LDL.LU R232, [R1+0xf4] ;  /* 0x0000f40001e87983 */ /* 0x010f280000300800 */
[----:B------:R-:W4:Y:S04]  /*30710*/  LDL.LU R233, [R1+0xfc] ;  /* 0x0000fc0001e97983 */ /* 0x000f280000300800 */
[----:B------:R-:W2:Y:S01]  /*30720*/  LDL.LU R10, [R1+0x140] ;  /* 0x00014000010a7983 */ /* 0x000ea20000300800 */
[----:B------:R-:W-:Y:S01]  /*30730*/  MOV R234, R213 ;  /* 0x000000d500ea7202 */ /* 0x000fe20000000f00 */
[----:B------:R-:W-:Y:S01]  /*30740*/  IMAD.MOV.U32 R235, RZ, RZ, R215 ;  /* 0x000000ffffeb7224 */ /* 0x000fe200078e00d7 */
[----:B------:R-:W-:Y:S01]  /*30750*/  BAR.SYNC.DEFER_BLOCKING 0x0 ;  /* 0x0000000000007b1d */ /* 0x000fe20000010000 */
[----:B------:R-:W-:Y:S01]  /*30760*/  MOV R148, R149 ;  /* 0x0000009500947202 */ /* 0x000fe20000000f00 */
[----:B------:R-:W-:-:S02]  /*30770*/  IMAD.MOV.U32 R150, RZ, RZ, R85 ;  /* 0x000000ffff967224 */ /* 0x000fc400078e0055 */
[----:B------:R-:W-:Y:S01]  /*30780*/  IMAD R3, R11, R6, RZ ;  /* 0x000000060b037224 */ /* 0x000fe200078e02ff */
[----:B------:R-:W-:Y:S01]  /*30790*/  ISETP.LT.AND P3, PT, R7, UR29, !P3 ;  /* 0x0000001d07007c0c */ /* 0x000fe2000df61270 */
[----:B------:R-:W3:Y:S04]  /*307a0*/  LDL.LU R252, [R1+0x130] ;  /* 0x0001300001fc7983 */ /* 0x000ee80000300800 */
[----:B------:R-:W1:Y:S01]  /*307b0*/  LDS.128 R212, [R2] ;  /* 0x0000000002d47984 */ /* 0x000e620000000c00 */
[----:B------:R-:W-:Y:S01]  /*307c0*/  BAR.SYNC.DEFER_BLOCKING 0x0 ;  /* 0x0000000000007b1d */ /* 0x000fe20000010000 */
[----:B------:R-:W-:Y:S01]  /*307d0*/  IMAD.MOV.U32 R149, RZ, RZ, R151 ;  /* 0x000000ffff957224 */ /* 0x000fe200078e0097 */
[----:B------:R-:W-:Y:S02]  /*307e0*/  MOV R151, R87 ;  /* 0x0000005700977202 */ /* 0x000fe40000000f00 */
[----:B------:R-:W-:Y:S01]  /*307f0*/  LEA R4, P0, R3, UR4, 0x2 ;  /* 0x0000000403047c11 */ /* 0x000fe2000f8010ff */
[----:B------:R-:W-:-:S03]  /*30800*/  IMAD R6, R6, 0x80, R3 ;  /* 0x0000008006067824 */ /* 0x000fc600078e0203 */
[----:B------:R-:W-:Y:S01]  /*30810*/  LEA.HI.X.SX32 R5, R3, UR5, 0x2, P0 ;  /* 0x0000000503057c11 */ /* 0x000fe200080f16ff */
[----:B------:R-:W3:Y:S01]  /*30820*/  LDL.LU R13, [R1+0x148] ;  /* 0x00014800010d7983 */ /* 0x000ee20000300800 */
[----:B------:R-:W-:-:S03]  /*30830*/  LEA R8, P5, R6, UR4, 0x2 ;  /* 0x0000000406087c11 */ /* 0x000fc6000f8a10ff */
[----:B------:R-:W3:Y:S04]  /*30840*/  LDL.LU R244, [R1+0x13c] ;  /* 0x00013c0001f47983 */ /* 0x000ee80000300800 */
[----:B------:R-:W3:Y:S01]  /*30850*/  LDL.LU R245, [R1+0x12c] ;  /* 0x00012c0001f57983 */ /* 0x000ee20000300800 */
[----:B------:R-:W-:-:S03]  /*30860*/  VIADD R3, R7, 0x5 ;  /* 0x0000000507037836 */ /* 0x000fc60000000000 */
[----:B------:R-:W3:Y:S01]  /*30870*/  LDL.LU R247, [R1+0x11c] ;  /* 0x00011c0001f77983 */ /* 0x000ee20000300800 */
[----:B------:R-:W-:Y:S01]  /*30880*/  LEA.HI.X.SX32 R9, R6, UR5, 0x2, P5 ;  /* 0x0000000506097c11 */ /* 0x000fe2000a8f16ff */
[----:B------:R-:W-:Y:S02]  /*30890*/  ULDC.64 UR4, c[0x0][0x228] ;  /* 0x00008a0000047ab9 */ /* 0x000fe40000000a00 */
[----:B----4-:R4:W-:Y:S01]  /*308a0*/  STSM.16.M88.4 [R0], R232 ;  /* 0x000000e800007844 */ /* 0x0109e20000000200 */
[----:B------:R-:W-:Y:S06]  /*308b0*/  BAR.SYNC.DEFER_BLOCKING 0x0 ;  /* 0x0000000000007b1d */ /* 0x000fec0000010000 */
[----:B----4-:R-:W4:Y:S04]  /*308c0*/  LDL.LU R232, [R1+0x124] ;  /* 0x0001240001e87983 */ /* 0x010f280000300800 */
[----:B------:R-:W4:Y:S04]  /*308d0*/  LDL.LU R233, [R1+0x114] ;  /* 0x0001140001e97983 */ /* 0x000f280000300800 */
[----:B------:R-:W4:Y:S04]  /*308e0*/  LDL.LU R234, [R1+0x118] ;  /* 0x0001180001ea7983 */ /* 0x000f280000300800 */
[----:B------:R-:W1:Y:S01]  /*308f0*/  LDS.128 R84, [R2] ;  /* 0x0000000002547984 */ /* 0x000e620000000c00 */
[----:B------:R-:W-:Y:S06]  /*30900*/  BAR.SYNC.DEFER_BLOCKING 0x0 ;  /* 0x0000000000007b1d */ /* 0x000fec0000010000 */
[----:B------:R-:W4:Y:S04]  /*30910*/  LDL.LU R235, [R1+0x14c] ;  /* 0x00014c0001eb7983 */ /* 0x000f280000300800 */
[----:B------:R-:W4:Y:S04]  /*30920*/  LDL.LU R6, [R1+0x134] ;  /* 0x0001340001067983 */ /* 0x000f280000300800 */
[----:B------:R2:W-:Y:S02]  /*30930*/  STSM.16.M88.4 [R0], R148 ;  /* 0x0000009400007844 */ /* 0x0005e40000000200 */
[----:B--2---:R-:W-:-:S04]  /*30940*/  IMAD R148, R7, UR24, RZ ;  /* 0x0000001807947c24 */ /* 0x004fc8000f8e02ff */
[----:B------:R-:W-:Y:S01]  /*30950*/  IMAD.WIDE R150, R148, 0x4, R4 ;  /* 0x0000000494967825 */ /* 0x000fe200078e0204 */
[----:B------:R-:W-:Y:S06]  /*30960*/  BAR.SYNC.DEFER_BLOCKING 0x0 ;  /* 0x0000000000007b1d */ /* 0x000fec0000010000 */
[----:B------:R2:W-:Y:S01]  /*30970*/  @P3 STG.E desc[UR60][R150.64], R10 ;  /* 0x0000000a96003986 */ /* 0x0005e2000c10193c */
[----:B------:R-:W-:-:S03]  /*30980*/  ISETP.GE.AND P3, PT, R3, R246, PT ;  /* 0x000000f60300720c */ /* 0x000fc60003f66270 */
[----:B--2---:R-:W2:Y:S04]  /*30990*/  LDL.LU R10, [R1+0xfe4] ;  /* 0x000fe400010a7983 */ /* 0x004ea80000300800 */
[----:B------:R-:W4:Y:S04]  /*309a0*/  LDL.LU R150, [R1+0x110] ;  /* 0x0001100001967983 */ /* 0x000f280000300800 */
[----:B------:R-:W2:Y:S04]  /*309b0*/  LDL.LU R151, [R1+0x144] ;  /* 0x0001440001977983 */ /* 0x000ea80000300800 */
[----:B------:R-:W4:Y:S01]  /*309c0*/  LDL.LU R3, [R1+0x120] ;  /* 0x0001200001037983 */ /* 0x000f220000300800 */
[----:B------:R-:W-:-:S02]  /*309d0*/  ISETP.GE.AND P0, PT, R7, R246, PT ;  /* 0x000000f60700720c */ /* 0x000fc40003f06270 */
[----:B------:R-:W-:Y:S02]  /*309e0*/  ISETP.LT.AND P5, PT, R11, UR20, !P4 ;  /* 0x000000140b007c0c */ /* 0x000fe4000e7a1270 */
[----:B------:R-:W-:Y:S01]  /*309f0*/  ISETP.LT.AND P0, PT, R12, UR22, !P0 ;  /* 0x000000160c007c0c */ /* 0x000fe2000c701270 */
[----:B------:R-:W-:Y:S01]  /*30a00*/  VIADD R0, R148, UR24 ;  /* 0x0000001894007c36 */ /* 0x000fe20008000000 */
[----:B------:R-:W-:Y:S01]  /*30a10*/  ISETP.LT.AND P4, PT, R12, UR18, !P4 ;  /* 0x000000120c007c0c */ /* 0x000fe2000e781270 */
[----:B------:R-:W-:-:S04]  /*30a20*/  IMAD.WIDE R148, R148, 0x4, R8 ;  /* 0x0000000494947825 */ /* 0x000fc800078e0208 */
[----:B------:R-:W-:-:S06]  /*30a30*/  IMAD.WIDE R14, R0, 0x4, R4 ;  /* 0x00000004000e7825 */ /* 0x000fcc00078e0204 */
[----:B---3--:R3:W-:Y:S01]  /*30a40*/  @P0 STG.E desc[UR60][R148.64], R252 ;  /* 0x000000fc94000986 */ /* 0x0087e2000c10193c */
[C---:B------:R-:W-:Y:S02]  /*30a50*/  ISETP.LT.AND P0, PT, R11.reuse, UR12, !P2 ;  /* 0x0000000c0b007c0c */ /* 0x040fe4000d701270 */
[----:B---3--:R-:W-:Y:S01]  /*30a60*/  IADD3 R148, R0, UR24, RZ ;  /* 0x0000001800947c10 */ /* 0x008fe2000fffe0ff */
[----:B------:R-:W3:Y:S01]  /*30a70*/  LDL.LU R252, [R1+0xfe0] ;  /* 0x000fe00001fc7983 */ /* 0x000ee20000300800 */
[C---:B------:R-:W-:Y:S01]  /*30a80*/  ISETP.LT.AND P2, PT, R12.reuse, UR10, !P2 ;  /* 0x0000000a0c007c0c */ /* 0x040fe2000d741270 */
[----:B------:R-:W-:Y:S02]  /*30a90*/  ULDC UR10, c[0x0][0x228] ;  /* 0x00008a00000a7ab9 */ /* 0x000fe40000000800 */
[----:B----4-:R4:W-:Y:S01]  /*30aa0*/  @P5 STG.E desc[UR60][R14.64], R3 ;  /* 0x000000030e005986 */ /* 0x0109e2000c10193c */
[----:B------:R-:W-:Y:S02]  /*30ab0*/  ISETP.LT.AND P5, PT, R11, UR16, !P6 ;  /* 0x000000100b007c0c */ /* 0x000fe4000f7a1270 */
[----:B------:R-:W-:Y:S01]  /*30ac0*/  ISETP.LT.AND P6, PT, R12, UR14, !P6 ;  /* 0x0000000e0c007c0c */ /* 0x000fe2000f7c1270 */
[----:B----4-:R-:W-:-:S05]  /*30ad0*/  IMAD.WIDE R14, R0, 0x4, R8 ;  /* 0x00000004000e7825 */ /* 0x010fca00078e0208 */
[----:B------:R4:W-:Y:S01]  /*30ae0*/  @P4 STG.E desc[UR60][R14.64], R150 ;  /* 0x000000960e004986 */ /* 0x0009e2000c10193c */
[C---:B------:R-:W-:Y:S02]  /*30af0*/  VIADD R3, R148.reuse, UR24 ;  /* 0x0000001894037c36 */ /* 0x040fe40008000000 */
[----:B----4-:R-:W-:-:S04]  /*30b00*/  IMAD.WIDE R14, R148, 0x4, R4 ;  /* 0x00000004940e7825 */ /* 0x010fc800078e0204 */
[----:B------:R-:W-:Y:S01]  /*30b10*/  IMAD.WIDE R148, R148, 0x4, R8 ;  /* 0x0000000494947825 */ /* 0x000fe200078e0208 */
[----:B--2---:R2:W-:Y:S04]  /*30b20*/  @P5 STG.E desc[UR60][R14.64], R151 ;  /* 0x000000970e005986 */ /* 0x0045e8000c10193c */
[----:B------:R4:W-:Y:S01]  /*30b30*/  @P6 STG.E desc[UR60][R148.64], R6 ;  /* 0x0000000694006986 */ /* 0x0009e2000c10193c */
[----:B------:R-:W-:Y:S02]  /*30b40*/  VIADD R0, R7, 0x6 ;  /* 0x0000000607007836 */ /* 0x000fe40000000000 */
[----:B--2---:R-:W-:-:S05]  /*30b50*/  IMAD.WIDE R14, R3, 0x4, R4 ;  /* 0x00000004030e7825 */ /* 0x004fca00078e0204 */
[----:B------:R2:W-:Y:S01]  /*30b60*/  @P0 STG.E desc[UR60][R14.64], R232 ;  /* 0x000000e80e000986 */ /* 0x0005e2000c10193c */
[----:B------:R-:W-:Y:S01]  /*30b70*/  ISETP.LT.AND P0, PT, R11, UR8, !P1 ;  /* 0x000000080b007c0c */ /* 0x000fe2000cf01270 */
[C---:B----4-:R-:W-:Y:S01]  /*30b80*/  VIADD R6, R7.reuse, 0x8 ;  /* 0x0000000807067836 */ /* 0x050fe20000000000 */
[----:B------:R-:W-:Y:S01]  /*30b90*/  ISETP.GE.AND P4, PT, R0, R246, PT ;  /* 0x000000f60000720c */ /* 0x000fe20003f86270 */
[----:B------:R-:W-:Y:S01]  /*30ba0*/  ULDC UR8, c[0x0][0x228] ;  /* 0x00008a0000087ab9 */ /* 0x000fe20000000800 */
[----:B------:R-:W-:Y:S01]  /*30bb0*/  IADD3 R0, R7, 0x7, RZ ;  /* 0x0000000707007810 */ /* 0x000fe20007ffe0ff */
[----:B--2---:R-:W-:-:S04]  /*30bc0*/  IMAD.WIDE R14, R3, 0x4, R8 ;  /* 0x00000004030e7825 */ /* 0x004fc800078e0208 */
[----:B------:R-:W-:Y:S01]  /*30bd0*/  VIADD R3, R3, UR24 ;  /* 0x0000001803037c36 */ /* 0x000fe20008000000 */
[----:B------:R2:W-:Y:S01]  /*30be0*/  @P2 STG.E desc[UR60][R14.64], R233 ;  /* 0x000000e90e002986 */ /* 0x0005e2000c10193c */
[----:B------:R-:W-:Y:S02]  /*30bf0*/  ISETP.GE.AND P5, PT, R0, R246, PT ;  /* 0x000000f60000720c */ /* 0x000fe40003fa6270 */
[C---:B------:R-:W-:Y:S01]  /*30c00*/  IMAD.WIDE R150, R3.reuse, 0x4, R8 ;  /* 0x0000000403967825 */ /* 0x040fe200078e0208 */
[----:B------:R-:W-:-:S03]  /*30c10*/  IADD3 R0, R3, UR24, RZ ;  /* 0x0000001803007c10 */ /* 0x000fc6000fffe0ff */
[----:B--2---:R-:W-:Y:S02]  /*30c20*/  IMAD.WIDE R232, R3, 0x4, R4 ;  /* 0x0000000403e87825 */ /* 0x004fe400078e0204 */
[----:B------:R-:W2:Y:S04]  /*30c30*/  LDL.LU R3, [R1+0x128] ;  /* 0x0001280001037983 */ /* 0x000ea80000300800 */
[----:B------:R4:W-:Y:S04]  /*30c40*/  @P0 STG.E desc[UR60][R232.64], R13 ;  /* 0x0000000de8000986 */ /* 0x0009e8000c10193c */
[----:B----4-:R-:W4:Y:S04]  /*30c50*/  LDL.LU R13, [R1+0xfdc] ;  /* 0x000fdc00010d7983 */ /* 0x010f280000300800 */
[----:B------:R-:W3:Y:S04]  /*30c60*/  LDL.LU R233, [R1+0x138] ;  /* 0x0001380001e97983 */ /* 0x000ee80000300800 */
[----:B------:R-:W4:Y:S01]  /*30c70*/  LDL.LU R232, [R1+0x100] ;  /* 0x0001000001e87983 */ /* 0x000f220000300800 */
[----:B------:R-:W-:-:S02]  /*30c80*/  ISETP.LT.AND P1, PT, R12, UR6, !P1 ;  /* 0x000000060c007c0c */ /* 0x000fc4000cf21270 */
[----:B------:R-:W-:Y:S01]  /*30c90*/  ISETP.LT.AND P6, PT, R11, UR4, !P3 ;  /* 0x000000040b007c0c */ /* 0x000fe2000dfc1270 */
[----:B------:R-:W-:Y:S01]  /*30ca0*/  ULDC UR4, c[0x0][0x228] ;  /* 0x00008a0000047ab9 */ /* 0x000fe20000000800 */
[----:B------:R-:W-:Y:S01]  /*30cb0*/  ISETP.LT.AND P3, PT, R12, UR26, !P3 ;  /* 0x0000001a0c007c0c */ /* 0x000fe2000df61270 */
[----:B------:R-:W-:Y:S01]  /*30cc0*/  IMAD.WIDE R148, R0, 0x4, R4 ;  /* 0x0000000400947825 */ /* 0x000fe200078e0204 */
[----:B------:R-:W-:-:S03]  /*30cd0*/  ULDC UR6, c[0x0][0x228] ;  /* 0x00008a0000067ab9 */ /* 0x000fc60000000800 */
[----:B------:R-:W-:Y:S01]  /*30ce0*/  IMAD.WIDE R14, R0, 0x4, R8 ;  /* 0x00000004000e7825 */ /* 0x000fe200078e0208 */
[----:B------:R-:W-:-:S03]  /*30cf0*/  ISETP.GE.AND P2, PT, R6, R246, PT ;  /* 0x000000f60600720c */ /* 0x000fc60003f46270 */
[----:B------:R-:W-:-:S05]  /*30d00*/  VIADD R6, R7, 0x9 ;  /* 0x0000000907067836 */ /* 0x000fca0000000000 */
[----:B------:R-:W-:Y:S02]  /*30d10*/  ISETP.GE.AND P0, PT, R6, R246, PT ;  /* 0x000000f60600720c */ /* 0x000fe40003f06270 */
[----:B------:R-:W4:Y:S04]  /*30d20*/  LDL.LU R6, [R1] ;  /* 0x0000000001067983 */ /* 0x000f280000300800 */
[----:B---3--:R3:W-:Y:S01]  /*30d30*/  @P1 STG.E desc[UR60][R150.64], R233 ;  /* 0x000000e996001986 */ /* 0x0087e2000c10193c */
[C---:B------:R-:W-:Y:S02]  /*30d40*/  ISETP.LT.AND P1, PT, R11.reuse, UR28, !P4 ;  /* 0x0000001c0b007c0c */ /* 0x040fe4000e721270 */
[----:B------:R-:W-:Y:S01]  /*30d50*/  ISETP.LT.AND P4, PT, R12, UR4, !P4 ;  /* 0x000000040c007c0c */ /* 0x000fe2000e781270 */
[----:B--2---:R-:W-:Y:S01]  /*30d60*/  @P6 STG.E desc[UR60][R148.64], R3 ;  /* 0x0000000394006986 */ /* 0x004fe2000c10193c */
[----:B------:R-:W-:Y:S01]  /*30d70*/  ISETP.LT.AND P6, PT, R11, UR6, !P5 ;  /* 0x000000060b007c0c */ /* 0x000fe2000efc1270 */
[----:B------:R-:W-:-:S02]  /*30d80*/  ULDC UR4, c[0x0][0x228] ;  /* 0x00008a0000047ab9 */ /* 0x000fc40000000800 */
[----:B------:R2:W-:Y:S01]  /*30d90*/  @P3 STG.E desc[UR60][R14.64], R234 ;  /* 0x000000ea0e003986 */ /* 0x0005e2000c10193c */
[----:B---3--:R-:W-:Y:S01]  /*30da0*/  VIADD R150, R0, UR24 ;  /* 0x0000001800967c36 */ /* 0x008fe20008000000 */
[----:B------:R-:W-:Y:S01]  /*30db0*/  ISETP.LT.AND P5, PT, R12, UR8, !P5 ;  /* 0x000000080c007c0c */ /* 0x000fe2000efa1270 */
[----:B------:R-:W-:Y:S01]  /*30dc0*/  ULDC UR6, c[0x0][0x228] ;  /* 0x00008a0000067ab9 */ /* 0x000fe20000000800 */
[----:B------:R-:W-:Y:S01]  /*30dd0*/  ULDC UR8, c[0x0][0x228] ;  /* 0x00008a0000087ab9 */ /* 0x000fe20000000800 */
[C---:B------:R-:W-:Y:S02]  /*30de0*/  VIADD R0, R150.reuse, UR24 ;  /* 0x0000001896007c36 */ /* 0x040fe40008000000 */
[C---:B--2---:R-:W-:Y:S01]  /*30df0*/  IMAD.WIDE R14, R150.reuse, 0x4, R4 ;  /* 0x00000004960e7825 */ /* 0x044fe200078e0204 */
[----:B------:R-:W2:Y:S03]  /*30e00*/  LDL.LU R234, [R1+0x14] ;  /* 0x0000140001ea7983 */ /* 0x000ea60000300800 */
[----:B------:R-:W-:Y:S01]  /*30e10*/  IMAD.WIDE R150, R150, 0x4, R8 ;  /* 0x0000000496967825 */ /* 0x000fe200078e0208 */
[----:B------:R3:W-:Y:S04]  /*30e20*/  @P1 STG.E desc[UR60][R14.64], R235 ;  /* 0x000000eb0e001986 */ /* 0x0007e8000c10193c */
[----:B------:R-:W-:Y:S01]  /*30e30*/  @P4 STG.E desc[UR60][R150.64], R244 ;  /* 0x000000f496004986 */ /* 0x000fe2000c10193c */
[----:B------:R-:W-:Y:S01]  /*30e40*/  ISETP.LT.AND P4, PT, R11, UR4, !P2 ;  /* 0x000000040b007c0c */ /* 0x000fe2000d781270 */
[----:B------:R-:W-:Y:S01]  /*30e50*/  IMAD.WIDE R148, R0, 0x4, R4 ;  /* 0x0000000400947825 */ /* 0x000fe200078e0204 */
[----:B------:R-:W-:-:S03]  /*30e60*/  ULDC UR4, c[0x0][0x228] ;  /* 0x00008a0000047ab9 */ /* 0x000fc60000000800 */
[C---:B------:R-:W-:Y:S02]  /*30e70*/  VIADD R233, R0.reuse, UR24 ;  /* 0x0000001800e97c36 */ /* 0x040fe40008000000 */
[----:B---3--:R-:W-:Y:S01]  /*30e80*/  IMAD.WIDE R14, R0, 0x4, R8 ;  /* 0x00000004000e7825 */ /* 0x008fe200078e0208 */
[----:B------:R3:W-:Y:S01]  /*30e90*/  @P6 STG.E desc[UR60][R148.64], R245 ;  /* 0x000000f594006986 */ /* 0x0007e2000c10193c */
[----:B------:R-:W-:Y:S01]  /*30ea0*/  ISETP.LT.AND P2, PT, R12, UR4, !P2 ;  /* 0x000000040c007c0c */ /* 0x000fe2000d741270 */
[----:B------:R-:W-:Y:S02]  /*30eb0*/  ULDC UR4, c[0x0][0x228] ;  /* 0x00008a0000047ab9 */ /* 0x000fe40000000800 */
[----:B------:R1:W-:Y:S04]  /*30ec0*/  @P5 STG.E desc[UR60][R14.64], R247 ;  /* 0x000000f70e005986 */ /* 0x0003e8000c10193c */
[----:B------:R-:W2:Y:S01]  /*30ed0*/  LDL.LU R235, [R1+0x4] ;  /* 0x0000040001eb7983 */ /* 0x000ea20000300800 */
[----:B---3--:R-:W-:-:S03]  /*30ee0*/  VIADD R148, R233, UR24 ;  /* 0x00000018e9947c36 */ /* 0x008fc60008000000 */
[----:B------:R-:W3:Y:S01]  /*30ef0*/  LDL.LU R244, [R1+0x108] ;  /* 0x0001080001f47983 */ /* 0x000ee20000300800 */
[----:B-1----:R-:W-:-:S03]  /*30f00*/  IMAD.WIDE R14, R233, 0x4, R4 ;  /* 0x00000004e90e7825 */ /* 0x002fc600078e0204 */
[----:B------:R-:W3:Y:S04]  /*30f10*/  LDL.LU R245, [R1+0x18] ;  /* 0x0000180001f57983 */ /* 0x000ee80000300800 */
[----:B----4-:R1:W-:Y:S04]  /*30f20*/  @P4 STG.E desc[UR60][R14.64], R232 ;  /* 0x000000e80e004986 */ /* 0x0103e8000c10193c */
[----:B------:R-:W4:Y:S01]  /*30f30*/  LDL.LU R247, [R1+0x10c] ;  /* 0x00010c0001f77983 */ /* 0x000f220000300800 */
[----:B-1----:R-:W-:-:S05]  /*30f40*/  IMAD.WIDE R232, R233, 0x4, R8 ;  /* 0x00000004e9e87825 */ /* 0x002fca00078e0208 */
[----:B------:R1:W-:Y:S04]  /*30f50*/  @P2 STG.E desc[UR60][R232.64], R13 ;  /* 0x0000000de8002986 */ /* 0x0003e8000c10193c */
[----:B-1----:R-:W2:Y:S01]  /*30f60*/  LDL.LU R13, [R1+0xfd8] ;  /* 0x000fd800010d7983 */ /* 0x002ea20000300800 */
[----:B------:R-:W-:Y:S02]  /*30f70*/  IADD3 R3, R7, 0xa, RZ ;  /* 0x0000000a07037810 */ /* 0x000fe40007ffe0ff */
[----:B------:R-:W-:Y:S01]  /*30f80*/  ISETP.LT.AND P5, PT, R11, UR6, !P0 ;  /* 0x000000060b007c0c */ /* 0x000fe2000c7a1270 */
[----:B------:R-:W-:Y:S01]  /*30f90*/  IMAD.WIDE R150, R148, 0x4, R4 ;  /* 0x0000000494967825 */ /* 0x000fe200078e0204 */
[-C--:B------:R-:W-:Y:S01]  /*30fa0*/  ISETP.GE.AND P3, PT, R3, R246.reuse, PT ;  /* 0x000000f60300720c */ /* 0x080fe20003f66270 */
[----:B------:R-:W-:Y:S01]  /*30fb0*/  ULDC UR6, c[0x0][0x228] ;  /* 0x00008a0000067ab9 */ /* 0x000fe20000000800 */
[----:B------:R-:W-:Y:S01]  /*30fc0*/  ISETP.LT.AND P0, PT, R12, UR8, !P0 ;  /* 0x000000080c007c0c */ /* 0x000fe2000c701270 */
[----:B------:R-:W-:Y:S01]  /*30fd0*/  VIADD R3, R7, 0xb ;  /* 0x0000000b07037836 */ /* 0x000fe20000000000 */
[----:B------:R-:W-:Y:S01]  /*30fe0*/  ISETP.LT.AND P6, PT, R11, UR10, !P3 ;  /* 0x0000000a0b007c0c */ /* 0x000fe2000dfc1270 */
[----:B------:R-:W-:Y:S01]  /*30ff0*/  ULDC UR8, c[0x0][0x228] ;  /* 0x00008a0000087ab9 */ /* 0x000fe20000000800 */
[C---:B------:R-:W-:Y:S01]  /*31000*/  IADD3 R0, R148.reuse, UR24, RZ ;  /* 0x0000001894007c10 */ /* 0x040fe2000fffe0ff */
[----:B------:R-:W-:Y:S01]  /*31010*/  IMAD.WIDE R148, R148, 0x4, R8 ;  /* 0x0000000494947825 */ /* 0x000fe200078e0208 */
[-C--:B------:R-:W-:Y:S01]  /*31020*/  ISETP.GE.AND P1, PT, R3, R246.reuse, PT ;  /* 0x000000f60300720c */ /* 0x080fe20003f26270 */
[----:B------:R-:W-:Y:S01]  /*31030*/  ULDC UR10, c[0x0][0x228] ;  /* 0x00008a00000a7ab9 */ /* 0x000fe20000000800 */
[----:B------:R-:W-:Y:S01]  /*31040*/  IADD3 R3, R7, 0xc, RZ ;  /* 0x0000000c07037810 */ /* 0x000fe20007ffe0ff */
[----:B------:R-:W-:Y:S01]  /*31050*/  IMAD.WIDE R14, R0, 0x4, R4 ;  /* 0x00000004000e7825 */ /* 0x000fe200078e0204 */
[C---:B------:R-:W-:Y:S01]  /*31060*/  ISETP.LT.AND P3, PT, R12.reuse, UR4, !P3 ;  /* 0x000000040c007c0c */ /* 0x040fe2000df61270 */
[----:B------:R1:W-:Y:S01]  /*31070*/  @P5 STG.E desc[UR60][R150.64], R6 ;  /* 0x0000000696005986 */ /* 0x0003e2000c10193c */
[----:B------:R-:W-:Y:S01]  /*31080*/  ULDC UR4, c[0x0][0x228] ;  /* 0x00008a0000047ab9 */ /* 0x000fe20000000800 */
[----:B------:R-:W-:Y:S01]  /*31090*/  ISETP.LT.AND P5, PT, R11, UR6, !P1 ;  /* 0x000000060b007c0c */ /* 0x000fe2000cfa1270 */
[----:B------:R-:W-:Y:S01]  /*310a0*/  ULDC UR6, c[0x0][0x228] ;  /* 0x00008a0000067ab9 */ /* 0x000fe20000000800 */
[----:B------:R-:W-:Y:S01]  /*310b0*/  @P0 STG.E desc[UR60][R148.64], R248 ;  /* 0x000000f894000986 */ /* 0x000fe2000c10193c */
[----:B------:R-:W-:Y:S01]  /*310c0*/  ISETP.LT.AND P1, PT, R12, UR4, !P1 ;  /* 0x000000040c007c0c */ /* 0x000fe2000cf21270 */
[----:B------:R-:W-:Y:S01]  /*310d0*/  ULDC UR4, c[0x0][0x228] ;  /* 0x00008a0000047ab9 */ /* 0x000fe20000000800 */
[----:B------:R-:W-:Y:S01]  /*310e0*/  ISETP.GE.AND P4, PT, R3, R246, PT ;  /* 0x000000f60300720c */ /* 0x000fe20003f86270 */
[----:B------:R-:W-:-:S02]  /*310f0*/  VIADD R3, R7, 0xd ;  /* 0x0000000d07037836 */ /* 0x000fc40000000000 */
[----:B-1----:R-:W-:-:S03]  /*31100*/  IMAD.WIDE R150, R0, 0x4, R8 ;  /* 0x0000000400967825 */ /* 0x002fc600078e0208 */
[----:B------:R-:W-:Y:S01]  /*31110*/  ISETP.GE.AND P2, PT, R3, R246, PT ;  /* 0x000000f60300720c */ /* 0x000fe20003f46270 */
[----:B------:R-:W-:-:S05]  /*31120*/  VIADD R3, R7, 0xe ;  /* 0x0000000e07037836 */ /* 0x000fca0000000000 */
[----:B------:R-:W-:Y:S01]  /*31130*/  ISETP.GE.AND P0, PT, R3, R246, PT ;  /* 0x000000f60300720c */ /* 0x000fe20003f06270 */
[----:B--2---:R1:W-:Y:S01]  /*31140*/  @P6 STG.E desc[UR60][R14.64], R13 ;  /* 0x0000000d0e006986 */ /* 0x0043e2000c10193c */
[----:B------:R-:W-:Y:S01]  /*31150*/  ISETP.LT.AND P6, PT, R11, UR8, !P4 ;  /* 0x000000080b007c0c */ /* 0x000fe2000e7c1270 */
[----:B------:R-:W-:Y:S01]  /*31160*/  ULDC UR8, c[0x0][0x228] ;  /* 0x00008a0000087ab9 */ /* 0x000fe20000000800 */
[----:B------:R-:W-:Y:S02]  /*31170*/  ISETP.LT.AND P4, PT, R12, UR4, !P4 ;  /* 0x000000040c007c0c */ /* 0x000fe4000e781270 */
[----:B-1----:R-:W-:Y:S01]  /*31180*/  IADD3 R13, R0, UR24, RZ ;  /* 0x00000018000d7c10 */ /* 0x002fe2000fffe0ff */
[----:B------:R1:W-:Y:S01]  /*31190*/  @P3 STG.E desc[UR60][R150.64], R234 ;  /* 0x000000ea96003986 */ /* 0x0003e2000c10193c */
[----:B------:R-:W-:-:S03]  /*311a0*/  ULDC UR4, c[0x0][0x228] ;  /* 0x00008a0000047ab9 */ /* 0x000fc60000000800 */
[----:B------:R-:W-:-:S04]  /*311b0*/  IMAD.WIDE R14, R13, 0x4, R4 ;  /* 0x000000040d0e7825 */ /* 0x000fc800078e0204 */
[C---:B------:R-:W-:Y:S01]  /*311c0*/  IMAD.WIDE R148, R13.reuse, 0x4, R8 ;  /* 0x000000040d947825 */ /* 0x040fe200078e0208 */
[----:B------:R2:W-:Y:S03]  /*311d0*/  @P5 STG.E desc[UR60][R14.64], R235 ;  /* 0x000000eb0e005986 */ /* 0x0005e6000c10193c */
[----:B------:R-:W-:Y:S01]  /*311e0*/  VIADD R3, R13, UR24 ;  /* 0x000000180d037c36 */ /* 0x000fe20008000000 */
[----:B------:R3:W-:Y:S01]  /*311f0*/  @P1 STG.E desc[UR60][R148.64], R249 ;  /* 0x000000f994001986 */ /* 0x0007e2000c10193c */
[----:B------:R-:W-:Y:S01]  /*31200*/  ISETP.LT.AND P1, PT, R11, UR4, !P2 ;  /* 0x000000040b007c0c */ /* 0x000fe2000d721270 */
[----:B------:R-:W-:Y:S01]  /*31210*/  ULDC UR4, c[0x0][0x228] ;  /* 0x00008a0000047ab9 */ /* 0x000fe20000000800 */
[C---:B------:R-:W-:Y:S02]  /*31220*/  VIADD R13, R3.reuse, UR24 ;  /* 0x00000018030d7c36 */ /* 0x040fe40008000000 */
[----:B-1----:R-:W-:-:S04]  /*31230*/  IMAD.WIDE R150, R3, 0x4, R4 ;  /* 0x0000000403967825 */ /* 0x002fc800078e0204 */
[----:B--2---:R-:W-:-:S04]  /*31240*/  IMAD.WIDE R14, R13, 0x4, R4 ;  /* 0x000000040d0e7825 */ /* 0x004fc800078e0204 */
[--C-:B---3--:R-:W-:Y:S01]  /*31250*/  IMAD.WIDE R148, R3, 0x4, R8.reuse ;  /* 0x0000000403947825 */ /* 0x108fe200078e0208 */
[----:B------:R-:W-:Y:S04]  /*31260*/  @P6 STG.E desc[UR60][R150.64], R244 ;  /* 0x000000f496006986 */ /* 0x000fe8000c10193c */
[----:B------:R-:W-:Y:S04]  /*31270*/  @P4 STG.E desc[UR60][R148.64], R245 ;  /* 0x000000f594004986 */ /* 0x000fe8000c10193c */
[----:B------:R1:W-:Y:S04]  /*31280*/  @P1 STG.E desc[UR60][R14.64], R252 ;  /* 0x000000fc0e001986 */ /* 0x0003e8000c10193c */
[----:B-1----:R-:W2:Y:S01]  /*31290*/  LDL.LU R252, [R1+0xfd4] ;  /* 0x000fd40001fc7983 */ /* 0x002ea20000300800 */
[----:B------:R-:W-:Y:S01]  /*312a0*/  VIADD R0, R7, 0xf ;  /* 0x0000000f07007836 */ /* 0x000fe20000000000 */
[----:B------:R-:W-:Y:S01]  /*312b0*/  ISETP.LT.AND P2, PT, R12, UR4, !P2 ;  /* 0x000000040c007c0c */ /* 0x000fe2000d741270 */
[----:B------:R-:W-:Y:S01]  /*312c0*/  ULDC UR4, c[0x0][0x228] ;  /* 0x00008a0000047ab9 */ /* 0x000fe20000000800 */
[----:B------:R-:W-:Y:S01]  /*312d0*/  ISETP.LT.AND P6, PT, R11, UR6, !P0 ;  /* 0x000000060b007c0c */ /* 0x000fe2000c7c1270 */
[----:B------:R-:W-:Y:S01]  /*312e0*/  IMAD.WIDE R150, R13, 0x4, R8 ;  /* 0x000000040d967825 */ /* 0x000fe200078e0208 */
[----:B------:R-:W-:Y:S01]  /*312f0*/  ISETP.GE.AND P3, PT, R0, R246, PT ;  /* 0x000000f60000720c */ /* 0x000fe20003f66270 */
[----:B------:R-:W-:Y:S01]  /*31300*/  ULDC UR6, c[0x0][0x228] ;  /* 0x00008a0000067ab9 */ /* 0x000fe20000000800 */
[----:B------:R-:W-:-:S02]  /*31310*/  IADD3 R0, R7, 0x10, RZ ;  /* 0x0000001007007810 */ /* 0x000fc40007ffe0ff */
[----:B------:R-:W-:Y:S01]  /*31320*/  ISETP.LT.AND P0, PT, R12, UR4, !P0 ;  /* 0x000000040c007c0c */ /* 0x000fe2000c701270 */
[----:B------:R-:W-:Y:S01]  /*31330*/  ULDC UR4, c[0x0][0x228] ;  /* 0x00008a0000047ab9 */ /* 0x000fe20000000800 */
[----:B------:R-:W-:Y:S02]  /*31340*/  IADD3 R3, R13, UR24, RZ ;  /* 0x000000180d037c10 */ /* 0x000fe4000fffe0ff */
[----:B------:R-:W-:Y:S01]  /*31350*/  ISETP.GE.AND P5, PT, R0, R246, PT ;  /* 0x000000f60000720c */ /* 0x000fe20003fa6270 */
[----:B------:R-:W-:Y:S01]  /*31360*/  VIADD R0, R7, 0x7f ;  /* 0x0000007f07007836 */ /* 0x000fe20000000000 */
[----:B------:R1:W-:Y:S01]  /*31370*/  @P2 STG.E desc[UR60][R150.64], R250 ;  /* 0x000000fa96002986 */ /* 0x0003e2000c10193c */
[----:B------:R-:W-:Y:S01]  /*31380*/  IMAD.WIDE R232, R3, 0x4, R4 ;  /* 0x0000000403e87825 */ /* 0x000fe200078e0204 */
[----:B------:R-:W-:Y:S01]  /*31390*/  ISETP.LT.AND P2, PT, R11, UR4, !P3 ;  /* 0x000000040b007c0c */ /* 0x000fe2000df41270 */
[----:B------:R-:W-:Y:S01]  /*313a0*/  ULDC UR4, c[0x0][0x22c] ;  /* 0x00008b0000047ab9 */ /* 0x000fe20000000800 */
[----:B------:R-:W-:Y:S01]  /*313b0*/  ISETP.GE.AND P1, PT, R0, UR27, PT ;  /* 0x0000001b00007c0c */ /* 0x000fe2000bf26270 */
[C---:B------:R-:W-:Y:S01]  /*313c0*/  IMAD.WIDE R14, R3.reuse, 0x4, R8 ;  /* 0x00000004030e7825 */ /* 0x040fe200078e0208 */
[----:B------:R-:W-:Y:S01]  /*313d0*/  IADD3 R3, R3, UR24, RZ ;  /* 0x0000001803037c10 */ /* 0x000fe2000fffe0ff */
[----:B----4-:R3:W-:Y:S02]  /*313e0*/  @P6 STG.E desc[UR60][R232.64], R247 ;  /* 0x000000f7e8006986 */ /* 0x0107e4000c10193c */
[----:B------:R-:W-:Y:S01]  /*313f0*/  VIADD R0, R7, 0x12 ;  /* 0x0000001207007836 */ /* 0x000fe20000000000 */
[----:B------:R-:W-:Y:S01]  /*31400*/  ISETP.LT.AND P3, PT, R12, UR6, !P3 ;  /* 0x000000060c007c0c */ /* 0x000fe2000df61270 */
[----:B------:R-:W-:Y:S01]  /*31410*/  IMAD.WIDE R148, R3, 0x4, R4 ;  /* 0x0000000403947825 */ /* 0x000fe200078e0204 */
[----:B------:R-:W-:Y:S01]  /*31420*/  ISETP.LT.AND P6, PT, R11, UR8, !P5 ;  /* 0x000000080b007c0c */ /* 0x000fe2000efc1270 */
[----:B------:R-:W-:Y:S01]  /*31430*/  ULDC UR6, c[0x0][0x228] ;  /* 0x00008a0000067ab9 */ /* 0x000fe20000000800 */
[----:B------:R-:W-:Y:S01]  /*31440*/  ULDC UR8, c[0x0][0x228] ;  /* 0x00008a0000087ab9 */ /* 0x000fe20000000800 */
[----:B------:R-:W-:-:S02]  /*31450*/  VIADD R13, R3, UR24 ;  /* 0x00000018030d7c36 */ /* 0x000fc40008000000 */
[----:B------:R-:W-:Y:S02]  /*31460*/  VIADD R6, R7, 0x11 ;  /* 0x0000001107067836 */ /* 0x000fe40000000000 */
[----:B-1----:R-:W-:-:S04]  /*31470*/  IMAD.WIDE R150, R3, 0x4, R8 ;  /* 0x0000000403967825 */ /* 0x002fc800078e0208 */
[----:B---3--:R-:W-:Y:S01]  /*31480*/  IMAD.WIDE R232, R13, 0x4, R4 ;  /* 0x000000040de87825 */ /* 0x008fe200078e0204 */
[----:B------:R-:W-:-:S03]  /*31490*/  ISETP.GE.AND P4, PT, R6, R246, PT ;  /* 0x000000f60600720c */ /* 0x000fc60003f86270 */
[----:B------:R-:W-:Y:S01]  /*314a0*/  VIADD R3, R13, UR24 ;  /* 0x000000180d037c36 */ /* 0x000fe20008000000 */
[----:B--2---:R1:W-:Y:S01]  /*314b0*/  @P0 STG.E desc[UR60][R14.64], R252 ;  /* 0x000000fc0e000986 */ /* 0x0043e2000c10193c */
[----:B------:R-:W-:Y:S01]  /*314c0*/  ISETP.GE.AND P0, PT, R0, UR4, PT ;  /* 0x0000000400007c0c */ /* 0x000fe2000bf06270 */
[----:B------:R-:W-:Y:S01]  /*314d0*/  VIADD R0, R7, 0x13 ;  /* 0x0000001307007836 */ /* 0x000fe20000000000 */
[----:B------:R-:W-:Y:S01]  /*314e0*/  ULDC UR4, c[0x0][0x22c] ;  /* 0x00008b0000047ab9 */ /* 0x000fe20000000800 */
[----:B------:R2:W-:Y:S03]  /*314f0*/  @P2 STG.E desc[UR60][R148.64], R10 ;  /* 0x0000000a94002986 */ /* 0x0005e6000c10193c */
[----:B------:R-:W-:Y:S01]  /*31500*/  ISETP.GE.AND P2, PT, R0, UR4, PT ;  /* 0x0000000400007c0c */ /* 0x000fe2000bf46270 */
[----:B------:R-:W-:Y:S01]  /*31510*/  ULDC UR4, c[0x0][0x228] ;  /* 0x00008a0000047ab9 */ /* 0x000fe20000000800 */
[----:B------:R3:W-:Y:S01]  /*31520*/  @P3 STG.E desc[UR60][R150.64], R251 ;  /* 0x000000fb96003986 */ /* 0x0007e2000c10193c */
[----:B------:R-:W-:Y:S01]  /*31530*/  ISETP.LT.AND P5, PT, R12, UR4, !P5 ;  /* 0x000000040c007c0c */ /* 0x000fe2000efa1270 */
[----:B------:R-:W-:-:S02]  /*31540*/  ULDC UR4, c[0x0][0x228] ;  /* 0x00008a0000047ab9 */ /* 0x000fc40000000800 */
[----:B------:R-:W-:Y:S01]  /*31550*/  @P6 STG.E desc[UR60][R232.64], R240 ;  /* 0x000000f0e8006986 */ /* 0x000fe2000c10193c */
[----:B------:R-:W-:Y:S01]  /*31560*/  ISETP.LT.AND P6, PT, R11, UR4, !P4 ;  /* 0x000000040b007c0c */ /* 0x000fe2000e7c1270 */
[----:B------:R-:W-:Y:S01]  /*31570*/  ULDC UR4, c[0x0][0x22c] ;  /* 0x00008b0000047ab9 */ /* 0x000fe20000000800 */
[----:B------:R-:W-:Y:S01]  /*31580*/  IADD3 R0, R7, 0x14, RZ ;  /* 0x0000001407007810 */ /* 0x000fe20007ffe0ff */
[----:B-1----:R-:W-:Y:S01]  /*31590*/  IMAD.WIDE R14, R13, 0x4, R8 ;  /* 0x000000040d0e7825 */ /* 0x002fe200078e0208 */
[----:B------:R-:W-:Y:S01]  /*315a0*/  ISETP.LT.AND P4, PT, R12, UR6, !P4 ;  /* 0x000000060c007c0c */ /* 0x000fe2000e781270 */
[----:B------:R-:W-:Y:S01]  /*315b0*/  ULDC UR6, c[0x0][0x228] ;  /* 0x00008a0000067ab9 */ /* 0x000fe20000000800 */
[----:B------:R-:W-:Y:S01]  /*315c0*/  ISETP.GE.AND P3, PT, R0, UR4, PT ;  /* 0x0000000400007c0c */ /* 0x000fe2000bf66270 */
[----:B------:R-:W-:Y:S01]  /*315d0*/  VIADD R0, R7, 0x15 ;  /* 0x0000001507007836 */ /* 0x000fe20000000000 */
[----:B------:R-:W-:Y:S01]  /*315e0*/  ULDC UR4, c[0x0][0x22c] ;  /* 0x00008b0000047ab9 */ /* 0x000fe20000000800 */
[C---:B--2---:R-:W-:Y:S01]  /*315f0*/  IMAD.WIDE R148, R3.reuse, 0x4, R4 ;  /* 0x0000000403947825 */ /* 0x044fe200078e0204 */
[----:B------:R1:W-:Y:S02]  /*31600*/  @P5 STG.E desc[UR60][R14.64], R16 ;  /* 0x000000100e005986 */ /* 0x0003e4000c10193c */
[----:B------:R-:W-:Y:S01]  /*31610*/  ISETP.GE.AND P5, PT, R0, UR4, PT ;  /* 0x0000000400007c0c */ /* 0x000fe2000bfa6270 */
[----:B------:R-:W-:Y:S01]  /*31620*/  ULDC UR4, c[0x0][0x228] ;  /* 0x00008a0000047ab9 */ /* 0x000fe20000000800 */
[----:B------:R2:W-:Y:S01]  /*31630*/  @P6 STG.E desc[UR60][R148.64], R24 ;  /* 0x0000001894006986 */ /* 0x0005e2000c10193c */
[----:B---3--:R-:W-:Y:S01]  /*31640*/  IMAD.WIDE R150, R3, 0x4, R8 ;  /* 0x0000000403967825 */ /* 0x008fe200078e0208 */
[----:B------:R-:W-:Y:S01]  /*31650*/  ISETP.LT.AND P6, PT, R11, UR4, !P0 ;  /* 0x000000040b007c0c */ /* 0x000fe2000c7c1270 */
[----:B------:R-:W-:Y:S01]  /*31660*/  ULDC UR4, c[0x0][0x228] ;  /* 0x00008a0000047ab9 */ /* 0x000fe20000000800 */
[C---:B------:R-:W-:Y:S01]  /*31670*/  ISETP.LT.AND P0, PT, R12.reuse, UR6, !P0 ;  /* 0x000000060c007c0c */ /* 0x040fe2000c701270 */
[----:B------:R-:W-:Y:S01]  /*31680*/  VIADD R0, R7, 0x16 ;  /* 0x0000001607007836 */ /* 0x000fe20000000000 */
[----:B------:R-:W-:Y:S01]  /*31690*/  IADD3 R3, R3, UR24, RZ ;  /* 0x0000001803037c10 */ /* 0x000fe2000fffe0ff */
[----:B------:R3:W-:Y:S01]  /*316a0*/  @P4 STG.E desc[UR60][R150.64], R20 ;  /* 0x0000001496004986 */ /* 0x0007e2000c10193c */
[----:B------:R-:W-:Y:S01]  /*316b0*/  ISETP.LT.AND P4, PT, R11, UR4, !P2 ;  /* 0x000000040b007c0c */ /* 0x000fe2000d781270 */
[----:B------:R-:W-:Y:S01]  /*316c0*/  ULDC UR6, c[0x0][0x228] ;  /* 0x00008a0000067ab9 */ /* 0x000fe20000000800 */
[----:B------:R-:W-:Y:S01]  /*316d0*/  ULDC UR4, c[0x0][0x22c] ;  /* 0x00008b0000047ab9 */ /* 0x000fe20000000800 */
[----:B-1----:R-:W-:Y:S01]  /*316e0*/  IMAD.WIDE R14, R3, 0x4, R4 ;  /* 0x00000004030e7825 */ /* 0x002fe200078e0204 */
[----:B------:R-:W-:Y:S01]  /*316f0*/  ISETP.LT.AND P2, PT, R12, UR6, !P2 ;  /* 0x000000060c007c0c */ /* 0x000fe2000d741270 */
[----:B------:R-:W-:-:S02]  /*31700*/  ULDC UR6, c[0x0][0x228] ;  /* 0x00008a0000067ab9 */ /* 0x000fc40000000800 */
[C---:B--2---:R-:W-:Y:S01]  /*31710*/  IMAD.WIDE R148, R3.reuse, 0x4, R8 ;  /* 0x0000000403947825 */ /* 0x044fe200078e0208 */
[----:B------:R1:W-:Y:S03]  /*31720*/  @P6 STG.E desc[UR60][R14.64], R241 ;  /* 0x000000f10e006986 */ /* 0x0003e6000c10193c */
[----:B------:R-:W-:Y:S01]  /*31730*/  VIADD R3, R3, UR24 ;  /* 0x0000001803037c36 */ /* 0x000fe20008000000 */
[----:B------:R-:W-:Y:S01]  /*31740*/  ISETP.GE.AND P6, PT, R0, UR4, PT ;  /* 0x0000000400007c0c */ /* 0x000fe2000bfc6270 */
[----:B------:R-:W-:Y:S02]  /*31750*/  ULDC UR4, c[0x0][0x228] ;  /* 0x00008a0000047ab9 */ /* 0x000fe40000000800 */
[----:B---3--:R-:W-:Y:S01]  /*31760*/  IMAD.WIDE R150, R3, 0x4, R4 ;  /* 0x0000000403967825 */ /* 0x008fe200078e0204 */
[----:B------:R2:W-:Y:S01]  /*31770*/  @P0 STG.E desc[UR60][R148.64], R17 ;  /* 0x0000001194000986 */ /* 0x0005e2000c10193c */
[----:B------:R-:W-:-:S02]  /*31780*/  IADD3 R0, R7, 0x17, RZ ;  /* 0x0000001707007810 */ /* 0x000fc40007ffe0ff */
[----:B------:R-:W-:Y:S01]  /*31790*/  ISETP.LT.AND P0, PT, R11, UR4, !P3 ;  /* 0x000000040b007c0c */ /* 0x000fe2000df01270 */
[----:B------:R-:W-:Y:S01]  /*317a0*/  ULDC UR4, c[0x0][0x22c] ;  /* 0x00008b0000047ab9 */ /* 0x000fe20000000800 */
[----:B------:R-:W-:Y:S01]  /*317b0*/  @P4 STG.E desc[UR60][R150.64], R25 ;  /* 0x0000001996004986 */ /* 0x000fe2000c10193c */
[C---:B------:R-:W-:Y:S01]  /*317c0*/  IMAD.WIDE R232, R3.reuse, 0x4, R8 ;  /* 0x0000000403e87825 */ /* 0x040fe200078e0208 */
[----:B------:R-:W-:Y:S01]  /*317d0*/  ISETP.GE.AND P4, PT, R0, UR4, PT ;  /* 0x0000000400007c0c */ /* 0x000fe2000bf86270 */
[----:B------:R-:W-:Y:S02]  /*317e0*/  ULDC UR4, c[0x0][0x228] ;  /* 0x00008a0000047ab9 */ /* 0x000fe40000000800 */
[----:B------:R-:W-:Y:S01]  /*317f0*/  VIADD R3, R3, UR24 ;  /* 0x0000001803037c36 */ /* 0x000fe20008000000 */
[----:B------:R-:W-:Y:S01]  /*31800*/  ISETP.LT.AND P3, PT, R12, UR4, !P3 ;  /* 0x000000040c007c0c */ /* 0x000fe2000df61270 */
[----:B------:R3:W-:Y:S01]  /*31810*/  @P2 STG.E desc[UR60][R232.64], R21 ;  /* 0x00000015e8002986 */ /* 0x0007e2000c10193c */
[----:B------:R-:W-:Y:S01]  /*31820*/  VIADD R0, R7, 0x18 ;  /* 0x0000001807007836 */ /* 0x000fe20000000000 */
[----:B------:R-:W-:Y:S01]  /*31830*/  ISETP.LT.AND P2, PT, R11, UR6, !P5 ;  /* 0x000000060b007c0c */ /* 0x000fe2000ef41270 */
[C---:B-1----:R-:W-:Y:S01]  /*31840*/  IMAD.WIDE R14, R3.reuse, 0x4, R4 ;  /* 0x00000004030e7825 */ /* 0x042fe200078e0204 */
[----:B------:R-:W-:Y:S01]  /*31850*/  ULDC UR4, c[0x0][0x22c] ;  /* 0x00008b0000047ab9 */ /* 0x000fe20000000800 */
[C---:B------:R-:W-:Y:S01]  /*31860*/  IADD3 R13, R3.reuse, UR24, RZ ;  /* 0x00000018030d7c10 */ /* 0x040fe2000fffe0ff */
[----:B------:R-:W-:Y:S01]  /*31870*/  ULDC UR6, c[0x0][0x228] ;  /* 0x00008a0000067ab9 */ /* 0x000fe20000000800 */
[----:B--2---:R-:W-:Y:S01]  /*31880*/  IMAD.WIDE R16, R3, 0x4, R8 ;  /* 0x0000000403107825 */ /* 0x004fe200078e0208 */
[----:B------:R1:W-:Y:S01]  /*31890*/  @P0 STG.E desc[UR60][R14.64], R242 ;  /* 0x000000f20e000986 */ /* 0x0003e2000c10193c */
[----:B------:R-:W-:Y:S01]  /*318a0*/  ISETP.GE.AND P0, PT, R0, UR4, PT ;  /* 0x0000000400007c0c */ /* 0x000fe2000bf06270 */
[----:B------:R-:W-:Y:S01]  /*318b0*/  ULDC UR4, c[0x0][0x228] ;  /* 0x00008a0000047ab9 */ /* 0x000fe20000000800 */
[----:B------:R-:W-:Y:S01]  /*318c0*/  VIADD R0, R7, 0x19 ;  /* 0x0000001907007836 */ /* 0x000fe20000000000 */
[----:B------:R-:W-:Y:S01]  /*318d0*/  ISETP.LT.AND P5, PT, R12, UR4, !P5 ;  /* 0x000000040c007c0c */ /* 0x000fe2000efa1270 */
[----:B---3--:R-:W-:Y:S01]  /*318e0*/  IMAD.WIDE R20, R13, 0x4, R4 ;  /* 0x000000040d147825 */ /* 0x008fe200078e0204 */
[----:B------:R-:W-:Y:S01]  /*318f0*/  ULDC UR4, c[0x0][0x22c] ;  /* 0x00008b0000047ab9 */ /* 0x000fe20000000800 */
[----:B------:R2:W-:Y:S01]  /*31900*/  @P3 STG.E desc[UR60][R16.64], R18 ;  /* 0x0000001210003986 */ /* 0x0005e2000c10193c */
[----:B------:R-:W-:Y:S01]  /*31910*/  ISETP.GE.AND P3, PT, R0, UR4, PT ;  /* 0x0000000400007c0c */ /* 0x000fe2000bf66270 */
[----:B------:R-:W-:-:S02]  /*31920*/  ULDC UR4, c[0x0][0x228] ;  /* 0x00008a0000047ab9 */ /* 0x000fc40000000800 */
[----:B------:R3:W-:Y:S01]  /*31930*/  @P2 STG.E desc[UR60][R20.64], R26 ;  /* 0x0000001a14002986 */ /* 0x0007e2000c10193c */
[----:B------:R-:W-:Y:S01]  /*31940*/  ISETP.LT.AND P2, PT, R11, UR4, !P6 ;  /* 0x000000040b007c0c */ /* 0x000fe2000f741270 */
[----:B-1----:R-:W-:Y:S01]  /*31950*/  IMAD.WIDE R14, R13, 0x4, R8 ;  /* 0x000000040d0e7825 */ /* 0x002fe200078e0208 */
[----:B------:R-:W-:-:S03]  /*31960*/  ULDC UR4, c[0x0][0x228] ;  /* 0x00008a0000047ab9 */ /* 0x000fc60000000800 */
[----:B------:R-:W-:Y:S01]  /*31970*/  VIADD R13, R13, UR24 ;  /* 0x000000180d0d7c36 */ /* 0x000fe20008000000 */
[----:B------:R-:W-:Y:S01]  /*31980*/  ISETP.LT.AND P6, PT, R12, UR4, !P6 ;  /* 0x000000040c007c0c */ /* 0x000fe2000f7c1270 */
[----:B------:R-:W-:Y:S01]  /*31990*/  ULDC UR4, c[0x0][0x228] ;  /* 0x00008a0000047ab9 */ /* 0x000fe20000000800 */
[----:B------:R1:W-:Y:S01]  /*319a0*/  @P5 STG.E desc[UR60][R14.64], R22 ;  /* 0x000000160e005986 */ /* 0x0003e2000c10193c */
[----:B--2---:R-:W-:Y:S01]  /*319b0*/  IMAD.WIDE R16, R13, 0x4, R4 ;  /* 0x000000040d107825 */ /* 0x004fe200078e0204 */
[----:B------:R-:W-:Y:S01]  /*319c0*/  ISETP.LT.AND P5, PT, R11, UR4, !P4 ;  /* 0x000000040b007c0c */ /* 0x000fe2000e7a1270 */
[----:B------:R-:W-:Y:S01]  /*319d0*/  ULDC UR4, c[0x0][0x22c] ;  /* 0x00008b0000047ab9 */ /* 0x000fe20000000800 */
[----:B------:R-:W-:Y:S01]  /*319e0*/  IADD3 R0, R7, 0x1a, RZ ;  /* 0x0000001a07007810 */ /* 0x000fe20007ffe0ff */
[C---:B------:R-:W-:Y:S01]  /*319f0*/  VIADD R3, R13.reuse, UR24 ;  /* 0x000000180d037c36 */ /* 0x040fe20008000000 */
[----:B------:R2:W-:Y:S02]  /*31a00*/  @P2 STG.E desc[UR60][R16.64], R243 ;  /* 0x000000f310002986 */ /* 0x0005e4000c10193c */
[----:B------:R-:W-:Y:S01]  /*31a10*/  ISETP.GE.AND P2, PT, R0, UR4, PT ;  /* 0x0000000400007c0c */ /* 0x000fe2000bf46270 */
[----:B------:R-:W-:Y:S01]  /*31a20*/  ULDC UR4, c[0x0][0x228] ;  /* 0x00008a0000047ab9 */ /* 0x000fe20000000800 */
[----:B---3--:R-:W-:Y:S01]  /*31a30*/  IMAD.WIDE R20, R13, 0x4, R8 ;  /* 0x000000040d147825 */ /* 0x008fe200078e0208 */
[----:B------:R-:W-:Y:S01]  /*31a40*/  ISETP.LT.AND P4, PT, R12, UR4, !P4 ;  /* 0x000000040c007c0c */ /* 0x000fe2000e781270 */
[----:B------:R-:W-:-:S02]  /*31a50*/  ULDC UR4, c[0x0][0x228] ;  /* 0x00008a0000047ab9 */ /* 0x000fc40000000800 */
[----:B------:R-:W-:Y:S01]  /*31a60*/  IMAD.WIDE R24, R3, 0x4, R4 ;  /* 0x0000000403187825 */ /* 0x000fe200078e0204 */
[----:B------:R3:W-:Y:S04]  /*31a70*/  @P6 STG.E desc[UR60][R20.64], R19 ;  /* 0x0000001314006986 */ /* 0x0007e8000c10193c */
[----:B------:R-:W-:Y:S01]  /*31a80*/  @P5 STG.E desc[UR60][R24.64], R27 ;  /* 0x0000001b18005986 */ /* 0x000fe2000c10193c */
[----:B------:R-:W-:Y:S01]  /*31a90*/  ISETP.LT.AND P5, PT, R11, UR4, !P0 ;  /* 0x000000040b007c0c */ /* 0x000fe2000c7a1270 */
[C---:B-1----:R-:W-:Y:S01]  /*31aa0*/  IMAD.WIDE R14, R3.reuse, 0x4, R8 ;  /* 0x00000004030e7825 */ /* 0x042fe200078e0208 */
[----:B------:R-:W-:Y:S01]  /*31ab0*/  IADD3 R13, R3, UR24, RZ ;  /* 0x00000018030d7c10 */ /* 0x000fe2000fffe0ff */
[----:B------:R-:W-:Y:S01]  /*31ac0*/  ULDC UR4, c[0x0][0x22c] ;  /* 0x00008b0000047ab9 */ /* 0x000fe20000000800 */
[----:B------:R-:W-:Y:S01]  /*31ad0*/  ISETP.LT.AND P0, PT, R12, UR6, !P0 ;  /* 0x000000060c007c0c */ /* 0x000fe2000c701270 */
[----:B------:R-:W-:Y:S01]  /*31ae0*/  VIADD R0, R7, 0x1b ;  /* 0x0000001b07007836 */ /* 0x000fe20000000000 */
[----:B------:R1:W-:Y:S01]  /*31af0*/  @P4 STG.E desc[UR60][R14.64], R23 ;  /* 0x000000170e004986 */ /* 0x0003e2000c10193c */
[----:B--2---:R-:W-:Y:S01]  /*31b00*/  IMAD.WIDE R16, R13, 0x4, R4 ;  /* 0x000000040d107825 */ /* 0x004fe200078e0204 */
[----:B------:R-:W-:Y:S01]  /*31b10*/  ISETP.LT.AND P6, PT, R11, UR8, !P3 ;  /* 0x000000080b007c0c */ /* 0x000fe2000dfc1270 */
[----:B------:R-:W-:Y:S01]  /*31b20*/  ULDC UR6, c[0x0][0x228] ;  /* 0x00008a0000067ab9 */ /* 0x000fe20000000800 */
[----:B------:R-:W-:Y:S01]  /*31b30*/  ISETP.GE.AND P4, PT, R0, UR4, PT ;  /* 0x0000000400007c0c */ /* 0x000fe2000bf86270 */
[----:B------:R-:W-:Y:S01]  /*31b40*/  VIADD R0, R7, 0x1c ;  /* 0x0000001c07007836 */ /* 0x000fe20000000000 */
[----:B------:R-:W-:Y:S01]  /*31b50*/  ULDC UR4, c[0x0][0x22c] ;  /* 0x00008b0000047ab9 */ /* 0x000fe20000000800 */
[C---:B---3--:R-:W-:Y:S01]  /*31b60*/  IMAD.WIDE R18, R13.reuse, 0x4, R8 ;  /* 0x000000040d127825 */ /* 0x048fe200078e0208 */
[----:B------:R-:W-:Y:S01]  /*31b70*/  ISETP.LT.AND P3, PT, R12, UR6, !P3 ;  /* 0x000000060c007c0c */ /* 0x000fe2000df61270 */
[----:B------:R2:W-:Y:S01]  /*31b80*/  @P5 STG.E desc[UR60][R16.64], R88 ;  /* 0x0000005810005986 */ /* 0x0005e2000c10193c */
[----:B------:R-:W-:Y:S01]  /*31b90*/  ISETP.GE.AND P5, PT, R0, UR4, PT ;  /* 0x0000000400007c0c */ /* 0x000fe2000bfa6270 */
[----:B------:R-:W-:Y:S01]  /*31ba0*/  VIADD R3, R13, UR24 ;  /* 0x000000180d037c36 */ /* 0x000fe20008000000 */
[----:B------:R-:W-:Y:S01]  /*31bb0*/  ULDC UR4, c[0x0][0x228] ;  /* 0x00008a0000047ab9 */ /* 0x000fe20000000800 */
[----:B------:R3:W-:Y:S01]  /*31bc0*/  @P0 STG.E desc[UR60][R18.64], R28 ;  /* 0x0000001c12000986 */ /* 0x0007e2000c10193c */
[----:B------:R-:W-:Y:S01]  /*31bd0*/  ISETP.LT.AND P0, PT, R11, UR4, !P2 ;  /* 0x000000040b007c0c */ /* 0x000fe2000d701270 */
[C---:B------:R-:W-:Y:S01]  /*31be0*/  IMAD.WIDE R20, R3.reuse, 0x4, R4 ;  /* 0x0000000403147825 */ /* 0x040fe200078e0204 */
[----:B------:R-:W-:Y:S01]  /*31bf0*/  ULDC UR6, c[0x0][0x228] ;  /* 0x00008a0000067ab9 */ /* 0x000fe20000000800 */
[----:B------:R-:W-:Y:S01]  /*31c00*/  ULDC UR8, c[0x0][0x228] ;  /* 0x00008a0000087ab9 */ /* 0x000fe20000000800 */
[----:B------:R-:W4:Y:S01]  /*31c10*/  LDS.128 R24, [R2] ;  /* 0x0000000002187984 */ /* 0x000f220000000c00 */
[----:B-1----:R-:W-:Y:S01]  /*31c20*/  IMAD.WIDE R14, R3, 0x4, R8 ;  /* 0x00000004030e7825 */ /* 0x002fe200078e0208 */
[----:B------:R-:W-:Y:S01]  /*31c30*/  IADD3 R0, R7, 0x1d, RZ ;  /* 0x0000001d07007810 */ /* 0x000fe20007ffe0ff */
[----:B------:R-:W-:Y:S01]  /*31c40*/  ULDC UR4, c[0x0][0x22c] ;  /* 0x00008b0000047ab9 */ /* 0x000fe20000000800 */
[----:B------:R1:W-:Y:S01]  /*31c50*/  @P6 STG.E desc[UR60][R20.64], R36 ;  /* 0x0000002414006986 */ /* 0x0003e2000c10193c */
[----:B------:R-:W-:Y:S01]  /*31c60*/  VIADD R3, R3, UR24 ;  /* 0x0000001803037c36 */ /* 0x000fe20008000000 */
[----:B------:R-:W-:Y:S01]  /*31c70*/  ISETP.LT.AND P2, PT, R12, UR6, !P2 ;  /* 0x000000060c007c0c */ /* 0x000fe2000d741270 */
[----:B------:R-:W-:Y:S01]  /*31c80*/  ULDC UR6, c[0x0][0x228] ;  /* 0x00008a0000067ab9 */ /* 0x000fe20000000800 */
[----:B------:R-:W-:Y:S01]  /*31c90*/  ISETP.LT.AND P6, PT, R11, UR8, !P4 ;  /* 0x000000080b007c0c */ /* 0x000fe2000e7c1270 */
[----:B------:R1:W-:Y:S01]  /*31ca0*/  @P3 STG.E desc[UR60][R14.64], R32 ;  /* 0x000000200e003986 */ /* 0x0003e2000c10193c */
[----:B--2---:R-:W-:Y:S01]  /*31cb0*/  IMAD.WIDE R16, R3, 0x4, R4 ;  /* 0x0000000403107825 */ /* 0x004fe200078e0204 */
[----:B------:R-:W-:Y:S01]  /*31cc0*/  ISETP.GE.AND P3, PT, R0, UR4, PT ;  /* 0x0000000400007c0c */ /* 0x000fe2000bf66270 */
[----:B------:R-:W-:Y:S01]  /*31cd0*/  ULDC UR4, c[0x0][0x22c] ;  /* 0x00008b0000047ab9 */ /* 0x000fe20000000800 */
[----:B------:R-:W-:Y:S01]  /*31ce0*/  IADD3 R0, R7, 0x1e, RZ ;  /* 0x0000001e07007810 */ /* 0x000fe20007ffe0ff */
[C---:B------:R-:W-:Y:S01]  /*31cf0*/  VIADD R13, R3.reuse, UR24 ;  /* 0x00000018030d7c36 */ /* 0x040fe20008000000 */
[----:B------:R2:W-:Y:S01]  /*31d00*/  @P0 STG.E desc[UR60][R16.64], R89 ;  /* 0x0000005910000986 */ /* 0x0005e2000c10193c */
[----:B---3--:R-:W-:Y:S01]  /*31d10*/  IMAD.WIDE R18, R3, 0x4, R8 ;  /* 0x0000000403127825 */ /* 0x008fe200078e0208 */
[----:B------:R-:W-:Y:S01]  /*31d20*/  ISETP.GE.AND P0, PT, R0, UR4, PT ;  /* 0x0000000400007c0c */ /* 0x000fe2000bf06270 */
[----:B------:R-:W-:Y:S01]  /*31d30*/  ULDC UR4, c[0x0][0x228] ;  /* 0x00008a0000047ab9 */ /* 0x000fe20000000800 */
[----:B------:R-:W-:Y:S01]  /*31d40*/  ULDC UR8, c[0x0][0x228] ;  /* 0x00008a0000087ab9 */ /* 0x000fe20000000800 */
[----:B-1----:R-:W-:Y:S01]  /*31d50*/  IMAD.WIDE R20, R13, 0x4, R4 ;  /* 0x000000040d147825 */ /* 0x002fe200078e0204 */
[----:B------:R-:W-:Y:S01]  /*31d60*/  ISETP.LT.AND P4, PT, R12, UR4, !P4 ;  /* 0x000000040c007c0c */ /* 0x000fe2000e781270 */
[----:B------:R1:W-:Y:S01]  /*31d70*/  @P2 STG.E desc[UR60][R18.64], R29 ;  /* 0x0000001d12002986 */ /* 0x0003e2000c10193c */
[----:B------:R-:W-:Y:S01]  /*31d80*/  ULDC UR4, c[0x0][0x228] ;  /* 0x00008a0000047ab9 */ /* 0x000fe20000000800 */
[----:B------:R-:W-:-:S02]  /*31d90*/  VIADD R0, R7, 0x1f ;  /* 0x0000001f07007836 */ /* 0x000fc40000000000 */
[----:B------:R-:W-:Y:S01]  /*31da0*/  @P6 STG.E desc[UR60][R20.64], R37 ;  /* 0x0000002514006986 */ /* 0x000fe2000c10193c */
[----:B------:R-:W-:Y:S01]  /*31db0*/  ISETP.LT.AND P6, PT, R11, UR4, !P5 ;  /* 0x000000040b007c0c */ /* 0x000fe2000efc1270 */
[----:B------:R-:W-:Y:S01]  /*31dc0*/  ULDC UR4, c[0x0][0x22c] ;  /* 0x00008b0000047ab9 */ /* 0x000fe20000000800 */
[C---:B------:R-:W-:Y:S01]  /*31dd0*/  VIADD R3, R13.reuse, UR24 ;  /* 0x000000180d037c36 */ /* 0x040fe20008000000 */
[----:B------:R-:W-:Y:S01]  /*31de0*/  ISETP.LT.AND P5, PT, R12, UR6, !P5 ;  /* 0x000000060c007c0c */ /* 0x000fe2000efa1270 */
[----:B------:R-:W-:Y:S01]  /*31df0*/  IMAD.WIDE R14, R13, 0x4, R8 ;  /* 0x000000040d0e7825 */ /* 0x000fe200078e0208 */
[----:B------:R-:W-:Y:S01]  /*31e00*/  ISETP.GE.AND P2, PT, R0, UR4, PT ;  /* 0x0000000400007c0c */ /* 0x000fe2000bf46270 */
[----:B------:R-:W-:Y:S01]  /*31e10*/  ULDC UR4, c[0x0][0x22c] ;  /* 0x00008b0000047ab9 */ /* 0x000fe20000000800 */
[----:B------:R-:W-:Y:S01]  /*31e20*/  IADD3 R0, R7, 0x20, RZ ;  /* 0x0000002007007810 */ /* 0x000fe20007ffe0ff */
[C---:B--2---:R-:W-:Y:S01]  /*31e30*/  IMAD.WIDE R16, R3.reuse, 0x4, R4 ;  /* 0x0000000403107825 */ /* 0x044fe200078e0204 */
[----:B------:R2:W-:Y:S01]  /*31e40*/  @P4 STG.E desc[UR60][R14.64], R33 ;  /* 0x000000210e004986 */ /* 0x0005e2000c10193c */
[----:B------:R-:W-:Y:S01]  /*31e50*/  ULDC UR6, c[0x0][0x228] ;  /* 0x00008a0000067ab9 */ /* 0x000fe20000000800 */
[----:B------:R-:W-:Y:S01]  /*31e60*/  ISETP.GE.AND P4, PT, R0, UR4, PT ;  /* 0x0000000400007c0c */ /* 0x000fe2000bf86270 */
[----:B------:R-:W-:Y:S01]  /*31e70*/  ULDC UR4, c[0x0][0x228] ;  /* 0x00008a0000047ab9 */ /* 0x000fe20000000800 */
[----:B------:R3:W-:Y:S01]  /*31e80*/  @P6 STG.E desc[UR60][R16.64], R90 ;  /* 0x0000005a10006986 */ /* 0x0007e2000c10193c */
[----:B-1----:R-:W-:Y:S01]  /*31e90*/  IMAD.WIDE R18, R3, 0x4, R8 ;  /* 0x0000000403127825 */ /* 0x002fe200078e0208 */
[----:B------:R-:W-:Y:S01]  /*31ea0*/  ISETP.LT.AND P6, PT, R11, UR4, !P3 ;  /* 0x000000040b007c0c */ /* 0x000fe2000dfc1270 */
[----:B------:R-:W-:Y:S01]  /*31eb0*/  ULDC UR4, c[0x0][0x228] ;  /* 0x00008a0000047ab9 */ /* 0x000fe20000000800 */
[----:B------:R-:W-:Y:S01]  /*31ec0*/  ISETP.LT.AND P3, PT, R12, UR6, !P3 ;  /* 0x000000060c007c0c */ /* 0x000fe2000df61270 */
[----:B------:R-:W-:Y:S01]  /*31ed0*/  VIADD R3, R3, UR24 ;  /* 0x0000001803037c36 */ /* 0x000fe20008000000 */
[----:B------:R1:W-:Y:S01]  /*31ee0*/  @P5 STG.E desc[UR60][R18.64], R30 ;  /* 0x0000001e12005986 */ /* 0x0003e2000c10193c */
[----:B------:R-:W-:Y:S01]  /*31ef0*/  ISETP.LT.AND P5, PT, R11, UR4, !P0 ;  /* 0x000000040b007c0c */ /* 0x000fe2000c7a1270 */
[----:B------:R-:W-:Y:S01]  /*31f00*/  VIADD R0, R7, 0x21 ;  /* 0x0000002107007836 */ /* 0x000fe20000000000 */
[----:B------:R-:W-:Y:S01]  /*31f10*/  ULDC UR6, c[0x0][0x228] ;  /* 0x00008a0000067ab9 */ /* 0x000fe20000000800 */
[----:B--2---:R-:W-:Y:S01]  /*31f20*/  IMAD.WIDE R14, R3, 0x4, R4 ;  /* 0x00000004030e7825 */ /* 0x004fe200078e0204 */
[----:B------:R-:W-:-:S03]  /*31f30*/  ULDC UR4, c[0x0][0x22c] ;  /* 0x00008b0000047ab9 */ /* 0x000fc60000000800 */
[C---:B---3--:R-:W-:Y:S01]  /*31f40*/  IMAD.WIDE R16, R3.reuse, 0x4, R8 ;  /* 0x0000000403107825 */ /* 0x048fe200078e0208 */
[----:B------:R-:W-:Y:S01]  /*31f50*/  IADD3 R3, R3, UR24, RZ ;  /* 0x0000001803037c10 */ /* 0x000fe2000fffe0ff */
[----:B------:R2:W-:Y:S01]  /*31f60*/  @P6 STG.E desc[UR60][R14.64], R38 ;  /* 0x000000260e006986 */ /* 0x0005e2000c10193c */
[----:B------:R-:W-:Y:S01]  /*31f70*/  ISETP.LT.AND P0, PT, R12, UR6, !P0 ;  /* 0x000000060c007c0c */ /* 0x000fe2000c701270 */
[----:B------:R-:W-:Y:S01]  /*31f80*/  ULDC UR6, c[0x0][0x228] ;  /* 0x00008a0000067ab9 */ /* 0x000fe20000000800 */
[----:B------:R-:W-:Y:S01]  /*31f90*/  ISETP.GE.AND P6, PT, R0, UR4, PT ;  /* 0x0000000400007c0c */ /* 0x000fe2000bfc6270 */
[----:B-1----:R-:W-:Y:S01]  /*31fa0*/  IMAD.WIDE R18, R3, 0x4, R4 ;  /* 0x0000000403127825 */ /* 0x002fe200078e0204 */
[----:B------:R-:W-:Y:S01]  /*31fb0*/  ULDC UR4, c[0x0][0x228] ;  /* 0x00008a0000047ab9 */ /* 0x000fe20000000800 */
[----:B------:R1:W-:Y:S02]  /*31fc0*/  @P3 STG.E desc[UR60][R16.64], R34 ;  /* 0x0000002210003986 */ /* 0x0003e4000c10193c */
[----:B------:R-:W-:Y:S01]  /*31fd0*/  VIADD R0, R7, 0x22 ;  /* 0x0000002207007836 */ /* 0x000fe20000000000 */
[----:B------:R-:W-:Y:S01]  /*31fe0*/  ISETP.LT.AND P3, PT, R11, UR4, !P2 ;  /* 0x000000040b007c0c */ /* 0x000fe2000d761270 */
[----:B------:R-:W-:Y:S01]  /*31ff0*/  ULDC UR4, c[0x0][0x22c] ;  /* 0x00008b0000047ab9 */ /* 0x000fe20000000800 */
[----:B------:R3:W-:Y:S01]  /*32000*/  @P5 STG.E desc[UR60][R18.64], R91 ;  /* 0x0000005b12005986 */ /* 0x0007e2000c10193c */
[----:B------:R-:W-:Y:S01]  /*32010*/  IMAD.WIDE R20, R3, 0x4, R8 ;  /* 0x0000000403147825 */ /* 0x000fe200078e0208 */
[----:B------:R-:W-:Y:S01]  /*32020*/  ISETP.GE.AND P5, PT, R0, UR4, PT ;  /* 0x0000000400007c0c */ /* 0x000fe2000bfa6270 */
[----:B------:R-:W-:-:S02]  /*32030*/  ULDC UR4, c[0x0][0x228] ;  /* 0x00008a0000047ab9 */ /* 0x000fc40000000800 */
[----:B------:R-:W-:Y:S01]  /*32040*/  VIADD R3, R3, UR24 ;  /* 0x0000001803037c36 */ /* 0x000fe20008000000 */
[----:B------:R-:W-:Y:S01]  /*32050*/  ISETP.LT.AND P2, PT, R12, UR4, !P2 ;  /* 0x000000040c007c0c */ /* 0x000fe2000d741270 */
[----:B------:R-:W-:Y:S01]  /*32060*/  @P0 STG.E desc[UR60][R20.64], R31 ;  /* 0x0000001f14000986 */ /* 0x000fe2000c10193c */
[----:B------:R-:W-:Y:S01]  /*32070*/  ISETP.LT.AND P0, PT, R11, UR6, !P4 ;  /* 0x000000060b007c0c */ /* 0x000fe2000e701270 */
[----:B--2---:R-:W-:Y:S01]  /*32080*/  IMAD.WIDE R14, R3, 0x4, R4 ;  /* 0x00000004030e7825 */ /* 0x004fe200078e0204 */
[----:B------:R-:W-:Y:S01]  /*32090*/  IADD3 R0, R7, 0x23, RZ ;  /* 0x0000002307007810 */ /* 0x000fe20007ffe0ff */
[----:B------:R-:W-:Y:S01]  /*320a0*/  ULDC UR4, c[0x0][0x22c] ;  /* 0x00008b0000047ab9 */ /* 0x000fe20000000800 */
[----:B------:R-:W-:Y:S01]  /*320b0*/  ULDC UR6, c[0x0][0x228] ;  /* 0x00008a0000067ab9 */ /* 0x000fe20000000800 */
[C---:B------:R-:W-:Y:S01]  /*320c0*/  VIADD R13, R3.reuse, UR24 ;  /* 0x00000018030d7c36 */ /* 0x040fe20008000000 */
[----:B------:R2:W-:Y:S01]  /*320d0*/  @P3 STG.E desc[UR60][R14.64], R39 ;  /* 0x000000270e003986 */ /* 0x0005e2000c10193c */
[----:B------:R-:W-:Y:S01]  /*320e0*/  ISETP.GE.AND P3, PT, R0, UR4, PT ;  /* 0x0000000400007c0c */ /* 0x000fe2000bf66270 */
[----:B-1----:R-:W-:Y:S01]  /*320f0*/  IMAD.WIDE R16, R3, 0x4, R8 ;  /* 0x0000000403107825 */ /* 0x002fe200078e0208 */
[----:B------:R-:W-:-:S03]  /*32100*/  ULDC UR4, c[0x0][0x228] ;  /* 0x00008a0000047ab9 */ /* 0x000fc60000000800 */
[----:B------:R-:W-:Y:S01]  /*32110*/  VIADD R0, R7, 0x24 ;  /* 0x0000002407007836 */ /* 0x000fe20000000000 */
[----:B------:R-:W-:Y:S01]  /*32120*/  ISETP.LT.AND P4, PT, R12, UR4, !P4 ;  /* 0x000000040c007c0c */ /* 0x000fe2000e781270 */
[----:B---3--:R-:W-:Y:S01]  /*32130*/  IMAD.WIDE R18, R13, 0x4, R4 ;  /* 0x000000040d127825 */ /* 0x008fe200078e0204 */
[----:B------:R-:W-:Y:S01]  /*32140*/  ULDC UR4, c[0x0][0x22c] ;  /* 0x00008b0000047ab9 */ /* 0x000fe20000000800 */
[----:B------:R1:W-:Y:S01]  /*32150*/  @P2 STG.E desc[UR60][R16.64], R35 ;  /* 0x0000002310002986 */ /* 0x0003e2000c10193c */
[----:B------:R-:W-:Y:S01]  /*32160*/  ISETP.GE.AND P2, PT, R0, UR4, PT ;  /* 0x0000000400007c0c */ /* 0x000fe2000bf46270 */
[----:B------:R-:W-:Y:S02]  /*32170*/  ULDC UR4, c[0x0][0x228] ;  /* 0x00008a0000047ab9 */ /* 0x000fe40000000800 */
[----:B------:R3:W-:Y:S01]  /*32180*/  @P0 STG.E desc[UR60][R18.64], R100 ;  /* 0x0000006412000986 */ /* 0x0007e2000c10193c */
[----:B------:R-:W-:Y:S01]  /*32190*/  ISETP.LT.AND P0, PT, R11, UR4, !P6 ;  /* 0x000000040b007c0c */ /* 0x000fe2000f701270 */
[C---:B--2---:R-:W-:Y:S01]  /*321a0*/  IMAD.WIDE R14, R13.reuse, 0x4, R8 ;  /* 0x000000040d0e7825 */ /* 0x044fe200078e0208 */
[----:B------:R-:W-:Y:S01]  /*321b0*/  ULDC UR4, c[0x0][0x228] ;  /* 0x00008a0000047ab9 */ /* 0x000fe20000000800 */
[----:B------:R-:W-:-:S02]  /*321c0*/  IADD3 R13, R13, UR24, RZ ;  /* 0x000000180d0d7c10 */ /* 0x000fc4000fffe0ff */
[----:B------:R-:W-:Y:S01]  /*321d0*/  ISETP.LT.AND P6, PT, R12, UR4, !P6 ;  /* 0x000000040c007c0c */ /* 0x000fe2000f7c1270 */
[----:B------:R-:W-:Y:S01]  /*321e0*/  ULDC UR4, c[0x0][0x228] ;  /* 0x00008a0000047ab9 */ /* 0x000fe20000000800 */
[----:B------:R2:W-:Y:S01]  /*321f0*/  @P4 STG.E desc[UR60][R14.64], R92 ;  /* 0x0000005c0e004986 */ /* 0x0005e2000c10193c */
[----:B------:R-:W-:Y:S01]  /*32200*/  ISETP.LT.AND P4, PT, R11, UR4, !P5 ;  /* 0x000000040b007c0c */ /* 0x000fe2000ef81270 */
[----:B-1----:R-:W-:Y:S01]  /*32210*/  IMAD.WIDE R16, R13, 0x4, R4 ;  /* 0x000000040d107825 */ /* 0x002fe200078e0204 */
[----:B------:R-:W-:-:S03]  /*32220*/  ULDC UR4, c[0x0][0x22c] ;  /* 0x00008b0000047ab9 */ /* 0x000fc60000000800 */
[----:B------:R-:W-:Y:S01]  /*32230*/  VIADD R0, R7, 0x25 ;  /* 0x0000002507007836 */ /* 0x000fe20000000000 */
[----:B------:R1:W-:Y:S01]  /*32240*/  @P0 STG.E desc[UR60][R16.64], R40 ;  /* 0x0000002810000986 */ /* 0x0003e2000c10193c */
[C---:B------:R-:W-:Y:S02]  /*32250*/  VIADD R3, R13.reuse, UR24 ;  /* 0x000000180d037c36 */ /* 0x040fe40008000000 */
[----:B---3--:R-:W-:Y:S01]  /*32260*/  IMAD.WIDE R18, R13, 0x4, R8 ;  /* 0x000000040d127825 */ /* 0x008fe200078e0208 */
[----:B------:R-:W-:Y:S01]  /*32270*/  ISETP.GE.AND P0, PT, R0, UR4, PT ;  /* 0x0000000400007c0c */ /* 0x000fe2000bf06270 */
[----:B------:R-:W-:Y:S02]  /*32280*/  ULDC UR4, c[0x0][0x228] ;  /* 0x00008a0000047ab9 */ /* 0x000fe40000000800 */
[----:B------:R-:W-:Y:S01]  /*32290*/  IMAD.WIDE R20, R3, 0x4, R4 ;  /* 0x0000000403147825 */ /* 0x000fe200078e0204 */
[----:B------:R-:W-:Y:S01]  /*322a0*/  ISETP.LT.AND P5, PT, R12, UR4, !P5 ;  /* 0x000000040c007c0c */ /* 0x000fe2000efa1270 */
[----:B------:R3:W-:Y:S01]  /*322b0*/  @P6 STG.E desc[UR60][R18.64], R96 ;  /* 0x0000006012006986 */ /* 0x0007e2000c10193c */
[----:B------:R-:W-:-:S03]  /*322c0*/  ULDC UR4, c[0x0][0x228] ;  /* 0x00008a0000047ab9 */ /* 0x000fc60000000800 */
[----:B------:R4:W-:Y:S01]  /*322d0*/  @P4 STG.E desc[UR60][R20.64], R101 ;  /* 0x0000006514004986 */ /* 0x0009e2000c10193c */
[----:B------:R-:W-:Y:S01]  /*322e0*/  ISETP.LT.AND P4, PT, R11, UR4, !P3 ;  /* 0x000000040b007c0c */ /* 0x000fe2000df81270 */
[----:B--2---:R-:W-:Y:S01]  /*322f0*/  IMAD.WIDE R14, R3, 0x4, R8 ;  /* 0x00000004030e7825 */ /* 0x004fe200078e0208 */
[----:B------:R-:W-:Y:S01]  /*32300*/  ISETP.LT.AND P3, PT, R12, UR6, !P3 ;  /* 0x000000060c007c0c */ /* 0x000fe2000df61270 */
[----:B------:R-:W-:Y:S01]  /*32310*/  ULDC UR4, c[0x0][0x22c] ;  /* 0x00008b0000047ab9 */ /* 0x000fe20000000800 */
[----:B------:R-:W-:Y:S01]  /*32320*/  IADD3 R0, R7, 0x26, RZ ;  /* 0x0000002607007810 */ /* 0x000fe20007ffe0ff */
[----:B------:R-:W-:Y:S01]  /*32330*/  VIADD R13, R3, UR24 ;  /* 0x00000018030d7c36 */ /* 0x000fe20008000000 */
[----:B------:R-:W-:Y:S01]  /*32340*/  ISETP.LT.AND P6, PT, R11, UR8, !P2 ;  /* 0x000000080b007c0c */ /* 0x000fe2000d7c1270 */
[----:B------:R2:W-:Y:S01]  /*32350*/  @P5 STG.E desc[UR60][R14.64], R93 ;  /* 0x0000005d0e005986 */ /* 0x0005e2000c10193c */
[----:B------:R-:W-:Y:S01]  /*32360*/  ISETP.GE.AND P5, PT, R0, UR4, PT ;  /* 0x0000000400007c0c */ /* 0x000fe2000bfa6270 */
[----:B-1----:R-:W-:Y:S01]  /*32370*/  IMAD.WIDE R16, R13, 0x4, R4 ;  /* 0x000000040d107825 */ /* 0x002fe200078e0204 */
[----:B------:R-:W-:Y:S01]  /*32380*/  ULDC UR6, c[0x0][0x228] ;  /* 0x00008a0000067ab9 */ /* 0x000fe20000000800 */
[----:B------:R-:W-:Y:S01]  /*32390*/  IADD3 R0, R7, 0x27, RZ ;  /* 0x0000002707007810 */ /* 0x000fe20007ffe0ff */
        /* <DEDUP_REMOVED lines=9> */
[----:B----4-:R-:W-:Y:S01]  /*32430*/  IMAD.WIDE R20, R3, 0x4, R4 ;  /* 0x0000000403147825 */ /* 0x010fe200078e0204 */
[----:B------:R-:W-:Y:S01]  /*32440*/  ULDC UR6, c[0x0][0x228] ;  /* 0x00008a0000067ab9 */ /* 0x000fe20000000800 */
[----:B------:R-:W-:-:S02]  /*32450*/  ULDC UR8, c[0x0][0x228] ;  /* 0x00008a0000087ab9 */ /* 0x000fc40000000800 */
[----:B--2---:R-:W-:Y:S01]  /*32460*/  IMAD.WIDE R14, R3, 0x4, R8 ;  /* 0x00000004030e7825 */ /* 0x004fe200078e0208 */
[----:B------:R2:W-:Y:S01]  /*32470*/  @P6 STG.E desc[UR60][R20.64], R102 ;  /* 0x0000006614006986 */ /* 0x0005e2000c10193c */
[----:B------:R-:W-:Y:S01]  /*32480*/  ISETP.LT.AND P0, PT, R12, UR6, !P0 ;  /* 0x000000060c007c0c */ /* 0x000fe2000c701270 */
[----:B------:R-:W-:Y:S01]  /*32490*/  ULDC UR4, c[0x0][0x22c] ;  /* 0x00008b0000047ab9 */ /* 0x000fe20000000800 */
[----:B------:R-:W-:Y:S02]  /*324a0*/  VIADD R0, R7, 0x28 ;  /* 0x0000002807007836 */ /* 0x000fe40000000000 */
[----:B------:R-:W-:Y:S01]  /*324b0*/  VIADD R3, R3, UR24 ;  /* 0x0000001803037c36 */ /* 0x000fe20008000000 */
[----:B------:R-:W-:Y:S01]  /*324c0*/  ISETP.LT.AND P6, PT, R11, UR8, !P5 ;  /* 0x000000080b007c0c */ /* 0x000fe2000efc1270 */
[----:B------:R4:W-:Y:S01]  /*324d0*/  @P2 STG.E desc[UR60][R14.64], R94 ;  /* 0x0000005e0e002986 */ /* 0x0009e2000c10193c */
[----:B------:R-:W-:Y:S01]  /*324e0*/  ISETP.GE.AND P2, PT, R0, UR4, PT ;  /* 0x0000000400007c0c */ /* 0x000fe2000bf46270 */
[C---:B-1----:R-:W-:Y:S01]  /*324f0*/  IMAD.WIDE R16, R3.reuse, 0x4, R4 ;  /* 0x0000000403107825 */ /* 0x042fe200078e0204 */
[----:B------:R-:W-:Y:S01]  /*32500*/  IADD3 R13, R3, UR24, RZ ;  /* 0x00000018030d7c10 */ /* 0x000fe2000fffe0ff */
[----:B------:R-:W-:Y:S01]  /*32510*/  ULDC UR4, c[0x0][0x22c] ;  /* 0x00008b0000047ab9 */ /* 0x000fe20000000800 */
[----:B------:R-:W-:Y:S01]  /*32520*/  ULDC UR6, c[0x0][0x228] ;  /* 0x00008a0000067ab9 */ /* 0x000fe20000000800 */
[----:B------:R-:W-:Y:S01]  /*32530*/  VIADD R0, R7, 0x29 ;  /* 0x0000002907007836 */ /* 0x000fe20000000000 */
[----:B------:R1:W-:Y:S01]  /*32540*/  @P3 STG.E desc[UR60][R16.64], R42 ;  /* 0x0000002a10003986 */ /* 0x0003e2000c10193c */
[----:B---3--:R-:W-:Y:S01]  /*32550*/  IMAD.WIDE R18, R3, 0x4, R8 ;  /* 0x0000000403127825 */ /* 0x008fe200078e0208 */
[----:B------:R-:W-:-:S02]  /*32560*/  ULDC UR8, c[0x0][0x228] ;  /* 0x00008a0000087ab9 */ /* 0x000fc40000000800 */
[----:B------:R-:W-:Y:S01]  /*32570*/  ISETP.GE.AND P3, PT, R0, UR4, PT ;  /* 0x0000000400007c0c */ /* 0x000fe2000bf66270 */
[----:B--2---:R-:W-:Y:S01]  /*32580*/  IMAD.WIDE R20, R13, 0x4, R4 ;  /* 0x000000040d147825 */ /* 0x004fe200078e0204 */
[----:B------:R-:W-:Y:S01]  /*32590*/  ULDC UR4, c[0x0][0x228] ;  /* 0x00008a0000047ab9 */ /* 0x000fe20000000800 */
[----:B------:R2:W-:Y:S01]  /*325a0*/  @P0 STG.E desc[UR60][R18.64], R98 ;  /* 0x0000006212000986 */ /* 0x0005e2000c10193c */
[----:B------:R-:W-:Y:S01]  /*325b0*/  ISETP.LT.AND P5, PT, R12, UR4, !P5 ;  /* 0x000000040c007c0c */ /* 0x000fe2000efa1270 */
[----:B------:R-:W-:Y:S01]  /*325c0*/  ULDC UR4, c[0x0][0x228] ;  /* 0x00008a0000047ab9 */ /* 0x000fe20000000800 */
[----:B------:R-:W-:Y:S01]  /*325d0*/  VIADD R0, R7, 0x2a ;  /* 0x0000002a07007836 */ /* 0x000fe20000000000 */
[----:B------:R-:W-:Y:S01]  /*325e0*/  @P6 STG.E desc[UR60][R20.64], R103 ;  /* 0x0000006714006986 */ /* 0x000fe2000c10193c */
[----:B------:R-:W-:Y:S01]  /*325f0*/  ISETP.LT.AND P6, PT, R11, UR4, !P4 ;  /* 0x000000040b007c0c */ /* 0x000fe2000e7c1270 */
[----:B------:R-:W-:Y:S01]  /*32600*/  ULDC UR4, c[0x0][0x22c] ;  /* 0x00008b0000047ab9 */ /* 0x000fe20000000800 */
[C---:B------:R-:W-:Y:S01]  /*32610*/  IADD3 R3, R13.reuse, UR24, RZ ;  /* 0x000000180d037c10 */ /* 0x040fe2000fffe0ff */
[----:B----4-:R-:W-:Y:S01]  /*32620*/  IMAD.WIDE R14, R13, 0x4, R8 ;  /* 0x000000040d0e7825 */ /* 0x010fe200078e0208 */
[----:B------:R-:W-:Y:S01]  /*32630*/  ISETP.GE.AND P0, PT, R0, UR4, PT ;  /* 0x0000000400007c0c */ /* 0x000fe2000bf06270 */
[----:B------:R-:W-:Y:S01]  /*32640*/  ULDC UR4, c[0x0][0x22c] ;  /* 0x00008b0000047ab9 */ /* 0x000fe20000000800 */
[----:B------:R-:W-:Y:S01]  /*32650*/  ISETP.LT.AND P4, PT, R12, UR6, !P4 ;  /* 0x000000060c007c0c */ /* 0x000fe2000e781270 */
[----:B------:R-:W-:Y:S01]  /*32660*/  VIADD R0, R7, 0x2b ;  /* 0x0000002b07007836 */ /* 0x000fe20000000000 */
[----:B------:R-:W-:Y:S01]  /*32670*/  ULDC UR6, c[0x0][0x228] ;  /* 0x00008a0000067ab9 */ /* 0x000fe20000000800 */
[C---:B-1----:R-:W-:Y:S01]  /*32680*/  IMAD.WIDE R16, R3.reuse, 0x4, R4 ;  /* 0x0000000403107825 */ /* 0x042fe200078e0204 */
[----:B------:R1:W-:Y:S02]  /*32690*/  @P5 STG.E desc[UR60][R14.64], R95 ;  /* 0x0000005f0e005986 */ /* 0x0003e4000c10193c */
[----:B------:R-:W-:Y:S01]  /*326a0*/  ISETP.GE.AND P5, PT, R0, UR4, PT ;  /* 0x0000000400007c0c */ /* 0x000fe2000bfa6270 */
[----:B------:R-:W-:Y:S01]  /*326b0*/  ULDC UR4, c[0x0][0x228] ;  /* 0x00008a0000047ab9 */ /* 0x000fe20000000800 */
[----:B------:R3:W-:Y:S01]  /*326c0*/  @P6 STG.E desc[UR60][R16.64], R43 ;  /* 0x0000002b10006986 */ /* 0x0007e2000c10193c */
[----:B--2---:R-:W-:Y:S01]  /*326d0*/  IMAD.WIDE R18, R3, 0x4, R8 ;  /* 0x0000000403127825 */ /* 0x004fe200078e0208 */
[----:B------:R-:W-:Y:S01]  /*326e0*/  ISETP.LT.AND P6, PT, R11, UR4, !P2 ;  /* 0x000000040b007c0c */ /* 0x000fe2000d7c1270 */
[----:B------:R-:W-:Y:S01]  /*326f0*/  ULDC UR4, c[0x0][0x228] ;  /* 0x00008a0000047ab9 */ /* 0x000fe20000000800 */
[----:B------:R-:W-:Y:S01]  /*32700*/  ISETP.LT.AND P2, PT, R12, UR6, !P2 ;  /* 0x000000060c007c0c */ /* 0x000fe2000d741270 */
[----:B------:R-:W-:Y:S01]  /*32710*/  VIADD R3, R3, UR24 ;  /* 0x0000001803037c36 */ /* 0x000fe20008000000 */
[----:B------:R2:W-:Y:S01]  /*32720*/  @P4 STG.E desc[UR60][R18.64], R99 ;  /* 0x0000006312004986 */ /* 0x0005e2000c10193c */
[----:B------:R-:W-:Y:S01]  /*32730*/  ISETP.LT.AND P4, PT, R11, UR4, !P3 ;  /* 0x000000040b007c0c */ /* 0x000fe2000df81270 */
[----:B------:R-:W-:Y:S01]  /*32740*/  ULDC UR6, c[0x0][0x228] ;  /* 0x00008a0000067ab9 */ /* 0x000fe20000000800 */
[----:B-1----:R-:W-:Y:S01]  /*32750*/  IMAD.WIDE R14, R3, 0x4, R4 ;  /* 0x00000004030e7825 */ /* 0x002fe200078e0204 */
[----:B------:R-:W-:Y:S01]  /*32760*/  IADD3 R0, R7, 0x2c, RZ ;  /* 0x0000002c07007810 */ /* 0x000fe20007ffe0ff */
[----:B------:R-:W-:-:S02]  /*32770*/  ULDC UR4, c[0x0][0x22c] ;  /* 0x00008b0000047ab9 */ /* 0x000fc40000000800 */
[C---:B---3--:R-:W-:Y:S01]  /*32780*/  IMAD.WIDE R16, R3.reuse, 0x4, R8 ;  /* 0x0000000403107825 */ /* 0x048fe200078e0208 */
[----:B------:R-:W-:Y:S01]  /*32790*/  ISETP.LT.AND P3, PT, R12, UR6, !P3 ;  /* 0x000000060c007c0c */ /* 0x000fe2000df61270 */
[----:B------:R1:W-:Y:S02]  /*327a0*/  @P6 STG.E desc[UR60][R14.64], R156 ;  /* 0x0000009c0e006986 */ /* 0x0003e4000c10193c */
[----:B------:R-:W-:Y:S01]  /*327b0*/  VIADD R3, R3, UR24 ;  /* 0x0000001803037c36 */ /* 0x000fe20008000000 */
[----:B------:R-:W-:Y:S01]  /*327c0*/  ISETP.GE.AND P6, PT, R0, UR4, PT ;  /* 0x0000000400007c0c */ /* 0x000fe2000bfc6270 */
[----:B------:R-:W-:Y:S01]  /*327d0*/  ULDC UR4, c[0x0][0x228] ;  /* 0x00008a0000047ab9 */ /* 0x000fe20000000800 */
[----:B------:R-:W-:Y:S01]  /*327e0*/  VIADD R0, R7, 0x2d ;  /* 0x0000002d07007836 */ /* 0x000fe20000000000 */
[----:B------:R-:W-:Y:S01]  /*327f0*/  ULDC UR6, c[0x0][0x228] ;  /* 0x00008a0000067ab9 */ /* 0x000fe20000000800 */
[----:B--2---:R-:W-:Y:S01]  /*32800*/  IMAD.WIDE R18, R3, 0x4, R4 ;  /* 0x0000000403127825 */ /* 0x004fe200078e0204 */
[----:B------:R2:W-:Y:S01]  /*32810*/  @P2 STG.E desc[UR60][R16.64], R104 ;  /* 0x0000006810002986 */ /* 0x0005e2000c10193c */
[----:B------:R-:W-:Y:S01]  /*32820*/  ISETP.LT.AND P2, PT, R11, UR4, !P0 ;  /* 0x000000040b007c0c */ /* 0x000fe2000c741270 */
[----:B------:R-:W-:Y:S01]  /*32830*/  ULDC UR4, c[0x0][0x22c] ;  /* 0x00008b0000047ab9 */ /* 0x000fe20000000800 */
[C---:B------:R-:W-:Y:S01]  /*32840*/  IMAD.WIDE R20, R3.reuse, 0x4, R8 ;  /* 0x0000000403147825 */ /* 0x040fe200078e0208 */
[----:B------:R3:W-:Y:S01]  /*32850*/  @P4 STG.E desc[UR60][R18.64], R44 ;  /* 0x0000002c12004986 */ /* 0x0007e2000c10193c */
[----:B------:R-:W-:-:S02]  /*32860*/  IADD3 R3, R3, UR24, RZ ;  /* 0x0000001803037c10 */ /* 0x000fc4000fffe0ff */
[----:B------:R-:W-:Y:S01]  /*32870*/  ISETP.GE.AND P4, PT, R0, UR4, PT ;  /* 0x0000000400007c0c */ /* 0x000fe2000bf86270 */
[----:B------:R-:W-:Y:S02]  /*32880*/  ULDC UR4, c[0x0][0x228] ;  /* 0x00008a0000047ab9 */ /* 0x000fe40000000800 */
[----:B------:R-:W-:Y:S01]  /*32890*/  ISETP.LT.AND P0, PT, R12, UR4, !P0 ;  /* 0x000000040c007c0c */ /* 0x000fe2000c701270 */
[----:B------:R-:W-:Y:S01]  /*328a0*/  @P3 STG.E desc[UR60][R20.64], R108 ;  /* 0x0000006c14003986 */ /* 0x000fe2000c10193c */
[----:B-1----:R-:W-:Y:S01]  /*328b0*/  IMAD.WIDE R14, R3, 0x4, R4 ;  /* 0x00000004030e7825 */ /* 0x002fe200078e0204 */
[----:B------:R-:W-:Y:S01]  /*328c0*/  ISETP.LT.AND P3, PT, R11, UR6, !P5 ;  /* 0x000000060b007c0c */ /* 0x000fe2000ef61270 */
[----:B------:R-:W-:Y:S01]  /*328d0*/  ULDC UR4, c[0x0][0x22c] ;  /* 0x00008b0000047ab9 */ /* 0x000fe20000000800 */
[----:B------:R-:W-:Y:S01]  /*328e0*/  ULDC UR6, c[0x0][0x228] ;  /* 0x00008a0000067ab9 */ /* 0x000fe20000000800 */
[----:B------:R-:W-:Y:S01]  /*328f0*/  VIADD R0, R7, 0x2e ;  /* 0x0000002e07007836 */ /* 0x000fe20000000000 */
[----:B------:R1:W-:Y:S01]  /*32900*/  @P2 STG.E desc[UR60][R14.64], R157 ;  /* 0x0000009d0e002986 */ /* 0x0003e2000c10193c */
[----:B------:R-:W-:-:S02]  /*32910*/  VIADD R13, R3, UR24 ;  /* 0x00000018030d7c36 */ /* 0x000fc40008000000 */
[----:B--2---:R-:W-:Y:S01]  /*32920*/  IMAD.WIDE R16, R3, 0x4, R8 ;  /* 0x0000000403107825 */ /* 0x004fe200078e0208 */
[----:B------:R-:W-:Y:S01]  /*32930*/  ISETP.GE.AND P2, PT, R0, UR4, PT ;  /* 0x0000000400007c0c */ /* 0x000fe2000bf46270 */
[----:B------:R-:W-:Y:S01]  /*32940*/  ULDC UR4, c[0x0][0x228] ;  /* 0x00008a0000047ab9 */ /* 0x000fe20000000800 */
[----:B------:R-:W-:Y:S01]  /*32950*/  IADD3 R0, R7, 0x2f, RZ ;  /* 0x0000002f07007810 */ /* 0x000fe20007ffe0ff */
[----:B---3--:R-:W-:Y:S01]  /*32960*/  IMAD.WIDE R18, R13, 0x4, R4 ;  /* 0x000000040d127825 */ /* 0x008fe200078e0204 */
[----:B------:R-:W-:Y:S01]  /*32970*/  ISETP.LT.AND P5, PT, R12, UR4, !P5 ;  /* 0x000000040c007c0c */ /* 0x000fe2000efa1270 */
[----:B------:R-:W-:Y:S01]  /*32980*/  ULDC UR4, c[0x0][0x22c] ;  /* 0x00008b0000047ab9 */ /* 0x000fe20000000800 */
[----:B------:R2:W-:Y:S01]  /*32990*/  @P0 STG.E desc[UR60][R16.64], R105 ;  /* 0x0000006910000986 */ /* 0x0005e2000c10193c */
[----:B------:R-:W-:Y:S01]  /*329a0*/  ISETP.GE.AND P0, PT, R0, UR4, PT ;  /* 0x0000000400007c0c */ /* 0x000fe2000bf06270 */
[----:B------:R-:W-:Y:S02]  /*329b0*/  ULDC UR4, c[0x0][0x228] ;  /* 0x00008a0000047ab9 */ /* 0x000fe40000000800 */
        /* <DEDUP_REMOVED lines=10> */
[----:B------:R-:W-:Y:S02]  /*32a60*/  ULDC UR4, c[0x0][0x22c] ;  /* 0x00008b0000047ab9 */ /* 0x000fe40000000800 */
[----:B------:R-:W-:Y:S01]  /*32a70*/  VIADD R0, R7, 0x30 ;  /* 0x0000003007007836 */ /* 0x000fe20000000000 */
[C---:B------:R-:W-:Y:S01]  /*32a80*/  IADD3 R3, R13.reuse, UR24, RZ ;  /* 0x000000180d037c10 */ /* 0x040fe2000fffe0ff */
[----:B------:R2:W-:Y:S01]  /*32a90*/  @P3 STG.E desc[UR60][R16.64], R158 ;  /* 0x0000009e10003986 */ /* 0x0005e2000c10193c */
[----:B---3--:R-:W-:-:S02]  /*32aa0*/  IMAD.WIDE R18, R13, 0x4, R8 ;  /* 0x000000040d127825 */ /* 0x008fc400078e0208 */
[----:B------:R-:W-:Y:S01]  /*32ab0*/  ISETP.GE.AND P3, PT, R0, UR4, PT ;  /* 0x0000000400007c0c */ /* 0x000fe2000bf66270 */
[----:B------:R-:W-:Y:S01]  /*32ac0*/  ULDC UR4, c[0x0][0x228] ;  /* 0x00008a0000047ab9 */ /* 0x000fe20000000800 */
[----:B------:R-:W-:Y:S01]  /*32ad0*/  IMAD.WIDE R20, R3, 0x4, R4 ;  /* 0x0000000403147825 */ /* 0x000fe200078e0204 */
[----:B------:R-:W-:Y:S01]  /*32ae0*/  ISETP.LT.AND P4, PT, R12, UR4, !P4 ;  /* 0x000000040c007c0c */ /* 0x000fe2000e781270 */
[----:B------:R3:W-:Y:S01]  /*32af0*/  @P6 STG.E desc[UR60][R18.64], R106 ;  /* 0x0000006a12006986 */ /* 0x0007e2000c10193c */
[----:B------:R-:W-:-:S03]  /*32b00*/  ULDC UR4, c[0x0][0x228] ;  /* 0x00008a0000047ab9 */ /* 0x000fc60000000800 */
[----:B------:R4:W-:Y:S01]  /*32b10*/  @P5 STG.E desc[UR60][R20.64], R46 ;  /* 0x0000002e14005986 */ /* 0x0009e2000c10193c */
[----:B------:R-:W-:Y:S01]  /*32b20*/  ISETP.LT.AND P5, PT, R11, UR4, !P2 ;  /* 0x000000040b007c0c */ /* 0x000fe2000d7a1270 */
[----:B-1----:R-:W-:Y:S01]  /*32b30*/  IMAD.WIDE R14, R3, 0x4, R8 ;  /* 0x00000004030e7825 */ /* 0x002fe200078e0208 */
[----:B------:R-:W-:Y:S01]  /*32b40*/  ISETP.LT.AND P2, PT, R12, UR6, !P2 ;  /* 0x000000060c007c0c */ /* 0x000fe2000d741270 */
[----:B------:R-:W-:Y:S02]  /*32b50*/  ULDC UR4, c[0x0][0x22c] ;  /* 0x00008b0000047ab9 */ /* 0x000fe40000000800 */
[----:B------:R-:W-:Y:S02]  /*32b60*/  VIADD R0, R7, 0x31 ;  /* 0x0000003107007836 */ /* 0x000fe40000000000 */
[----:B------:R-:W-:Y:S01]  /*32b70*/  VIADD R13, R3, UR24 ;  /* 0x00000018030d7c36 */ /* 0x000fe20008000000 */
[----:B------:R1:W-:Y:S01]  /*32b80*/  @P4 STG.E desc[UR60][R14.64], R110 ;  /* 0x0000006e0e004986 */ /* 0x0003e2000c10193c */
[----:B------:R-:W-:Y:S01]  /*32b90*/  ISETP.LT.AND P6, PT, R11, UR8, !P0 ;  /* 0x000000080b007c0c */ /* 0x000fe2000c7c1270 */
[----:B------:R-:W-:Y:S01]  /*32ba0*/  ULDC UR6, c[0x0][0x228] ;  /* 0x00008a0000067ab9 */ /* 0x000fe20000000800 */
[C---:B--2---:R-:W-:Y:S01]  /*32bb0*/  IMAD.WIDE R16, R13.reuse, 0x4, R4 ;  /* 0x000000040d107825 */ /* 0x044fe200078e0204 */
[----:B------:R-:W-:Y:S01]  /*32bc0*/  ISETP.GE.AND P4, PT, R0, UR4, PT ;  /* 0x0000000400007c0c */ /* 0x000fe2000bf86270 */
[----:B------:R-:W-:Y:S01]  /*32bd0*/  ULDC UR4, c[0x0][0x22c] ;  /* 0x00008b0000047ab9 */ /* 0x000fe20000000800 */
[----:B------:R-:W-:Y:S01]  /*32be0*/  IADD3 R3, R13, UR24, RZ ;  /* 0x000000180d037c10 */ /* 0x000fe2000fffe0ff */
[----:B------:R-:W-:Y:S01]  /*32bf0*/  VIADD R0, R7, 0x32 ;  /* 0x0000003207007836 */ /* 0x000fe20000000000 */
[----:B------:R-:W-:Y:S01]  /*32c00*/  ISETP.LT.AND P0, PT, R12, UR6, !P0 ;  /* 0x000000060c007c0c */ /* 0x000fe2000c701270 */
[----:B---3--:R-:W-:Y:S01]  /*32c10*/  IMAD.WIDE R18, R13, 0x4, R8 ;  /* 0x000000040d127825 */ /* 0x008fe200078e0208 */
[----:B------:R2:W-:Y:S01]  /*32c20*/  @P5 STG.E desc[UR60][R16.64], R159 ;  /* 0x0000009f10005986 */ /* 0x0005e2000c10193c */
[----:B------:R-:W-:Y:S01]  /*32c30*/  ULDC UR6, c[0x0][0x228] ;  /* 0x00008a0000067ab9 */ /* 0x000fe20000000800 */
[----:B------:R-:W-:Y:S01]  /*32c40*/  ISETP.GE.AND P5, PT, R0, UR4, PT ;  /* 0x0000000400007c0c */ /* 0x000fe2000bfa6270 */
[----:B------:R-:W-:Y:S01]  /*32c50*/  ULDC UR4, c[0x0][0x228] ;  /* 0x00008a0000047ab9 */ /* 0x000fe20000000800 */
[----:B------:R3:W-:Y:S01]  /*32c60*/  @P2 STG.E desc[UR60][R18.64], R107 ;  /* 0x0000006b12002986 */ /* 0x0007e2000c10193c */
[----:B----4-:R-:W-:Y:S01]  /*32c70*/  IMAD.WIDE R20, R3, 0x4, R4 ;  /* 0x0000000403147825 */ /* 0x010fe200078e0204 */
[----:B------:R-:W-:Y:S01]  /*32c80*/  ISETP.LT.AND P2, PT, R11, UR4, !P3 ;  /* 0x000000040b007c0c */ /* 0x000fe2000df41270 */
[----:B------:R-:W-:-:S02]  /*32c90*/  ULDC UR8, c[0x0][0x228] ;  /* 0x00008a0000087ab9 */ /* 0x000fc40000000800 */
[C---:B-1----:R-:W-:Y:S01]  /*32ca0*/  IMAD.WIDE R14, R3.reuse, 0x4, R8 ;  /* 0x00000004030e7825 */ /* 0x042fe200078e0208 */
[----:B------:R-:W-:Y:S01]  /*32cb0*/  IADD3 R3, R3, UR24, RZ ;  /* 0x0000001803037c10 */ /* 0x000fe2000fffe0ff */
[----:B------:R1:W-:Y:S02]  /*32cc0*/  @P6 STG.E desc[UR60][R20.64], R47 ;  /* 0x0000002f14006986 */ /* 0x0003e4000c10193c */
[----:B------:R-:W-:Y:S01]  /*32cd0*/  VIADD R0, R7, 0x33 ;  /* 0x0000003307007836 */ /* 0x000fe20000000000 */
[----:B------:R-:W-:Y:S01]  /*32ce0*/  ISETP.LT.AND P3, PT, R12, UR6, !P3 ;  /* 0x000000060c007c0c */ /* 0x000fe2000df61270 */
[----:B------:R-:W-:Y:S01]  /*32cf0*/  ULDC UR4, c[0x0][0x22c] ;  /* 0x00008b0000047ab9 */ /* 0x000fe20000000800 */
[----:B------:R-:W-:Y:S01]  /*32d00*/  ISETP.LT.AND P6, PT, R11, UR8, !P4 ;  /* 0x000000080b007c0c */ /* 0x000fe2000e7c1270 */
[----:B------:R4:W-:Y:S01]  /*32d10*/  @P0 STG.E desc[UR60][R14.64], R111 ;  /* 0x0000006f0e000986 */ /* 0x0009e2000c10193c */
[----:B------:R-:W-:Y:S01]  /*32d20*/  ISETP.GE.AND P0, PT, R0, UR4, PT ;  /* 0x0000000400007c0c */ /* 0x000fe2000bf06270 */
[----:B--2---:R-:W-:Y:S01]  /*32d30*/  IMAD.WIDE R16, R3, 0x4, R4 ;  /* 0x0000000403107825 */ /* 0x004fe200078e0204 */
[----:B------:R-:W-:Y:S01]  /*32d40*/  ULDC UR4, c[0x0][0x22c] ;  /* 0x00008b0000047ab9 */ /* 0x000fe20000000800 */
[----:B------:R-:W-:Y:S01]  /*32d50*/  ULDC UR6, c[0x0][0x228] ;  /* 0x00008a0000067ab9 */ /* 0x000fe20000000800 */
[----:B------:R-:W-:Y:S01]  /*32d60*/  ULDC UR8, c[0x0][0x228] ;  /* 0x00008a0000087ab9 */ /* 0x000fe20000000800 */
[----:B------:R-:W-:-:S02]  /*32d70*/  VIADD R0, R7, 0x34 ;  /* 0x0000003407007836 */ /* 0x000fc40000000000 */
[C---:B------:R-:W-:Y:S01]  /*32d80*/  VIADD R13, R3.reuse, UR24 ;  /* 0x00000018030d7c36 */ /* 0x040fe20008000000 */
[----:B------:R2:W-:Y:S01]  /*32d90*/  @P2 STG.E desc[UR60][R16.64], R164 ;  /* 0x000000a410002986 */ /* 0x0005e2000c10193c */
[----:B---3--:R-:W-:Y:S01]  /*32da0*/  IMAD.WIDE R18, R3, 0x4, R8 ;  /* 0x0000000403127825 */ /* 0x008fe200078e0208 */
[----:B------:R-:W-:Y:S01]  /*32db0*/  ISETP.GE.AND P2, PT, R0, UR4, PT ;  /* 0x0000000400007c0c */ /* 0x000fe2000bf46270 */
[----:B------:R-:W-:Y:S02]  /*32dc0*/  ULDC UR4, c[0x0][0x228] ;  /* 0x00008a0000047ab9 */ /* 0x000fe40000000800 */
[----:B-1----:R-:W-:Y:S01]  /*32dd0*/  IMAD.WIDE R20, R13, 0x4, R4 ;  /* 0x000000040d147825 */ /* 0x002fe200078e0204 */
[----:B------:R-:W-:Y:S01]  /*32de0*/  ISETP.LT.AND P4, PT, R12, UR4, !P4 ;  /* 0x000000040c007c0c */ /* 0x000fe2000e781270 */
[----:B------:R1:W-:Y:S01]  /*32df0*/  @P3 STG.E desc[UR60][R18.64], R152 ;  /* 0x0000009812003986 */ /* 0x0003e2000c10193c */
[----:B------:R-:W-:Y:S01]  /*32e00*/  ULDC UR4, c[0x0][0x228] ;  /* 0x00008a0000047ab9 */ /* 0x000fe20000000800 */
[----:B------:R-:W-:-:S02]  /*32e10*/  IADD3 R0, R7, 0x35, RZ ;  /* 0x0000003507007810 */ /* 0x000fc40007ffe0ff */
[----:B------:R-:W-:Y:S01]  /*32e20*/  @P6 STG.E desc[UR60][R20.64], R48 ;  /* 0x0000003014006986 */ /* 0x000fe2000c10193c */
[----:B------:R-:W-:Y:S01]  /*32e30*/  ISETP.LT.AND P6, PT, R11, UR4, !P5 ;  /* 0x000000040b007c0c */ /* 0x000fe2000efc1270 */
[----:B------:R-:W-:Y:S01]  /*32e40*/  ULDC UR4, c[0x0][0x22c] ;  /* 0x00008b0000047ab9 */ /* 0x000fe20000000800 */
[C---:B------:R-:W-:Y:S01]  /*32e50*/  VIADD R3, R13.reuse, UR24 ;  /* 0x000000180d037c36 */ /* 0x040fe20008000000 */
[----:B------:R-:W-:Y:S01]  /*32e60*/  ISETP.GE.AND P3, PT, R0, UR4, PT ;  /* 0x0000000400007c0c */ /* 0x000fe2000bf66270 */
[----:B----4-:R-:W-:Y:S01]  /*32e70*/  IMAD.WIDE R14, R13, 0x4, R8 ;  /* 0x000000040d0e7825 */ /* 0x010fe200078e0208 */
[----:B------:R-:W-:Y:S01]  /*32e80*/  ISETP.LT.AND P5, PT, R12, UR6, !P5 ;  /* 0x000000060c007c0c */ /* 0x000fe2000efa1270 */
[----:B------:R-:W-:Y:S01]  /*32e90*/  ULDC UR4, c[0x0][0x22c] ;  /* 0x00008b0000047ab9 */ /* 0x000fe20000000800 */
[----:B------:R-:W-:Y:S01]  /*32ea0*/  ULDC UR6, c[0x0][0x228] ;  /* 0x00008a0000067ab9 */ /* 0x000fe20000000800 */
[----:B------:R-:W-:Y:S02]  /*32eb0*/  VIADD R0, R7, 0x36 ;  /* 0x0000003607007836 */ /* 0x000fe40000000000 */
[C---:B--2---:R-:W-:Y:S01]  /*32ec0*/  IMAD.WIDE R16, R3.reuse, 0x4, R4 ;  /* 0x0000000403107825 */ /* 0x044fe200078e0204 */
[----:B------:R2:W-:Y:S02]  /*32ed0*/  @P4 STG.E desc[UR60][R14.64], R112 ;  /* 0x000000700e004986 */ /* 0x0005e4000c10193c */
[----:B------:R-:W-:Y:S01]  /*32ee0*/  ISETP.GE.AND P4, PT, R0, UR4, PT ;  /* 0x0000000400007c0c */ /* 0x000fe2000bf86270 */
[----:B------:R-:W-:Y:S01]  /*32ef0*/  ULDC UR4, c[0x0][0x228] ;  /* 0x00008a0000047ab9 */ /* 0x000fe20000000800 */
[----:B------:R3:W-:Y:S01]  /*32f00*/  @P6 STG.E desc[UR60][R16.64], R165 ;  /* 0x000000a510006986 */ /* 0x0007e2000c10193c */
[----:B-1----:R-:W-:Y:S01]  /*32f10*/  IMAD.WIDE R18, R3, 0x4, R8 ;  /* 0x0000000403127825 */ /* 0x002fe200078e0208 */
        /* <DEDUP_REMOVED lines=9> */
[----:B--2---:R-:W-:Y:S01]  /*32fb0*/  IMAD.WIDE R14, R3, 0x4, R4 ;  /* 0x00000004030e7825 */ /* 0x004fe200078e0204 */
[----:B------:R-:W-:Y:S01]  /*32fc0*/  ISETP.LT.AND P2, PT, R12, UR6, !P2 ;  /* 0x000000060c007c0c */ /* 0x000fe2000d741270 */
[----:B------:R-:W-:-:S02]  /*32fd0*/  ULDC UR6, c[0x0][0x228] ;  /* 0x00008a0000067ab9 */ /* 0x000fc40000000800 */
[C---:B---3--:R-:W-:Y:S01]  /*32fe0*/  IMAD.WIDE R16, R3.reuse, 0x4, R8 ;  /* 0x0000000403107825 */ /* 0x048fe200078e0208 */
[----:B------:R2:W-:Y:S03]  /*32ff0*/  @P6 STG.E desc[UR60][R14.64], R49 ;  /* 0x000000310e006986 */ /* 0x0005e6000c10193c */
[----:B------:R-:W-:Y:S01]  /*33000*/  VIADD R3, R3, UR24 ;  /* 0x0000001803037c36 */ /* 0x000fe20008000000 */
[----:B------:R-:W-:Y:S01]  /*33010*/  ISETP.GE.AND P6, PT, R0, UR4, PT ;  /* 0x0000000400007c0c */ /* 0x000fe2000bfc6270 */
[----:B------:R-:W-:Y:S02]  /*33020*/  ULDC UR4, c[0x0][0x228] ;  /* 0x00008a0000047ab9 */ /* 0x000fe40000000800 */
[----:B-1----:R-:W-:Y:S01]  /*33030*/  IMAD.WIDE R18, R3, 0x4, R4 ;  /* 0x0000000403127825 */ /* 0x002fe200078e0204 */
[----:B------:R1:W-:Y:S01]  /*33040*/  @P0 STG.E desc[UR60][R16.64], R113 ;  /* 0x0000007110000986 */ /* 0x0003e2000c10193c */
[----:B------:R-:W-:-:S02]  /*33050*/  IADD3 R0, R7, 0x38, RZ ;  /* 0x0000003807007810 */ /* 0x000fc40007ffe0ff */
[----:B------:R-:W-:Y:S01]  /*33060*/  ISETP.LT.AND P0, PT, R11, UR4, !P3 ;  /* 0x000000040b007c0c */ /* 0x000fe2000df01270 */
[----:B------:R-:W-:Y:S01]  /*33070*/  ULDC UR4, c[0x0][0x22c] ;  /* 0x00008b0000047ab9 */ /* 0x000fe20000000800 */
[----:B------:R3:W-:Y:S01]  /*33080*/  @P5 STG.E desc[UR60][R18.64], R166 ;  /* 0x000000a612005986 */ /* 0x0007e2000c10193c */
[C---:B------:R-:W-:Y:S01]  /*33090*/  IMAD.WIDE R20, R3.reuse, 0x4, R8 ;  /* 0x0000000403147825 */ /* 0x040fe200078e0208 */
[----:B------:R-:W-:Y:S01]  /*330a0*/  ISETP.GE.AND P5, PT, R0, UR4, PT ;  /* 0x0000000400007c0c */ /* 0x000fe2000bfa6270 */
[----:B------:R-:W-:Y:S02]  /*330b0*/  ULDC UR4, c[0x0][0x228] ;  /* 0x00008a0000047ab9 */ /* 0x000fe40000000800 */
[----:B------:R-:W-:Y:S01]  /*330c0*/  VIADD R3, R3, UR24 ;  /* 0x0000001803037c36 */ /* 0x000fe20008000000 */
[----:B------:R-:W-:Y:S01]  /*330d0*/  ISETP.LT.AND P3, PT, R12, UR4, !P3 ;  /* 0x000000040c007c0c */ /* 0x000fe2000df61270 */
[----:B------:R-:W-:Y:S01]  /*330e0*/  @P2 STG.E desc[UR60][R20.64], R154 ;  /* 0x0000009a14002986 */ /* 0x000fe2000c10193c */
[----:B------:R-:W-:Y:S01]  /*330f0*/  VIADD R0, R7, 0x39 ;  /* 0x0000003907007836 */ /* 0x000fe20000000000 */
[----:B------:R-:W-:Y:S01]  /*33100*/  ISETP.LT.AND P2, PT, R11, UR6, !P4 ;  /* 0x000000060b007c0c */ /* 0x000fe2000e741270 */
[C---:B--2---:R-:W-:Y:S01]  /*33110*/  IMAD.WIDE R14, R3.reuse, 0x4, R4 ;  /* 0x00000004030e7825 */ /* 0x044fe200078e0204 */
[----:B------:R-:W-:Y:S01]  /*33120*/  ULDC UR4, c[0x0][0x22c] ;  /* 0x00008b0000047ab9 */ /* 0x000fe20000000800 */
[C---:B------:R-:W-:Y:S01]  /*33130*/  IADD3 R13, R3.reuse, UR24, RZ ;  /* 0x00000018030d7c10 */ /* 0x040fe2000fffe0ff */
[----:B------:R-:W-:Y:S01]  /*33140*/  ULDC UR6, c[0x0][0x228] ;  /* 0x00008a0000067ab9 */ /* 0x000fe20000000800 */
[----:B-1----:R-:W-:Y:S01]  /*33150*/  IMAD.WIDE R16, R3, 0x4, R8 ;  /* 0x0000000403107825 */ /* 0x002fe200078e0208 */
        /* <DEDUP_REMOVED lines=31> */
[----:B------:R4:W-:Y:S01]  /*33350*/  @P4 STG.E desc[UR60][R20.64], R172 ;  /* 0x000000ac14004986 */ /* 0x0009e2000c10193c */
        /* <DEDUP_REMOVED lines=24> */
[----:B-1----:R-:W-:Y:S01]  /*334e0*/  IMAD.WIDE R14, R3, 0x4, R8 ;  /* 0x00000004030e7825 */ /* 0x002fe200078e0208 */
[----:B------:R1:W-:Y:S01]  /*334f0*/  @P6 STG.E desc[UR60][R20.64], R173 ;  /* 0x000000ad14006986 */ /* 0x0003e2000c10193c */
[----:B------:R-:W-:Y:S01]  /*33500*/  IADD3 R0, R7, 0x3e, RZ ;  /* 0x0000003e07007810 */ /* 0x000fe20007ffe0ff */
[----:B------:R-:W-:Y:S01]  /*33510*/  ULDC UR4, c[0x0][0x22c] ;  /* 0x00008b0000047ab9 */ /* 0x000fe20000000800 */
[----:B------:R-:W-:Y:S01]  /*33520*/  VIADD R3, R3, UR24 ;  /* 0x0000001803037c36 */ /* 0x000fe20008000000 */
[----:B------:R-:W-:Y:S02]  /*33530*/  ISETP.LT.AND P2, PT, R12, UR6, !P2 ;  /* 0x000000060c007c0c */ /* 0x000fe4000d741270 */
        /* <DEDUP_REMOVED lines=13> */
[C---:B------:R-:W-:Y:S01]  /*33610*/  ISETP.LT.AND P5, PT, R12.reuse, UR4, !P5 ;  /* 0x000000040c007c0c */ /* 0x040fe2000efa1270 */
[----:B------:R1:W-:Y:S01]  /*33620*/  @P2 STG.E desc[UR60][R18.64], R117 ;  /* 0x0000007512002986 */ /* 0x0003e2000c10193c */
[----:B------:R-:W-:Y:S01]  /*33630*/  ULDC UR4, c[0x0][0x228] ;  /* 0x00008a0000047ab9 */ /* 0x000fe20000000800 */
[----:B------:R-:W-:Y:S01]  /*33640*/  VIADD R0, R7, 0x40 ;  /* 0x0000004007007836 */ /* 0x000fe20000000000 */
[----:B------:R-:W-:Y:S01]  /*33650*/  ULDC UR8, c[0x0][0x228] ;  /* 0x00008a0000087ab9 */ /* 0x000fe20000000800 */
[----:B------:R-:W-:Y:S01]  /*33660*/  @P6 STG.E desc[UR60][R20.64], R174 ;  /* 0x000000ae14006986 */ /* 0x000fe2000c10193c */
[----:B------:R-:W-:Y:S01]  /*33670*/  ISETP.LT.AND P6, PT, R11, UR4, !P4 ;  /* 0x000000040b007c0c */ /* 0x000fe2000e7c1270 */
[----:B------:R-:W-:Y:S01]  /*33680*/  ULDC UR4, c[0x0][0x22c] ;  /* 0x00008b0000047ab9 */ /* 0x000fe20000000800 */
[C---:B------:R-:W-:Y:S01]  /*33690*/  VIADD R3, R13.reuse, UR24 ;  /* 0x000000180d037c36 */ /* 0x040fe20008000000 */
[----:B------:R-:W-:Y:S01]  /*336a0*/  ISETP.LT.AND P4, PT, R12, UR6, !P4 ;  /* 0x000000060c007c0c */ /* 0x000fe2000e781270 */
[----:B----4-:R-:W-:Y:S01]  /*336b0*/  IMAD.WIDE R14, R13, 0x4, R8 ;  /* 0x000000040d0e7825 */ /* 0x010fe200078e0208 */
        /* <DEDUP_REMOVED lines=84> */
[----:B------:R-:W-:Y:S01]  /*33c00*/  ULDC UR6, c[0x0][0x228] ;  /* 0x00008a0000067ab9 */ /* 0x000fe20000000800 */
[----:B------:R2:W-:Y:S01]  /*33c10*/  @P4 STG.E desc[UR60][R14.64], R121 ;  /* 0x000000790e004986 */ /* 0x0005e2000c10193c */
[----:B------:R-:W-:Y:S01]  /*33c20*/  ISETP.GE.AND P4, PT, R0, UR4, PT ;  /* 0x0000000400007c0c */ /* 0x000fe2000bf86270 */
[----:B-1----:R-:W-:Y:S01]  /*33c30*/  IMAD.WIDE R16, R13, 0x4, R4 ;  /* 0x000000040d107825 */ /* 0x002fe200078e0204 */
[----:B------:R-:W-:Y:S01]  /*33c40*/  ISETP.LT.AND P6, PT, R11, UR8, !P2 ;  /* 0x000000080b007c0c */ /* 0x000fe2000d7c1270 */
[----:B------:R-:W-:Y:S01]  /*33c50*/  ULDC UR4, c[0x0][0x22c] ;  /* 0x00008b0000047ab9 */ /* 0x000fe20000000800 */
[----:B------:R-:W-:Y:S01]  /*33c60*/  IADD3 R0, R7, 0x48, RZ ;  /* 0x0000004807007810 */ /* 0x000fe20007ffe0ff */
        /* <DEDUP_REMOVED lines=8> */
[C---:B----4-:R-:W-:Y:S01]  /*33cf0*/  IMAD.WIDE R20, R3.reuse, 0x4, R4 ;  /* 0x0000000403147825 */ /* 0x050fe200078e0204 */
[----:B------:R-:W-:Y:S01]  /*33d00*/  ULDC UR6, c[0x0][0x228] ;  /* 0x00008a0000067ab9 */ /* 0x000fe20000000800 */
[----:B------:R-:W-:Y:S01]  /*33d10*/  ULDC UR4, c[0x0][0x22c] ;  /* 0x00008b0000047ab9 */ /* 0x000fe20000000800 */
[----:B------:R-:W-:Y:S01]  /*33d20*/  ULDC UR8, c[0x0][0x228] ;  /* 0x00008a0000087ab9 */ /* 0x000fe20000000800 */
[----:B--2---:R-:W-:Y:S01]  /*33d30*/  IMAD.WIDE R14, R3, 0x4, R8 ;  /* 0x00000004030e7825 */ /* 0x004fe200078e0208 */
[----:B------:R2:W-:Y:S03]  /*33d40*/  @P6 STG.E desc[UR60][R20.64], R58 ;  /* 0x0000003a14006986 */ /* 0x0005e6000c10193c */
[----:B------:R-:W-:-:S02]  /*33d50*/  VIADD R0, R7, 0x49 ;  /* 0x0000004907007836 */ /* 0x000fc40000000000 */
[----:B------:R-:W-:Y:S01]  /*33d60*/  VIADD R3, R3, UR24 ;  /* 0x0000001803037c36 */ /* 0x000fe20008000000 */
[----:B------:R-:W-:Y:S01]  /*33d70*/  ISETP.LT.AND P0, PT, R12, UR6, !P0 ;  /* 0x000000060c007c0c */ /* 0x000fe2000c701270 */
[----:B------:R4:W-:Y:S01]  /*33d80*/  @P2 STG.E desc[UR60][R14.64], R122 ;  /* 0x0000007a0e002986 */ /* 0x0009e2000c10193c */
[----:B------:R-:W-:Y:S01]  /*33d90*/  ISETP.GE.AND P2, PT, R0, UR4, PT ;  /* 0x0000000400007c0c */ /* 0x000fe2000bf46270 */
[----:B-1----:R-:W-:Y:S01]  /*33da0*/  IMAD.WIDE R16, R3, 0x4, R4 ;  /* 0x0000000403107825 */ /* 0x002fe200078e0204 */
[----:B------:R-:W-:Y:S01]  /*33db0*/  ISETP.LT.AND P6, PT, R11, UR8, !P4 ;  /* 0x000000080b007c0c */ /* 0x000fe2000e7c1270 */
[----:B------:R-:W-:Y:S01]  /*33dc0*/  ULDC UR4, c[0x0][0x22c] ;  /* 0x00008b0000047ab9 */ /* 0x000fe20000000800 */
[----:B------:R-:W-:Y:S01]  /*33dd0*/  IADD3 R13, R3, UR24, RZ ;  /* 0x00000018030d7c10 */ /* 0x000fe2000fffe0ff */
[----:B------:R-:W-:Y:S01]  /*33de0*/  VIADD R0, R7, 0x4a ;  /* 0x0000004a07007836 */ /* 0x000fe20000000000 */
[----:B------:R1:W-:Y:S01]  /*33df0*/  @P3 STG.E desc[UR60][R16.64], R183 ;  /* 0x000000b710003986 */ /* 0x0003e2000c10193c */
[----:B---3--:R-:W-:Y:S01]  /*33e00*/  IMAD.WIDE R18, R3, 0x4, R8 ;  /* 0x0000000403127825 */ /* 0x008fe200078e0208 */
[----:B------:R-:W-:Y:S01]  /*33e10*/  ULDC UR6, c[0x0][0x228] ;  /* 0x00008a0000067ab9 */ /* 0x000fe20000000800 */
[----:B------:R-:W-:Y:S01]  /*33e20*/  ULDC UR8, c[0x0][0x228] ;  /* 0x00008a0000087ab9 */ /* 0x000fe20000000800 */
[----:B------:R-:W-:Y:S01]  /*33e30*/  ISETP.GE.AND P3, PT, R0, UR4, PT ;  /* 0x0000000400007c0c */ /* 0x000fe2000bf66270 */
[----:B------:R-:W-:-:S02]  /*33e40*/  ULDC UR4, c[0x0][0x228] ;  /* 0x00008a0000047ab9 */ /* 0x000fc40000000800 */
[C---:B------:R-:W-:Y:S01]  /*33e50*/  ISETP.LT.AND P4, PT, R12.reuse, UR4, !P4 ;  /* 0x000000040c007c0c */ /* 0x040fe2000e781270 */
[----:B------:R-:W-:Y:S01]  /*33e60*/  ULDC UR4, c[0x0][0x228] ;  /* 0x00008a0000047ab9 */ /* 0x000fe20000000800 */
[----:B--2---:R-:W-:Y:S01]  /*33e70*/  IMAD.WIDE R20, R13, 0x4, R4 ;  /* 0x000000040d147825 */ /* 0x004fe200078e0204 */
[----:B------:R2:W-:Y:S01]  /*33e80*/  @P0 STG.E desc[UR60][R18.64], R171 ;  /* 0x000000ab12000986 */ /* 0x0005e2000c10193c */
[----:B------:R-:W-:Y:S01]  /*33e90*/  ISETP.LT.AND P0, PT, R11, UR4, !P5 ;  /* 0x000000040b007c0c */ /* 0x000fe2000ef01270 */
[----:B------:R-:W-:Y:S01]  /*33ea0*/  ULDC UR4, c[0x0][0x22c] ;  /* 0x00008b0000047ab9 */ /* 0x000fe20000000800 */
[----:B------:R-:W-:Y:S01]  /*33eb0*/  VIADD R0, R7, 0x4b ;  /* 0x0000004b07007836 */ /* 0x000fe20000000000 */
[C---:B------:R-:W-:Y:S01]  /*33ec0*/  IADD3 R3, R13.reuse, UR24, RZ ;  /* 0x000000180d037c10 */ /* 0x040fe2000fffe0ff */
[----:B------:R-:W-:Y:S01]  /*33ed0*/  @P6 STG.E desc[UR60][R20.64], R59 ;  /* 0x0000003b14006986 */ /* 0x000fe2000c10193c */
[----:B----4-:R-:W-:Y:S01]  /*33ee0*/  IMAD.WIDE R14, R13, 0x4, R8 ;  /* 0x000000040d0e7825 */ /* 0x010fe200078e0208 */
[----:B------:R-:W-:Y:S01]  /*33ef0*/  ISETP.LT.AND P5, PT, R12, UR6, !P5 ;  /* 0x000000060c007c0c */ /* 0x000fe2000efa1270 */
[----:B------:R-:W-:Y:S01]  /*33f00*/  ULDC UR6, c[0x0][0x228] ;  /* 0x00008a0000067ab9 */ /* 0x000fe20000000800 */
[----:B------:R-:W-:Y:S01]  /*33f10*/  ISETP.GE.AND P6, PT, R0, UR4, PT ;  /* 0x0000000400007c0c */ /* 0x000fe2000bfc6270 */
        /* <DEDUP_REMOVED lines=61> */
[----:B------:R-:W-:Y:S02]  /*342f0*/  VIADD R0, R7, 0x51 ;  /* 0x0000005107007836 */ /* 0x000fe40000000000 */
[----:B--2---:R-:W-:Y:S01]  /*34300*/  IMAD.WIDE R16, R13, 0x4, R4 ;  /* 0x000000040d107825 */ /* 0x004fe200078e0204 */
[----:B------:R1:W-:Y:S01]  /*34310*/  @P4 STG.E desc[UR60][R14.64], R178 ;  /* 0x000000b20e004986 */ /* 0x0003e2000c10193c */
[----:B------:R-:W-:Y:S01]  /*34320*/  ISETP.LT.AND P4, PT, R11, UR4, !P5 ;  /* 0x000000040b007c0c */ /* 0x000fe2000ef81270 */
[----:B------:R-:W-:Y:S02]  /*34330*/  ULDC UR4, c[0x0][0x22c] ;  /* 0x00008b0000047ab9 */ /* 0x000fe40000000800 */
[----:B------:R2:W-:Y:S01]  /*34340*/  @P3 STG.E desc[UR60][R16.64], R62 ;  /* 0x0000003e10003986 */ /* 0x0005e2000c10193c */
[----:B------:R-:W-:Y:S01]  /*34350*/  ISETP.GE.AND P3, PT, R0, UR4, PT ;  /* 0x0000000400007c0c */ /* 0x000fe2000bf66270 */
[----:B------:R-:W-:Y:S01]  /*34360*/  ULDC UR4, c[0x0][0x228] ;  /* 0x00008a0000047ab9 */ /* 0x000fe20000000800 */
[C---:B---3--:R-:W-:Y:S01]  /*34370*/  IMAD.WIDE R18, R13.reuse, 0x4, R8 ;  /* 0x000000040d127825 */ /* 0x048fe200078e0208 */
[----:B------:R-:W-:Y:S01]  /*34380*/  ISETP.LT.AND P5, PT, R12, UR4, !P5 ;  /* 0x000000040c007c0c */ /* 0x000fe2000efa1270 */
[----:B------:R-:W-:Y:S01]  /*34390*/  ULDC UR4, c[0x0][0x228] ;  /* 0x00008a0000047ab9 */ /* 0x000fe20000000800 */
[----:B------:R-:W-:-:S02]  /*343a0*/  IADD3 R3, R13, UR24, RZ ;  /* 0x000000180d037c10 */ /* 0x000fc4000fffe0ff */
[----:B------:R3:W-:Y:S01]  /*343b0*/  @P0 STG.E desc[UR60][R18.64], R126 ;  /* 0x0000007e12000986 */ /* 0x0007e2000c10193c */
[----:B------:R-:W-:Y:S01]  /*343c0*/  ISETP.LT.AND P0, PT, R11, UR4, !P2 ;  /* 0x000000040b007c0c */ /* 0x000fe2000d701270 */
[----:B------:R-:W-:Y:S02]  /*343d0*/  VIADD R0, R7, 0x52 ;  /* 0x0000005207007836 */ /* 0x000fe40000000000 */
[C---:B------:R-:W-:Y:S01]  /*343e0*/  IMAD.WIDE R20, R3.reuse, 0x4, R4 ;  /* 0x0000000403147825 */ /* 0x040fe200078e0204 */
[----:B------:R-:W-:Y:S01]  /*343f0*/  ISETP.LT.AND P2, PT, R12, UR6, !P2 ;  /* 0x000000060c007c0c */ /* 0x000fe2000d741270 */
[----:B------:R-:W-:Y:S01]  /*34400*/  ULDC UR4, c[0x0][0x22c] ;  /* 0x00008b0000047ab9 */ /* 0x000fe20000000800 */
[----:B------:R-:W-:Y:S01]  /*34410*/  ULDC UR6, c[0x0][0x228] ;  /* 0x00008a0000067ab9 */ /* 0x000fe20000000800 */
[C---:B-1----:R-:W-:Y:S01]  /*34420*/  IMAD.WIDE R14, R3.reuse, 0x4, R8 ;  /* 0x00000004030e7825 */ /* 0x042fe200078e0208 */
[----:B------:R1:W-:Y:S03]  /*34430*/  @P4 STG.E desc[UR60][R20.64], R191 ;  /* 0x000000bf14004986 */ /* 0x0003e6000c10193c */
[----:B------:R-:W-:Y:S01]  /*34440*/  VIADD R13, R3, UR24 ;  /* 0x00000018030d7c36 */ /* 0x000fe20008000000 */
[----:B------:R4:W-:Y:S01]  /*34450*/  @P5 STG.E desc[UR60][R14.64], R179 ;  /* 0x000000b30e005986 */ /* 0x0009e2000c10193c */
[----:B------:R-:W-:Y:S01]  /*34460*/  ISETP.GE.AND P5, PT, R0, UR4, PT ;  /* 0x0000000400007c0c */ /* 0x000fe2000bfa6270 */
[----:B------:R-:W-:Y:S01]  /*34470*/  VIADD R0, R7, 0x53 ;  /* 0x0000005307007836 */ /* 0x000fe20000000000 */
[----:B------:R-:W-:Y:S01]  /*34480*/  ISETP.LT.AND P4, PT, R11, UR8, !P6 ;  /* 0x000000080b007c0c */ /* 0x000fe2000f781270 */
[----:B--2---:R-:W-:Y:S01]  /*34490*/  IMAD.WIDE R16, R13, 0x4, R4 ;  /* 0x000000040d107825 */ /* 0x004fe200078e0204 */
[----:B------:R-:W-:Y:S01]  /*344a0*/  ISETP.LT.AND P6, PT, R12, UR6, !P6 ;  /* 0x000000060c007c0c */ /* 0x000fe2000f7c1270 */
[----:B------:R-:W-:-:S02]  /*344b0*/  ULDC UR4, c[0x0][0x22c] ;  /* 0x00008b0000047ab9 */ /* 0x000fc40000000800 */
[C---:B---3--:R-:W-:Y:S01]  /*344c0*/  IMAD.WIDE R18, R13.reuse, 0x4, R8 ;  /* 0x000000040d127825 */ /* 0x048fe200078e0208 */
[----:B------:R-:W-:Y:S01]  /*344d0*/  IADD3 R3, R13, UR24, RZ ;  /* 0x000000180d037c10 */ /* 0x000fe2000fffe0ff */
[----:B------:R2:W-:Y:S01]  /*344e0*/  @P0 STG.E desc[UR60][R16.64], R63 ;  /* 0x0000003f10000986 */ /* 0x0005e2000c10193c */
[----:B------:R-:W-:Y:S01]  /*344f0*/  ISETP.GE.AND P0, PT, R0, UR4, PT ;  /* 0x0000000400007c0c */ /* 0x000fe2000bf06270 */
[----:B------:R-:W-:Y:S01]  /*34500*/  ULDC UR4, c[0x0][0x228] ;  /* 0x00008a0000047ab9 */ /* 0x000fe20000000800 */
[----:B------:R-:W-:Y:S01]  /*34510*/  ULDC UR6, c[0x0][0x228] ;  /* 0x00008a0000067ab9 */ /* 0x000fe20000000800 */
[----:B------:R3:W-:Y:S01]  /*34520*/  @P2 STG.E desc[UR60][R18.64], R127 ;  /* 0x0000007f12002986 */ /* 0x0007e2000c10193c */
[----:B------:R-:W-:Y:S01]  /*34530*/  ISETP.LT.AND P2, PT, R11, UR4, !P3 ;  /* 0x000000040b007c0c */ /* 0x000fe2000df41270 */
[----:B-1----:R-:W-:Y:S01]  /*34540*/  IMAD.WIDE R20, R3, 0x4, R4 ;  /* 0x0000000403147825 */ /* 0x002fe200078e0204 */
[----:B------:R-:W-:Y:S01]  /*34550*/  ULDC UR4, c[0x0][0x22c] ;  /* 0x00008b0000047ab9 */ /* 0x000fe20000000800 */
[----:B------:R-:W-:-:S02]  /*34560*/  ULDC UR8, c[0x0][0x228] ;  /* 0x00008a0000087ab9 */ /* 0x000fc40000000800 */
[C---:B----4-:R-:W-:Y:S01]  /*34570*/  IMAD.WIDE R14, R3.reuse, 0x4, R8 ;  /* 0x00000004030e7825 */ /* 0x050fe200078e0208 */
[----:B------:R-:W-:-:S03]  /*34580*/  IADD3 R3, R3, UR24, RZ ;  /* 0x0000001803037c10 */ /* 0x000fc6000fffe0ff */
[----:B------:R-:W-:Y:S01]  /*34590*/  VIADD R0, R7, 0x54 ;  /* 0x0000005407007836 */ /* 0x000fe20000000000 */
[----:B------:R1:W-:Y:S01]  /*345a0*/  @P4 STG.E desc[UR60][R20.64], R192 ;  /* 0x000000c014004986 */ /* 0x0003e2000c10193c */
[----:B------:R-:W-:Y:S01]  /*345b0*/  ISETP.LT.AND P3, PT, R12, UR6, !P3 ;  /* 0x000000060c007c0c */ /* 0x000fe2000df61270 */
[----:B--2---:R-:W-:Y:S01]  /*345c0*/  IMAD.WIDE R16, R3, 0x4, R4 ;  /* 0x0000000403107825 */ /* 0x004fe200078e0204 */
[----:B------:R-:W-:Y:S01]  /*345d0*/  ISETP.LT.AND P4, PT, R11, UR8, !P5 ;  /* 0x000000080b007c0c */ /* 0x000fe2000ef81270 */
[----:B------:R2:W-:Y:S01]  /*345e0*/  @P6 STG.E desc[UR60][R14.64], R184 ;  /* 0x000000b80e006986 */ /* 0x0005e2000c10193c */
[----:B------:R-:W-:Y:S01]  /*345f0*/  ISETP.GE.AND P6, PT, R0, UR4, PT ;  /* 0x0000000400007c0c */ /* 0x000fe2000bfc6270 */
[----:B------:R-:W-:Y:S01]  /*34600*/  VIADD R0, R7, 0x55 ;  /* 0x0000005507007836 */ /* 0x000fe20000000000 */
[----:B------:R-:W-:Y:S01]  /*34610*/  ULDC UR4, c[0x0][0x22c] ;  /* 0x00008b0000047ab9 */ /* 0x000fe20000000800 */
[----:B------:R4:W-:Y:S01]  /*34620*/  @P2 STG.E desc[UR60][R16.64], R64 ;  /* 0x0000004010002986 */ /* 0x0009e2000c10193c */
[C---:B---3--:R-:W-:Y:S01]  /*34630*/  IMAD.WIDE R18, R3.reuse, 0x4, R8 ;  /* 0x0000000403127825 */ /* 0x048fe200078e0208 */
[----:B------:R-:W-:Y:S01]  /*34640*/  ULDC UR6, c[0x0][0x228] ;  /* 0x00008a0000067ab9 */ /* 0x000fe20000000800 */
[----:B------:R-:W-:Y:S01]  /*34650*/  ISETP.GE.AND P2, PT, R0, UR4, PT ;  /* 0x0000000400007c0c */ /* 0x000fe2000bf46270 */
[----:B------:R-:W-:Y:S01]  /*34660*/  ULDC UR4, c[0x0][0x228] ;  /* 0x00008a0000047ab9 */ /* 0x000fe20000000800 */
[----:B------:R-:W-:Y:S01]  /*34670*/  VIADD R13, R3, UR24 ;  /* 0x00000018030d7c36 */ /* 0x000fe20008000000 */
[----:B------:R-:W-:Y:S01]  /*34680*/  ISETP.LT.AND P5, PT, R12, UR4, !P5 ;  /* 0x000000040c007c0c */ /* 0x000fe2000efa1270 */
[----:B------:R-:W-:Y:S01]  /*34690*/  ULDC UR4, c[0x0][0x228] ;  /* 0x00008a0000047ab9 */ /* 0x000fe20000000800 */
[----:B------:R3:W-:Y:S01]  /*346a0*/  @P3 STG.E desc[UR60][R18.64], R128 ;  /* 0x0000008012003986 */ /* 0x0007e2000c10193c */
[----:B-1----:R-:W-:Y:S01]  /*346b0*/  IMAD.WIDE R20, R13, 0x4, R4 ;  /* 0x000000040d147825 */ /* 0x002fe200078e0204 */
[----:B------:R-:W-:Y:S01]  /*346c0*/  ISETP.LT.AND P3, PT, R11, UR4, !P0 ;  /* 0x000000040b007c0c */ /* 0x000fe2000c761270 */
[----:B------:R-:W-:Y:S01]  /*346d0*/  ULDC UR4, c[0x0][0x22c] ;  /* 0x00008b0000047ab9 */ /* 0x000fe20000000800 */
[----:B------:R-:W-:Y:S01]  /*346e0*/  IADD3 R0, R7, 0x56, RZ ;  /* 0x0000005607007810 */ /* 0x000fe20007ffe0ff */
[C---:B------:R-:W-:Y:S01]  /*346f0*/  VIADD R3, R13.reuse, UR24 ;  /* 0x000000180d037c36 */ /* 0x040fe20008000000 */
[----:B------:R-:W-:Y:S01]  /*34700*/  @P4 STG.E desc[UR60][R20.64], R193 ;  /* 0x000000c114004986 */ /* 0x000fe2000c10193c */
[----:B--2---:R-:W-:Y:S01]  /*34710*/  IMAD.WIDE R14, R13, 0x4, R8 ;  /* 0x000000040d0e7825 */ /* 0x004fe200078e0208 */
[----:B------:R-:W-:Y:S01]  /*34720*/  ISETP.GE.AND P4, PT, R0, UR4, PT ;  /* 0x0000000400007c0c */ /* 0x000fe2000bf86270 */
[----:B------:R-:W-:Y:S01]  /*34730*/  ULDC UR4, c[0x0][0x22c] ;  /* 0x00008b0000047ab9 */ /* 0x000fe20000000800 */
[----:B------:R-:W-:Y:S01]  /*34740*/  ISETP.LT.AND P0, PT, R12, UR6, !P0 ;  /* 0x000000060c007c0c */ /* 0x000fe2000c701270 */
[----:B------:R-:W-:Y:S01]  /*34750*/  VIADD R0, R7, 0x57 ;  /* 0x0000005707007836 */ /* 0x000fe20000000000 */
[----:B------:R-:W-:Y:S01]  /*34760*/  ULDC UR8, c[0x0][0x228] ;  /* 0x00008a0000087ab9 */ /* 0x000fe20000000800 */
[C---:B----4-:R-:W-:Y:S01]  /*34770*/  IMAD.WIDE R16, R3.reuse, 0x4, R4 ;  /* 0x0000000403107825 */ /* 0x050fe200078e0204 */
[----:B------:R1:W-:Y:S01]  /*34780*/  @P5 STG.E desc[UR60][R14.64], R185 ;  /* 0x000000b90e005986 */ /* 0x0003e2000c10193c */
[----:B------:R-:W-:Y:S01]  /*34790*/  ULDC UR6, c[0x0][0x228] ;  /* 0x00008a0000067ab9 */ /* 0x000fe20000000800 */
        /* <DEDUP_REMOVED lines=56> */
[----:B------:R-:W-:Y:S02]  /*34b20*/  ULDC UR4, c[0x0][0x228] ;  /* 0x00008a0000047ab9 */ /* 0x000fe40000000800 */
[----:B--2---:R-:W-:Y:S01]  /*34b30*/  IMAD.WIDE R16, R13, 0x4, R4 ;  /* 0x000000040d107825 */ /* 0x004fe200078e0204 */
[----:B------:R1:W-:Y:S01]  /*34b40*/  @P5 STG.E desc[UR60][R14.64], R131 ;  /* 0x000000830e005986 */ /* 0x0003e2000c10193c */
[----:B------:R-:W-:Y:S02]  /*34b50*/  IADD3 R0, R7, 0x5c, RZ ;  /* 0x0000005c07007810 */ /* 0x000fe40007ffe0ff */
[----:B------:R-:W-:Y:S01]  /*34b60*/  ISETP.LT.AND P5, PT, R11, UR4, !P0 ;  /* 0x000000040b007c0c */ /* 0x000fe2000c7a1270 */
[----:B------:R-:W-:Y:S01]  /*34b70*/  ULDC UR4, c[0x0][0x22c] ;  /* 0x00008b0000047ab9 */ /* 0x000fe20000000800 */
[----:B------:R2:W-:Y:S01]  /*34b80*/  @P2 STG.E desc[UR60][R16.64], R196 ;  /* 0x000000c410002986 */ /* 0x0005e2000c10193c */
[----:B------:R-:W-:Y:S01]  /*34b90*/  ISETP.GE.AND P2, PT, R0, UR4, PT ;  /* 0x0000000400007c0c */ /* 0x000fe2000bf46270 */
[----:B------:R-:W-:Y:S01]  /*34ba0*/  ULDC UR4, c[0x0][0x228] ;  /* 0x00008a0000047ab9 */ /* 0x000fe20000000800 */
[C---:B------:R-:W-:Y:S01]  /*34bb0*/  VIADD R3, R13.reuse, UR24 ;  /* 0x000000180d037c36 */ /* 0x040fe20008000000 */
[----:B------:R-:W-:Y:S01]  /*34bc0*/  ISETP.LT.AND P0, PT, R12, UR4, !P0 ;  /* 0x000000040c007c0c */ /* 0x000fe2000c701270 */
[----:B---3--:R-:W-:Y:S01]  /*34bd0*/  IMAD.WIDE R18, R13, 0x4, R8 ;  /* 0x000000040d127825 */ /* 0x008fe200078e0208 */
[----:B------:R-:W-:-:S03]  /*34be0*/  ULDC UR4, c[0x0][0x228] ;  /* 0x00008a0000047ab9 */ /* 0x000fc60000000800 */
[----:B------:R-:W-:Y:S01]  /*34bf0*/  IMAD.WIDE R20, R3, 0x4, R4 ;  /* 0x0000000403147825 */ /* 0x000fe200078e0204 */
[----:B------:R3:W-:Y:S01]  /*34c00*/  @P3 STG.E desc[UR60][R18.64], R216 ;  /* 0x000000d812003986 */ /* 0x0007e2000c10193c */
[----:B------:R-:W-:Y:S01]  /*34c10*/  ISETP.LT.AND P3, PT, R11, UR4, !P6 ;  /* 0x000000040b007c0c */ /* 0x000fe2000f761270 */
[----:B------:R-:W-:Y:S01]  /*34c20*/  ULDC UR4, c[0x0][0x22c] ;  /* 0x00008b0000047ab9 */ /* 0x000fe20000000800 */
[C---:B------:R-:W-:Y:S01]  /*34c30*/  IADD3 R13, R3.reuse, UR24, RZ ;  /* 0x00000018030d7c10 */ /* 0x040fe2000fffe0ff */
[----:B------:R4:W-:Y:S01]  /*34c40*/  @P5 STG.E desc[UR60][R20.64], R68 ;  /* 0x0000004414005986 */ /* 0x0009e2000c10193c */
[----:B-1----:R-:W-:Y:S01]  /*34c50*/  IMAD.WIDE R14, R3, 0x4, R8 ;  /* 0x00000004030e7825 */ /* 0x002fe200078e0208 */
[----:B------:R-:W-:Y:S01]  /*34c60*/  ISETP.LT.AND P6, PT, R12, UR6, !P6 ;  /* 0x000000060c007c0c */ /* 0x000fe2000f7c1270 */
[----:B------:R-:W-:Y:S01]  /*34c70*/  ULDC UR6, c[0x0][0x228] ;  /* 0x00008a0000067ab9 */ /* 0x000fe20000000800 */
[----:B------:R-:W-:Y:S01]  /*34c80*/  ISETP.LT.AND P5, PT, R11, UR8, !P4 ;  /* 0x000000080b007c0c */ /* 0x000fe2000e7a1270 */
[----:B------:R-:W-:Y:S01]  /*34c90*/  VIADD R0, R7, 0x5d ;  /* 0x0000005d07007836 */ /* 0x000fe20000000000 */
[----:B------:R1:W-:Y:S01]  /*34ca0*/  @P0 STG.E desc[UR60][R14.64], R132 ;  /* 0x000000840e000986 */ /* 0x0003e2000c10193c */
[C---:B------:R-:W-:Y:S01]  /*34cb0*/  VIADD R3, R13.reuse, UR24 ;  /* 0x000000180d037c36 */ /* 0x040fe20008000000 */
[----:B------:R-:W-:Y:S01]  /*34cc0*/  ULDC UR8, c[0x0][0x228] ;  /* 0x00008a0000087ab9 */ /* 0x000fe20000000800 */
[----:B--2---:R-:W-:Y:S01]  /*34cd0*/  IMAD.WIDE R16, R13, 0x4, R4 ;  /* 0x000000040d107825 */ /* 0x004fe200078e0204 */
[----:B------:R-:W-:Y:S01]  /*34ce0*/  ISETP.GE.AND P0, PT, R0, UR4, PT ;  /* 0x0000000400007c0c */ /* 0x000fe2000bf06270 */
[----:B------:R-:W-:-:S02]  /*34cf0*/  ULDC UR4, c[0x0][0x22c] ;  /* 0x00008b0000047ab9 */ /* 0x000fc40000000800 */
[----:B------:R-:W-:Y:S02]  /*34d00*/  VIADD R0, R7, 0x5e ;  /* 0x0000005e07007836 */ /* 0x000fe40000000000 */
[----:B---3--:R-:W-:Y:S01]  /*34d10*/  IMAD.WIDE R18, R13, 0x4, R8 ;  /* 0x000000040d127825 */ /* 0x008fe200078e0208 */
[----:B------:R-:W-:Y:S01]  /*34d20*/  ISETP.LT.AND P4, PT, R12, UR6, !P4 ;  /* 0x000000060c007c0c */ /* 0x000fe2000e781270 */
[----:B------:R2:W-:Y:S02]  /*34d30*/  @P3 STG.E desc[UR60][R16.64], R197 ;  /* 0x000000c510003986 */ /* 0x0005e4000c10193c */
[C---:B----4-:R-:W-:Y:S01]  /*34d40*/  IMAD.WIDE R20, R3.reuse, 0x4, R4 ;  /* 0x0000000403147825 */ /* 0x050fe200078e0204 */
[----:B------:R-:W-:Y:S01]  /*34d50*/  ISETP.GE.AND P3, PT, R0, UR4, PT ;  /* 0x0000000400007c0c */ /* 0x000fe2000bf66270 */
[----:B------:R3:W-:Y:S01]  /*34d60*/  @P6 STG.E desc[UR60][R18.64], R217 ;  /* 0x000000d912006986 */ /* 0x0007e2000c10193c */
[----:B------:R-:W-:Y:S01]  /*34d70*/  ULDC UR4, c[0x0][0x228] ;  /* 0x00008a0000047ab9 */ /* 0x000fe20000000800 */
[----:B-1----:R-:W-:Y:S01]  /*34d80*/  IMAD.WIDE R14, R3, 0x4, R8 ;  /* 0x00000004030e7825 */ /* 0x002fe200078e0208 */
[----:B------:R-:W-:Y:S01]  /*34d90*/  ULDC UR6, c[0x0][0x228] ;  /* 0x00008a0000067ab9 */ /* 0x000fe20000000800 */
[----:B------:R1:W-:Y:S01]  /*34da0*/  @P5 STG.E desc[UR60][R20.64], R69 ;  /* 0x0000004514005986 */ /* 0x0003e2000c10193c */
[----:B------:R-:W-:Y:S01]  /*34db0*/  ISETP.LT.AND P5, PT, R11, UR4, !P2 ;  /* 0x000000040b007c0c */ /* 0x000fe2000d7a1270 */
[----:B------:R-:W-:Y:S01]  /*34dc0*/  VIADD R3, R3, UR24 ;  /* 0x0000001803037c36 */ /* 0x000fe20008000000 */
[----:B------:R-:W-:Y:S01]  /*34dd0*/  IADD3 R0, R7, 0x5f, RZ ;  /* 0x0000005f07007810 */ /* 0x000fe20007ffe0ff */
[----:B------:R-:W-:Y:S01]  /*34de0*/  ULDC UR4, c[0x0][0x22c] ;  /* 0x00008b0000047ab9 */ /* 0x000fe20000000800 */
[----:B------:R-:W-:Y:S01]  /*34df0*/  ISETP.LT.AND P2, PT, R12, UR6, !P2 ;  /* 0x000000060c007c0c */ /* 0x000fe2000d741270 */
[----:B------:R4:W-:Y:S01]  /*34e00*/  @P4 STG.E desc[UR60][R14.64], R133 ;  /* 0x000000850e004986 */ /* 0x0009e2000c10193c */
[----:B--2---:R-:W-:Y:S01]  /*34e10*/  IMAD.WIDE R16, R3, 0x4, R4 ;  /* 0x0000000403107825 */ /* 0x004fe200078e0204 */
[----:B------:R-:W-:Y:S01]  /*34e20*/  ISETP.GE.AND P4, PT, R0, UR4, PT ;  /* 0x0000000400007c0c */ /* 0x000fe2000bf86270 */
[----:B------:R-:W-:Y:S01]  /*34e30*/  ULDC UR4, c[0x0][0x22c] ;  /* 0x00008b0000047ab9 */ /* 0x000fe20000000800 */
[----:B------:R-:W-:-:S02]  /*34e40*/  IADD3 R0, R7, 0x60, RZ ;  /* 0x0000006007007810 */ /* 0x000fc40007ffe0ff */
[----:B------:R-:W-:Y:S01]  /*34e50*/  ISETP.LT.AND P6, PT, R11, UR8, !P0 ;  /* 0x000000080b007c0c */ /* 0x000fe2000c7c1270 */
[C---:B---3--:R-:W-:Y:S01]  /*34e60*/  IMAD.WIDE R18, R3.reuse, 0x4, R8 ;  /* 0x0000000403127825 */ /* 0x048fe200078e0208 */
[----:B------:R2:W-:Y:S01]  /*34e70*/  @P5 STG.E desc[UR60][R16.64], R198 ;  /* 0x000000c610005986 */ /* 0x0005e2000c10193c */
[----:B------:R-:W-:Y:S01]  /*34e80*/  ISETP.GE.AND P5, PT, R0, UR4, PT ;  /* 0x0000000400007c0c */ /* 0x000fe2000bfa6270 */
[----:B------:R-:W-:Y:S01]  /*34e90*/  ULDC UR4, c[0x0][0x228] ;  /* 0x00008a0000047ab9 */ /* 0x000fe20000000800 */
[----:B------:R-:W-:Y:S01]  /*34ea0*/  VIADD R13, R3, UR24 ;  /* 0x00000018030d7c36 */ /* 0x000fe20008000000 */
[C---:B------:R-:W-:Y:S01]  /*34eb0*/  ISETP.LT.AND P0, PT, R12.reuse, UR4, !P0 ;  /* 0x000000040c007c0c */ /* 0x040fe2000c701270 */
[----:B------:R-:W-:Y:S01]  /*34ec0*/  ULDC UR4, c[0x0][0x228] ;  /* 0x00008a0000047ab9 */ /* 0x000fe20000000800 */
[----:B------:R3:W-:Y:S01]  /*34ed0*/  @P2 STG.E desc[UR60][R18.64], R218 ;  /* 0x000000da12002986 */ /* 0x0007e2000c10193c */
[----:B-1----:R-:W-:Y:S01]  /*34ee0*/  IMAD.WIDE R20, R13, 0x4, R4 ;  /* 0x000000040d147825 */ /* 0x002fe200078e0204 */
[----:B------:R-:W-:Y:S01]  /*34ef0*/  ISETP.LT.AND P2, PT, R11, UR4, !P3 ;  /* 0x000000040b007c0c */ /* 0x000fe2000df41270 */
[----:B------:R-:W-:Y:S01]  /*34f00*/  ULDC UR6, c[0x0][0x228] ;  /* 0x00008a0000067ab9 */ /* 0x000fe20000000800 */
[----:B------:R-:W-:Y:S01]  /*34f10*/  ULDC UR4, c[0x0][0x22c] ;  /* 0x00008b0000047ab9 */ /* 0x000fe20000000800 */
[----:B------:R-:W-:Y:S01]  /*34f20*/  VIADD R0, R7, 0x61 ;  /* 0x0000006107007836 */ /* 0x000fe20000000000 */
[----:B------:R-:W-:Y:S01]  /*34f30*/  @P6 STG.E desc[UR60][R20.64], R70 ;  /* 0x0000004614006986 */ /* 0x000fe2000c10193c */
        /* <DEDUP_REMOVED lines=21> */
[----:B-1----:R-:W-:Y:S01]  /*35090*/  IMAD.WIDE R14, R3, 0x4, R4 ;  /* 0x00000004030e7825 */ /* 0x002fe200078e0204 */
[----:B------:R-:W-:Y:S01]  /*350a0*/  ULDC UR4, c[0x0][0x22c] ;  /* 0x00008b0000047ab9 */ /* 0x000fe20000000800 */
[----:B------:R-:W-:-:S02]  /*350b0*/  ULDC UR8, c[0x0][0x228] ;  /* 0x00008a0000087ab9 */ /* 0x000fc40000000800 */
[C---:B--2---:R-:W-:Y:S01]  /*350c0*/  IMAD.WIDE R16, R3.reuse, 0x4, R8 ;  /* 0x0000000403107825 */ /* 0x044fe200078e0208 */
[----:B------:R-:W-:Y:S01]  /*350d0*/  IADD3 R3, R3, UR24, RZ ;  /* 0x0000001803037c10 */ /* 0x000fe2000fffe0ff */
[----:B------:R1:W-:Y:S01]  /*350e0*/  @P2 STG.E desc[UR60][R14.64], R71 ;  /* 0x000000470e002986 */ /* 0x0003e2000c10193c */
[----:B------:R-:W-:Y:S01]  /*350f0*/  ISETP.LT.AND P5, PT, R12, UR6, !P5 ;  /* 0x000000060c007c0c */ /* 0x000fe2000efa1270 */
[----:B------:R-:W-:Y:S01]  /*35100*/  ULDC UR6, c[0x0][0x228] ;  /* 0x00008a0000067ab9 */ /* 0x000fe20000000800 */
[----:B------:R-:W-:Y:S01]  /*35110*/  ISETP.GE.AND P2, PT, R0, UR4, PT ;  /* 0x0000000400007c0c */ /* 0x000fe2000bf46270 */
[----:B---3--:R-:W-:Y:S01]  /*35120*/  IMAD.WIDE R18, R3, 0x4, R4 ;  /* 0x0000000403127825 */ /* 0x008fe200078e0204 */
        /* <DEDUP_REMOVED lines=13> */
[----:B-1----:R-:W-:Y:S01]  /*35200*/  IMAD.WIDE R14, R3, 0x4, R4 ;  /* 0x00000004030e7825 */ /* 0x002fe200078e0204 */
[----:B------:R-:W-:Y:S01]  /*35210*/  IADD3 R0, R7, 0x65, RZ ;  /* 0x0000006507007810 */ /* 0x000fe20007ffe0ff */
[----:B------:R-:W-:Y:S01]  /*35220*/  ULDC UR4, c[0x0][0x22c] ;  /* 0x00008b0000047ab9 */ /* 0x000fe20000000800 */
[----:B------:R-:W-:Y:S01]  /*35230*/  ULDC UR6, c[0x0][0x228] ;  /* 0x00008a0000067ab9 */ /* 0x000fe20000000800 */
[C---:B------:R-:W-:Y:S01]  /*35240*/  VIADD R13, R3.reuse, UR24 ;  /* 0x00000018030d7c36 */ /* 0x040fe20008000000 */
[----:B------:R1:W-:Y:S01]  /*35250*/  @P4 STG.E desc[UR60][R14.64], R72 ;  /* 0x000000480e004986 */ /* 0x0003e2000c10193c */
[----:B------:R-:W-:Y:S01]  /*35260*/  ISETP.GE.AND P4, PT, R0, UR4, PT ;  /* 0x0000000400007c0c */ /* 0x000fe2000bf86270 */
[----:B--2---:R-:W-:Y:S01]  /*35270*/  IMAD.WIDE R16, R3, 0x4, R8 ;  /* 0x0000000403107825 */ /* 0x004fe200078e0208 */
        /* <DEDUP_REMOVED lines=10> */
[C---:B-1----:R-:W-:Y:S01]  /*35320*/  IMAD.WIDE R14, R13.reuse, 0x4, R8 ;  /* 0x000000040d0e7825 */ /* 0x042fe200078e0208 */
[----:B------:R-:W-:Y:S01]  /*35330*/  ULDC UR4, c[0x0][0x228] ;  /* 0x00008a0000047ab9 */ /* 0x000fe20000000800 */
[----:B------:R-:W-:-:S02]  /*35340*/  IADD3 R13, R13, UR24, RZ ;  /* 0x000000180d0d7c10 */ /* 0x000fc4000fffe0ff */
[----:B------:R-:W-:Y:S01]  /*35350*/  ISETP.LT.AND P2, PT, R12, UR4, !P2 ;  /* 0x000000040c007c0c */ /* 0x000fe2000d741270 */
[----:B------:R-:W-:Y:S01]  /*35360*/  ULDC UR4, c[0x0][0x228] ;  /* 0x00008a0000047ab9 */ /* 0x000fe20000000800 */
[----:B------:R1:W-:Y:S01]  /*35370*/  @P0 STG.E desc[UR60][R14.64], R221 ;  /* 0x000000dd0e000986 */ /* 0x0003e2000c10193c */
[----:B------:R-:W-:Y:S01]  /*35380*/  ISETP.LT.AND P0, PT, R11, UR4, !P3 ;  /* 0x000000040b007c0c */ /* 0x000fe2000df01270 */
[----:B--2---:R-:W-:Y:S01]  /*35390*/  IMAD.WIDE R16, R13, 0x4, R4 ;  /* 0x000000040d107825 */ /* 0x004fe200078e0204 */
        /* <DEDUP_REMOVED lines=13> */
[C---:B------:R-:W-:Y:S01]  /*35470*/  VIADD R13, R3.reuse, UR24 ;  /* 0x00000018030d7c36 */ /* 0x040fe20008000000 */
[----:B------:R-:W-:Y:S01]  /*35480*/  ISETP.LT.AND P4, PT, R12, UR6, !P4 ;  /* 0x000000060c007c0c */ /* 0x000fe2000e781270 */
[----:B-1----:R-:W-:Y:S01]  /*35490*/  IMAD.WIDE R14, R3, 0x4, R8 ;  /* 0x00000004030e7825 */ /* 0x002fe200078e0208 */
[----:B------:R-:W-:Y:S01]  /*354a0*/  ISETP.LT.AND P2, PT, R11, UR8, !P6 ;  /* 0x000000080b007c0c */ /* 0x000fe2000f741270 */
[----:B------:R-:W-:Y:S01]  /*354b0*/  ULDC UR4, c[0x0][0x22c] ;  /* 0x00008b0000047ab9 */ /* 0x000fe20000000800 */
[----:B------:R-:W-:Y:S01]  /*354c0*/  IADD3 R0, R7, 0x68, RZ ;  /* 0x0000006807007810 */ /* 0x000fe20007ffe0ff */
[C---:B------:R-:W-:Y:S01]  /*354d0*/  VIADD R3, R13.reuse, UR24 ;  /* 0x000000180d037c36 */ /* 0x040fe20008000000 */
[----:B------:R1:W-:Y:S01]  /*354e0*/  @P3 STG.E desc[UR60][R14.64], R222 ;  /* 0x000000de0e003986 */ /* 0x0003e2000c10193c */
[----:B--2---:R-:W-:Y:S01]  /*354f0*/  IMAD.WIDE R16, R13, 0x4, R4 ;  /* 0x000000040d107825 */ /* 0x004fe200078e0204 */
[----:B------:R-:W-:Y:S01]  /*35500*/  ISETP.GE.AND P3, PT, R0, UR4, PT ;  /* 0x0000000400007c0c */ /* 0x000fe2000bf66270 */
[----:B------:R-:W-:Y:S01]  /*35510*/  ULDC UR6, c[0x0][0x228] ;  /* 0x00008a0000067ab9 */ /* 0x000fe20000000800 */
[----:B------:R-:W-:Y:S01]  /*35520*/  IADD3 R0, R7, 0x69, RZ ;  /* 0x0000006907007810 */ /* 0x000fe20007ffe0ff */
[----:B---3--:R-:W-:Y:S01]  /*35530*/  IMAD.WIDE R18, R13, 0x4, R8 ;  /* 0x000000040d127825 */ /* 0x008fe200078e0208 */
[----:B------:R-:W-:Y:S01]  /*35540*/  ISETP.LT.AND P6, PT, R12, UR6, !P6 ;  /* 0x000000060c007c0c */ /* 0x000fe2000f7c1270 */
[----:B------:R-:W-:Y:S01]  /*35550*/  ULDC UR4, c[0x0][0x22c] ;  /* 0x00008b0000047ab9 */ /* 0x000fe20000000800 */
[----:B------:R-:W-:Y:S01]  /*35560*/  ULDC UR8, c[0x0][0x228] ;  /* 0x00008a0000087ab9 */ /* 0x000fe20000000800 */
[C---:B----4-:R-:W-:Y:S01]  /*35570*/  IMAD.WIDE R20, R3.reuse, 0x4, R4 ;  /* 0x0000000403147825 */ /* 0x050fe200078e0204 */
[----:B------:R2:W-:Y:S01]  /*35580*/  @P0 STG.E desc[UR60][R16.64], R74 ;  /* 0x0000004a10000986 */ /* 0x0005e2000c10193c */
[----:B------:R-:W-:Y:S01]  /*35590*/  ISETP.GE.AND P0, PT, R0, UR4, PT ;  /* 0x0000000400007c0c */ /* 0x000fe2000bf06270 */
[----:B------:R-:W-:Y:S01]  /*355a0*/  ULDC UR4, c[0x0][0x228] ;  /* 0x00008a0000047ab9 */ /* 0x000fe20000000800 */
[----:B-1----:R-:W-:Y:S01]  /*355b0*/  IMAD.WIDE R14, R3, 0x4, R8 ;  /* 0x00000004030e7825 */ /* 0x002fe200078e0208 */
[----:B------:R1:W-:Y:S01]  /*355c0*/  @P4 STG.E desc[UR60][R18.64], R138 ;  /* 0x0000008a12004986 */ /* 0x0003e2000c10193c */
[----:B------:R-:W-:-:S03]  /*355d0*/  ULDC UR6, c[0x0][0x228] ;  /* 0x00008a0000067ab9 */ /* 0x000fc60000000800 */
[----:B------:R3:W-:Y:S01]  /*355e0*/  @P2 STG.E desc[UR60][R20.64], R203 ;  /* 0x000000cb14002986 */ /* 0x0007e2000c10193c */
[----:B------:R-:W-:Y:S01]  /*355f0*/  ISETP.LT.AND P2, PT, R11, UR4, !P5 ;  /* 0x000000040b007c0c */ /* 0x000fe2000ef41270 */
[----:B------:R-:W-:Y:S01]  /*35600*/  VIADD R0, R7, 0x6a ;  /* 0x0000006a07007836 */ /* 0x000fe20000000000 */
[----:B------:R-:W-:Y:S01]  /*35610*/  ISETP.LT.AND P5, PT, R12, UR6, !P5 ;  /* 0x000000060c007c0c */ /* 0x000fe2000efa1270 */
[----:B------:R-:W-:Y:S01]  /*35620*/  VIADD R3, R3, UR24 ;  /* 0x0000001803037c36 */ /* 0x000fe20008000000 */
[----:B------:R-:W-:Y:S01]  /*35630*/  ULDC UR4, c[0x0][0x22c] ;  /* 0x00008b0000047ab9 */ /* 0x000fe20000000800 */
[----:B------:R-:W-:Y:S01]  /*35640*/  ISETP.LT.AND P4, PT, R11, UR8, !P3 ;  /* 0x000000080b007c0c */ /* 0x000fe2000df81270 */
[----:B------:R4:W-:Y:S01]  /*35650*/  @P6 STG.E desc[UR60][R14.64], R223 ;  /* 0x000000df0e006986 */ /* 0x0009e2000c10193c */
[----:B------:R-:W-:Y:S01]  /*35660*/  ISETP.GE.AND P6, PT, R0, UR4, PT ;  /* 0x0000000400007c0c */ /* 0x000fe2000bfc6270 */
[C---:B--2---:R-:W-:Y:S01]  /*35670*/  IMAD.WIDE R16, R3.reuse, 0x4, R4 ;  /* 0x0000000403107825 */ /* 0x044fe200078e0204 */
[----:B------:R-:W-:Y:S01]  /*35680*/  IADD3 R13, R3, UR24, RZ ;  /* 0x00000018030d7c10 */ /* 0x000fe2000fffe0ff */
[----:B------:R-:W-:Y:S01]  /*35690*/  ULDC UR4, c[0x0][0x22c] ;  /* 0x00008b0000047ab9 */ /* 0x000fe20000000800 */
[----:B------:R-:W-:Y:S01]  /*356a0*/  ULDC UR6, c[0x0][0x228] ;  /* 0x00008a0000067ab9 */ /* 0x000fe20000000800 */
[----:B------:R-:W-:Y:S01]  /*356b0*/  VIADD R0, R7, 0x6b ;  /* 0x0000006b07007836 */ /* 0x000fe20000000000 */
[----:B------:R2:W-:Y:S01]  /*356c0*/  @P2 STG.E desc[UR60][R16.64], R75 ;  /* 0x0000004b10002986 */ /* 0x0005e2000c10193c */
[----:B-1----:R-:W-:Y:S01]  /*356d0*/  IMAD.WIDE R18, R3, 0x4, R8 ;  /* 0x0000000403127825 */ /* 0x002fe200078e0208 */
[----:B------:R-:W-:-:S02]  /*356e0*/  ULDC UR8, c[0x0][0x228] ;  /* 0x00008a0000087ab9 */ /* 0x000fc40000000800 */
[----:B------:R-:W-:Y:S01]  /*356f0*/  ISETP.GE.AND P2, PT, R0, UR4, PT ;  /* 0x0000000400007c0c */ /* 0x000fe2000bf46270 */
[----:B---3--:R-:W-:Y:S01]  /*35700*/  IMAD.WIDE R20, R13, 0x4, R4 ;  /* 0x000000040d147825 */ /* 0x008fe200078e0204 */
        /* <DEDUP_REMOVED lines=27> */
[----:B------:R-:W-:Y:S01]  /*358c0*/  ULDC UR6, c[0x0][0x228] ;  /* 0x00008a0000067ab9 */ /* 0x000fe20000000800 */
[----:B--2---:R-:W-:Y:S01]  /*358d0*/  IMAD.WIDE R14, R3, 0x4, R4 ;  /* 0x00000004030e7825 */ /* 0x004fe200078e0204 */
        /* <DEDUP_REMOVED lines=10> */
[----:B-1----:R-:W-:Y:S01]  /*35980*/  IMAD.WIDE R18, R3, 0x4, R4 ;  /* 0x0000000403127825 */ /* 0x002fe200078e0204 */
        /* <DEDUP_REMOVED lines=10> */
[----:B--2---:R-:W-:Y:S01]  /*35a30*/  IMAD.WIDE R14, R3, 0x4, R4 ;  /* 0x00000004030e7825 */ /* 0x004fe200078e0204 */
[----:B------:R-:W-:Y:S01]  /*35a40*/  ISETP.LT.AND P2, PT, R11, UR6, !P3 ;  /* 0x000000060b007c0c */ /* 0x000fe2000df41270 */
[----:B------:R-:W-:Y:S01]  /*35a50*/  ULDC UR4, c[0x0][0x22c] ;  /* 0x00008b0000047ab9 */ /* 0x000fe20000000800 */
[----:B------:R-:W-:Y:S01]  /*35a60*/  ULDC UR6, c[0x0][0x228] ;  /* 0x00008a0000067ab9 */ /* 0x000fe20000000800 */
[----:B------:R-:W-:Y:S01]  /*35a70*/  VIADD R0, R7, 0x70 ;  /* 0x0000007007007836 */ /* 0x000fe20000000000 */
[----:B------:R2:W-:Y:S01]  /*35a80*/  @P6 STG.E desc[UR60][R14.64], R206 ;  /* 0x000000ce0e006986 */ /* 0x0005e2000c10193c */
[----:B------:R-:W-:-:S02]  /*35a90*/  VIADD R13, R3, UR24 ;  /* 0x00000018030d7c36 */ /* 0x000fc40008000000 */
[----:B-1----:R-:W-:Y:S01]  /*35aa0*/  IMAD.WIDE R16, R3, 0x4, R8 ;  /* 0x0000000403107825 */ /* 0x002fe200078e0208 */
        /* <DEDUP_REMOVED lines=11> */
[----:B--2---:R-:W-:Y:S01]  /*35b60*/  IMAD.WIDE R14, R13, 0x4, R8 ;  /* 0x000000040d0e7825 */ /* 0x004fe200078e0208 */
[----:B------:R-:W-:-:S03]  /*35b70*/  ULDC UR4, c[0x0][0x228] ;  /* 0x00008a0000047ab9 */ /* 0x000fc60000000800 */
[----:B------:R-:W-:Y:S01]  /*35b80*/  VIADD R13, R13, UR24 ;  /* 0x000000180d0d7c36 */ /* 0x000fe20008000000 */
[----:B------:R-:W-:Y:S01]  /*35b90*/  ISETP.LT.AND P4, PT, R12, UR4, !P4 ;  /* 0x000000040c007c0c */ /* 0x000fe2000e781270 */
[----:B------:R-:W-:Y:S01]  /*35ba0*/  ULDC UR4, c[0x0][0x228] ;  /* 0x00008a0000047ab9 */ /* 0x000fe20000000800 */
[----:B------:R2:W-:Y:S01]  /*35bb0*/  @P3 STG.E desc[UR60][R14.64], R142 ;  /* 0x0000008e0e003986 */ /* 0x0005e2000c10193c */
[----:B-1----:R-:W-:Y:S01]  /*35bc0*/  IMAD.WIDE R16, R13, 0x4, R4 ;  /* 0x000000040d107825 */ /* 0x002fe200078e0204 */
        /* <DEDUP_REMOVED lines=8> */
[C---:B------:R-:W-:Y:S01]  /*35c50*/  IMAD.WIDE R20, R3.reuse, 0x4, R4 ;  /* 0x0000000403147825 */ /* 0x040fe200078e0204 */
[C---:B------:R-:W-:Y:S01]  /*35c60*/  ISETP.LT.AND P0, PT, R12.reuse, UR4, !P0 ;  /* 0x000000040c007c0c */ /* 0x040fe2000c701270 */
[----:B------:R3:W-:Y:S01]  /*35c70*/  @P4 STG.E desc[UR60][R18.64], R227 ;  /* 0x000000e312004986 */ /* 0x0007e2000c10193c */
[----:B------:R-:W-:Y:S01]  /*35c80*/  ULDC UR4, c[0x0][0x228] ;  /* 0x00008a0000047ab9 */ /* 0x000fe20000000800 */
[----:B------:R-:W-:Y:S02]  /*35c90*/  VIADD R13, R3, UR24 ;  /* 0x00000018030d7c36 */ /* 0x000fe40008000000 */
[----:B------:R4:W-:Y:S01]  /*35ca0*/  @P3 STG.E desc[UR60][R20.64], R79 ;  /* 0x0000004f14003986 */ /* 0x0009e2000c10193c */
[----:B------:R-:W-:Y:S01]  /*35cb0*/  ISETP.LT.AND P3, PT, R11, UR4, !P6 ;  /* 0x000000040b007c0c */ /* 0x000fe2000f761270 */
[----:B--2---:R-:W-:Y:S01]  /*35cc0*/  IMAD.WIDE R14, R3, 0x4, R8 ;  /* 0x00000004030e7825 */ /* 0x004fe200078e0208 */
[----:B------:R-:W-:Y:S01]  /*35cd0*/  ISETP.LT.AND P6, PT, R12, UR6, !P6 ;  /* 0x000000060c007c0c */ /* 0x000fe2000f7c1270 */
[----:B------:R-:W-:Y:S01]  /*35ce0*/  ULDC UR4, c[0x0][0x22c] ;  /* 0x00008b0000047ab9 */ /* 0x000fe20000000800 */
[----:B------:R-:W-:Y:S01]  /*35cf0*/  ISETP.LT.AND P4, PT, R11, UR8, !P5 ;  /* 0x000000080b007c0c */ /* 0x000fe2000ef81270 */
[----:B------:R-:W-:Y:S01]  /*35d00*/  VIADD R0, R7, 0x73 ;  /* 0x0000007307007836 */ /* 0x000fe20000000000 */
[C---:B------:R-:W-:Y:S01]  /*35d10*/  IADD3 R3, R13.reuse, UR24, RZ ;  /* 0x000000180d037c10 */ /* 0x040fe2000fffe0ff */
[----:B------:R2:W-:Y:S01]  /*35d20*/  @P0 STG.E desc[UR60][R14.64], R143 ;  /* 0x0000008f0e000986 */ /* 0x0005e2000c10193c */
[----:B-1----:R-:W-:Y:S01]  /*35d30*/  IMAD.WIDE R16, R13, 0x4, R4 ;  /* 0x000000040d107825 */ /* 0x002fe200078e0204 */
[----:B------:R-:W-:Y:S01]  /*35d40*/  ULDC UR6, c[0x0][0x228] ;  /* 0x00008a0000067ab9 */ /* 0x000fe20000000800 */
[----:B------:R-:W-:Y:S01]  /*35d50*/  ISETP.GE.AND P0, PT, R0, UR4, PT ;  /* 0x0000000400007c0c */ /* 0x000fe2000bf06270 */
[----:B------:R-:W-:Y:S01]  /*35d60*/  ULDC UR4, c[0x0][0x22c] ;  /* 0x00008b0000047ab9 */ /* 0x000fe20000000800 */
[----:B------:R-:W-:Y:S01]  /*35d70*/  VIADD R0, R7, 0x74 ;  /* 0x0000007407007836 */ /* 0x000fe20000000000 */
[----:B------:R-:W-:Y:S01]  /*35d80*/  ULDC UR8, c[0x0][0x228] ;  /* 0x00008a0000087ab9 */ /* 0x000fe20000000800 */
[----:B---3--:R-:W-:Y:S01]  /*35d90*/  IMAD.WIDE R18, R13, 0x4, R8 ;  /* 0x000000040d127825 */ /* 0x008fe200078e0208 */
[----:B------:R1:W-:Y:S03]  /*35da0*/  @P3 STG.E desc[UR60][R16.64], R208 ;  /* 0x000000d010003986 */ /* 0x0003e6000c10193c */
[----:B----4-:R-:W-:Y:S01]  /*35db0*/  IMAD.WIDE R20, R3, 0x4, R4 ;  /* 0x0000000403147825 */ /* 0x010fe200078e0204 */
[----:B------:R-:W-:Y:S01]  /*35dc0*/  ISETP.GE.AND P3, PT, R0, UR4, PT ;  /* 0x0000000400007c0c */ /* 0x000fe2000bf66270 */
[----:B------:R3:W-:Y:S01]  /*35dd0*/  @P6 STG.E desc[UR60][R18.64], R228 ;  /* 0x000000e412006986 */ /* 0x0007e2000c10193c */
[C---:B------:R-:W-:Y:S01]  /*35de0*/  ISETP.LT.AND P5, PT, R12.reuse, UR6, !P5 ;  /* 0x000000060c007c0c */ /* 0x040fe2000efa1270 */
[----:B------:R-:W-:Y:S01]  /*35df0*/  ULDC UR4, c[0x0][0x228] ;  /* 0x00008a0000047ab9 */ /* 0x000fe20000000800 */
[----:B------:R-:W-:Y:S01]  /*35e00*/  ULDC UR6, c[0x0][0x228] ;  /* 0x00008a0000067ab9 */ /* 0x000fe20000000800 */
[----:B------:R4:W-:Y:S01]  /*35e10*/  @P4 STG.E desc[UR60][R20.64], R144 ;  /* 0x0000009014004986 */ /* 0x0009e2000c10193c */
[----:B------:R-:W-:Y:S01]  /*35e20*/  ISETP.LT.AND P4, PT, R11, UR4, !P2 ;  /* 0x000000040b007c0c */ /* 0x000fe2000d781270 */
[C---:B--2---:R-:W-:Y:S01]  /*35e30*/  IMAD.WIDE R14, R3.reuse, 0x4, R8 ;  /* 0x00000004030e7825 */ /* 0x044fe200078e0208 */
[----:B------:R-:W-:Y:S01]  /*35e40*/  ISETP.LT.AND P2, PT, R12, UR6, !P2 ;  /* 0x000000060c007c0c */ /* 0x000fe2000d741270 */
[----:B------:R-:W-:Y:S01]  /*35e50*/  ULDC UR4, c[0x0][0x228] ;  /* 0x00008a0000047ab9 */ /* 0x000fe20000000800 */
[----:B------:R-:W-:Y:S01]  /*35e60*/  IADD3 R3, R3, UR24, RZ ;  /* 0x0000001803037c10 */ /* 0x000fe2000fffe0ff */
[----:B------:R-:W-:Y:S01]  /*35e70*/  ULDC UR6, c[0x0][0x228] ;  /* 0x00008a0000067ab9 */ /* 0x000fe20000000800 */
[----:B------:R-:W-:Y:S01]  /*35e80*/  ISETP.LT.AND P6, PT, R11, UR8, !P0 ;  /* 0x000000080b007c0c */ /* 0x000fe2000c7c1270 */
[----:B------:R-:W-:-:S02]  /*35e90*/  VIADD R0, R7, 0x75 ;  /* 0x0000007507007836 */ /* 0x000fc40000000000 */
[C---:B-1----:R-:W-:Y:S01]  /*35ea0*/  IMAD.WIDE R16, R3.reuse, 0x4, R4 ;  /* 0x0000000403107825 */ /* 0x042fe200078e0204 */
[----:B------:R1:W-:Y:S03]  /*35eb0*/  @P5 STG.E desc[UR60][R14.64], R80 ;  /* 0x000000500e005986 */ /* 0x0003e6000c10193c */
[C---:B---3--:R-:W-:Y:S01]  /*35ec0*/  IMAD.WIDE R18, R3.reuse, 0x4, R8 ;  /* 0x0000000403127825 */ /* 0x048fe200078e0208 */
[C---:B------:R-:W-:Y:S01]  /*35ed0*/  ISETP.LT.AND P0, PT, R12.reuse, UR4, !P0 ;  /* 0x000000040c007c0c */ /* 0x040fe2000c701270 */
[----:B------:R2:W-:Y:S01]  /*35ee0*/  @P4 STG.E desc[UR60][R16.64], R209 ;  /* 0x000000d110004986 */ /* 0x0005e2000c10193c */
[----:B------:R-:W-:Y:S01]  /*35ef0*/  ULDC UR4, c[0x0][0x228] ;  /* 0x00008a0000047ab9 */ /* 0x000fe20000000800 */
[----:B------:R-:W-:Y:S01]  /*35f00*/  VIADD R13, R3, UR24 ;  /* 0x00000018030d7c36 */ /* 0x000fe20008000000 */
[----:B------:R-:W-:Y:S01]  /*35f10*/  IADD3 R6, R7, 0x78, RZ ;  /* 0x0000007807067810 */ /* 0x000fe20007ffe0ff */
[----:B------:R3:W-:Y:S01]  /*35f20*/  @P2 STG.E desc[UR60][R18.64], R229 ;  /* 0x000000e512002986 */ /* 0x0007e2000c10193c */
[----:B------:R-:W-:Y:S01]  /*35f30*/  ISETP.LT.AND P2, PT, R11, UR4, !P3 ;  /* 0x000000040b007c0c */ /* 0x000fe2000df41270 */
[C---:B----4-:R-:W-:Y:S01]  /*35f40*/  IMAD.WIDE R20, R13.reuse, 0x4, R4 ;  /* 0x000000040d147825 */ /* 0x050fe200078e0204 */
[----:B------:R-:W-:Y:S01]  /*35f50*/  ISETP.LT.AND P3, PT, R12, UR6, !P3 ;  /* 0x000000060c007c0c */ /* 0x000fe2000df61270 */
[----:B------:R-:W-:Y:S01]  /*35f60*/  ULDC UR4, c[0x0][0x228] ;  /* 0x00008a0000047ab9 */ /* 0x000fe20000000800 */
[----:B------:R-:W-:Y:S01]  /*35f70*/  ISETP.GE.AND P5, PT, R0, UR23, PT ;  /* 0x0000001700007c0c */ /* 0x000fe2000bfa6270 */
[C---:B-1----:R-:W-:Y:S01]  /*35f80*/  IMAD.WIDE R14, R13.reuse, 0x4, R8 ;  /* 0x000000040d0e7825 */ /* 0x042fe200078e0208 */
[----:B------:R-:W-:Y:S01]  /*35f90*/  IADD3 R13, R13, UR24, RZ ;  /* 0x000000180d0d7c10 */ /* 0x000fe2000fffe0ff */
[----:B------:R1:W-:Y:S01]  /*35fa0*/  @P6 STG.E desc[UR60][R20.64], R145 ;  /* 0x0000009114006986 */ /* 0x0003e2000c10193c */
[----:B------:R-:W-:Y:S01]  /*35fb0*/  ULDC UR6, c[0x0][0x228] ;  /* 0x00008a0000067ab9 */ /* 0x000fe20000000800 */
[----:B------:R-:W-:Y:S01]  /*35fc0*/  VIADD R0, R7, 0x76 ;  /* 0x0000007607007836 */ /* 0x000fe20000000000 */
[----:B------:R-:W-:Y:S01]  /*35fd0*/  ISETP.LT.AND P6, PT, R11, UR4, !P5 ;  /* 0x000000040b007c0c */ /* 0x000fe2000efc1270 */
[----:B--2---:R-:W-:Y:S01]  /*35fe0*/  IMAD.WIDE R16, R13, 0x4, R4 ;  /* 0x000000040d107825 */ /* 0x004fe200078e0204 */
[----:B------:R-:W-:Y:S01]  /*35ff0*/  ULDC UR4, c[0x0][0x228] ;  /* 0x00008a0000047ab9 */ /* 0x000fe20000000800 */
[----:B------:R-:W-:-:S02]  /*36000*/  ULDC UR8, c[0x0][0x228] ;  /* 0x00008a0000087ab9 */ /* 0x000fc40000000800 */
[C---:B---3--:R-:W-:Y:S01]  /*36010*/  IMAD.WIDE R18, R13.reuse, 0x4, R8 ;  /* 0x000000040d127825 */ /* 0x048fe200078e0208 */
[----:B------:R-:W-:Y:S01]  /*36020*/  ISETP.GE.AND P4, PT, R0, UR21, PT ;  /* 0x0000001500007c0c */ /* 0x000fe2000bf86270 */
[----:B------:R2:W-:Y:S01]  /*36030*/  @P0 STG.E desc[UR60][R14.64], R81 ;  /* 0x000000510e000986 */ /* 0x0005e2000c10193c */
[----:B------:R-:W-:Y:S01]  /*36040*/  ISETP.LT.AND P5, PT, R12, UR4, !P5 ;  /* 0x000000040c007c0c */ /* 0x000fe2000efa1270 */
[----:B------:R-:W-:Y:S01]  /*36050*/  ULDC UR4, c[0x0][0x228] ;  /* 0x00008a0000047ab9 */ /* 0x000fe20000000800 */
[----:B------:R-:W-:Y:S01]  /*36060*/  VIADD R3, R13, UR24 ;  /* 0x000000180d037c36 */ /* 0x000fe20008000000 */
[----:B------:R3:W-:Y:S01]  /*36070*/  @P2 STG.E desc[UR60][R16.64], R210 ;  /* 0x000000d210002986 */ /* 0x0007e2000c10193c */
[----:B------:R-:W-:-:S03]  /*36080*/  VIADD R0, R7, 0x77 ;  /* 0x0000007707007836 */ /* 0x000fc60000000000 */
[----:B------:R4:W-:Y:S01]  /*36090*/  @P3 STG.E desc[UR60][R18.64], R230 ;  /* 0x000000e612003986 */ /* 0x0009e2000c10193c */
[----:B------:R-:W-:Y:S01]  /*360a0*/  ISETP.LT.AND P3, PT, R11, UR4, !P4 ;  /* 0x000000040b007c0c */ /* 0x000fe2000e761270 */
[C---:B-1----:R-:W-:Y:S01]  /*360b0*/  IMAD.WIDE R20, R3.reuse, 0x4, R4 ;  /* 0x0000000403147825 */ /* 0x042fe200078e0204 */
[----:B------:R-:W-:Y:S01]  /*360c0*/  ISETP.LT.AND P4, PT, R12, UR6, !P4 ;  /* 0x000000060c007c0c */ /* 0x000fe2000e781270 */
[----:B------:R-:W-:Y:S02]  /*360d0*/  ULDC UR4, c[0x0][0x228] ;  /* 0x00008a0000047ab9 */ /* 0x000fe40000000800 */
[C---:B--2---:R-:W-:Y:S01]  /*360e0*/  IMAD.WIDE R14, R3.reuse, 0x4, R8 ;  /* 0x00000004030e7825 */ /* 0x044fe200078e0208 */
[----:B------:R-:W-:Y:S01]  /*360f0*/  ISETP.GE.AND P0, PT, R0, UR19, PT ;  /* 0x0000001300007c0c */ /* 0x000fe2000bf06270 */
[----:B------:R1:W-:Y:S01]  /*36100*/  @P6 STG.E desc[UR60][R20.64], R146 ;  /* 0x0000009214006986 */ /* 0x0003e2000c10193c */
[----:B------:R-:W-:Y:S01]  /*36110*/  ISETP.GE.AND P2, PT, R6, UR17, PT ;  /* 0x0000001106007c0c */ /* 0x000fe2000bf46270 */
[----:B------:R-:W-:Y:S01]  /*36120*/  VIADD R3, R3, UR24 ;  /* 0x0000001803037c36 */ /* 0x000fe20008000000 */
[----:B------:R-:W-:Y:S01]  /*36130*/  ISETP.LT.AND P6, PT, R11, UR8, !P0 ;  /* 0x000000080b007c0c */ /* 0x000fe2000c7c1270 */
[----:B------:R2:W-:Y:S01]  /*36140*/  @P5 STG.E desc[UR60][R14.64], R82 ;  /* 0x000000520e005986 */ /* 0x0005e2000c10193c */
[----:B------:R-:W-:Y:S01]  /*36150*/  ULDC UR6, c[0x0][0x228] ;  /* 0x00008a0000067ab9 */ /* 0x000fe20000000800 */
[C---:B---3--:R-:W-:Y:S01]  /*36160*/  IMAD.WIDE R16, R3.reuse, 0x4, R4 ;  /* 0x0000000403107825 */ /* 0x048fe200078e0204 */
[----:B------:R-:W-:Y:S01]  /*36170*/  IADD3 R13, R3, UR24, RZ ;  /* 0x00000018030d7c10 */ /* 0x000fe2000fffe0ff */
[----:B------:R-:W-:-:S02]  /*36180*/  ULDC UR8, c[0x0][0x228] ;  /* 0x00008a0000087ab9 */ /* 0x000fc40000000800 */
[----:B----4-:R-:W-:Y:S01]  /*36190*/  IMAD.WIDE R18, R3, 0x4, R8 ;  /* 0x0000000403127825 */ /* 0x010fe200078e0208 */
[C---:B------:R-:W-:Y:S01]  /*361a0*/  ISETP.LT.AND P0, PT, R12.reuse, UR10, !P0 ;  /* 0x0000000a0c007c0c */ /* 0x040fe2000c701270 */
[----:B------:R-:W-:Y:S02]  /*361b0*/  @P3 STG.E desc[UR60][R16.64], R211 ;  /* 0x000000d310003986 */ /* 0x000fe4000c10193c */
[----:B------:R-:W-:Y:S02]  /*361c0*/  VIADD R0, R7, 0x79 ;  /* 0x0000007907007836 */ /* 0x000fe40000000000 */
[----:B------:R-:W-:Y:S01]  /*361d0*/  @P4 STG.E desc[UR60][R18.64], R231 ;  /* 0x000000e712004986 */ /* 0x000fe2000c10193c */
[----:B------:R-:W-:Y:S01]  /*361e0*/  ISETP.LT.AND P4, PT, R11, UR4, !P2 ;  /* 0x000000040b007c0c */ /* 0x000fe2000d781270 */
[C---:B------:R-:W-:Y:S01]  /*361f0*/  IMAD.WIDE R2, R13.reuse, 0x4, R4 ;  /* 0x000000040d027825 */ /* 0x040fe200078e0204 */
[----:B------:R-:W-:Y:S01]  /*36200*/  ISETP.LT.AND P2, PT, R12, UR6, !P2 ;  /* 0x000000060c007c0c */ /* 0x000fe2000d741270 */
[----:B------:R-:W-:Y:S01]  /*36210*/  ULDC UR4, c[0x0][0x228] ;  /* 0x00008a0000047ab9 */ /* 0x000fe20000000800 */
[----:B------:R-:W-:Y:S01]  /*36220*/  ISETP.GE.AND P5, PT, R0, UR15, PT ;  /* 0x0000000f00007c0c */ /* 0x000fe2000bfa6270 */
[----:B-1----:R-:W-:Y:S01]  /*36230*/  IMAD.WIDE R20, R13, 0x4, R8 ;  /* 0x000000040d147825 */ /* 0x002fe200078e0208 */
[----:B------:R1:W-:Y:S01]  /*36240*/  @P6 STG.E desc[UR60][R2.64], R147 ;  /* 0x0000009302006986 */ /* 0x0003e2000c10193c */
[----:B------:R-:W-:-:S02]  /*36250*/  ULDC UR6, c[0x0][0x228] ;  /* 0x00008a0000067ab9 */ /* 0x000fc40000000800 */
[----:B------:R-:W-:Y:S02]  /*36260*/  VIADD R13, R13, UR24 ;  /* 0x000000180d0d7c36 */ /* 0x000fe40008000000 */
[----:B------:R-:W-:Y:S01]  /*36270*/  VIADD R0, R7, 0x7a ;  /* 0x0000007a07007836 */ /* 0x000fe20000000000 */
[----:B------:R-:W-:Y:S01]  /*36280*/  ISETP.LT.AND P6, PT, R11, UR8, !P5 ;  /* 0x000000080b007c0c */ /* 0x000fe2000efc1270 */
[C---:B--2---:R-:W-:Y:S01]  /*36290*/  IMAD.WIDE R14, R13.reuse, 0x4, R8 ;  /* 0x000000040d0e7825 */ /* 0x044fe200078e0208 */
[----:B------:R-:W-:Y:S01]  /*362a0*/  ISETP.LT.AND P5, PT, R12, UR4, !P5 ;  /* 0x000000040c007c0c */ /* 0x000fe2000efa1270 */
[----:B------:R2:W-:Y:S01]  /*362b0*/  @P0 STG.E desc[UR60][R20.64], R83 ;  /* 0x0000005314000986 */ /* 0x0005e2000c10193c */
[----:B------:R-:W-:Y:S01]  /*362c0*/  ISETP.GE.AND P3, PT, R0, UR13, PT ;  /* 0x0000000d00007c0c */ /* 0x000fe2000bf66270 */
[----:B------:R-:W-:Y:S01]  /*362d0*/  ULDC UR4, c[0x0][0x228] ;  /* 0x00008a0000047ab9 */ /* 0x000fe20000000800 */
[----:B-1----:R-:W-:Y:S01]  /*362e0*/  IMAD.WIDE R2, R13, 0x4, R4 ;  /* 0x000000040d027825 */ /* 0x002fe200078e0204 */
[----:B------:R-:W-:Y:S01]  /*362f0*/  IADD3 R0, R7, 0x7b, RZ ;  /* 0x0000007b07007810 */ /* 0x000fe20007ffe0ff */
[----:B------:R-:W-:-:S03]  /*36300*/  ULDC UR8, c[0x0][0x228] ;  /* 0x00008a0000087ab9 */ /* 0x000fc60000000800 */
[----:B------:R1:W-:Y:S01]  /*36310*/  @P4 STG.E desc[UR60][R2.64], R236 ;  /* 0x000000ec02004986 */ /* 0x0003e2000c10193c */
[----:B------:R-:W-:Y:S01]  /*36320*/  ISETP.GE.AND P0, PT, R0, UR11, PT ;  /* 0x0000000b00007c0c */ /* 0x000fe2000bf06270 */
[----:B--2---:R-:W-:Y:S02]  /*36330*/  VIADD R21, R13, UR24 ;  /* 0x000000180d157c36 */ /* 0x004fe40008000000 */
[----:B------:R2:W-:Y:S01]  /*36340*/  @P2 STG.E desc[UR60][R14.64], R212 ;  /* 0x000000d40e002986 */ /* 0x0005e2000c10193c */
[----:B------:R-:W-:Y:S01]  /*36350*/  ISETP.LT.AND P2, PT, R11, UR4, !P3 ;  /* 0x000000040b007c0c */ /* 0x000fe2000df41270 */
[----:B------:R-:W-:Y:S01]  /*36360*/  VIADD R0, R7, 0x7c ;  /* 0x0000007c07007836 */ /* 0x000fe20000000000 */
[----:B------:R-:W-:Y:S01]  /*36370*/  ULDC UR4, c[0x0][0x228] ;  /* 0x00008a0000047ab9 */ /* 0x000fe20000000800 */
[----:B------:R-:W-:-:S04]  /*36380*/  IMAD.WIDE R16, R21, 0x4, R4 ;  /* 0x0000000415107825 */ /* 0x000fc800078e0204 */
[C---:B------:R-:W-:Y:S01]  /*36390*/  IMAD.WIDE R18, R21.reuse, 0x4, R8 ;  /* 0x0000000415127825 */ /* 0x040fe200078e0208 */
[----:B------:R-:W-:Y:S01]  /*363a0*/  ISETP.GE.AND P4, PT, R0, UR9, PT ;  /* 0x0000000900007c0c */ /* 0x000fe2000bf86270 */
[----:B------:R3:W-:Y:S01]  /*363b0*/  @P6 STG.E desc[UR60][R16.64], R84 ;  /* 0x0000005410006986 */ /* 0x0007e2000c10193c */
[C---:B------:R-:W-:Y:S01]  /*363c0*/  ISETP.LT.AND P3, PT, R12.reuse, UR4, !P3 ;  /* 0x000000040c007c0c */ /* 0x040fe2000df61270 */
[----:B------:R-:W-:Y:S01]  /*363d0*/  VIADD R21, R21, UR24 ;  /* 0x0000001815157c36 */ /* 0x000fe20008000000 */
[----:B------:R-:W-:Y:S01]  /*363e0*/  ULDC UR9, c[0x0][0x228] ;  /* 0x00008a0000097ab9 */ /* 0x000fe20000000800 */
[----:B------:R4:W-:Y:S01]  /*363f0*/  @P5 STG.E desc[UR60][R18.64], R24 ;  /* 0x0000001812005986 */ /* 0x0009e2000c10193c */
[----:B------:R-:W-:Y:S01]  /*36400*/  ISETP.LT.AND P5, PT, R11, UR6, !P0 ;  /* 0x000000060b007c0c */ /* 0x000fe2000c7a1270 */
[----:B-1----:R-:W-:Y:S01]  /*36410*/  IMAD.WIDE R2, R21, 0x4, R4 ;  /* 0x0000000415027825 */ /* 0x002fe200078e0204 */
[----:B------:R-:W-:Y:S01]  /*36420*/  ISETP.LT.AND P0, PT, R12, UR8, !P0 ;  /* 0x000000080c007c0c */ /* 0x000fe2000c701270 */
[----:B------:R-:W-:Y:S01]  /*36430*/  ULDC UR4, c[0x0][0x228] ;  /* 0x00008a0000047ab9 */ /* 0x000fe20000000800 */
[----:B------:R-:W-:Y:S01]  /*36440*/  IADD3 R0, R7, 0x7d, RZ ;  /* 0x0000007d07007810 */ /* 0x000fe20007ffe0ff */
[----:B--2---:R-:W-:Y:S01]  /*36450*/  IMAD.WIDE R14, R21, 0x4, R8 ;  /* 0x00000004150e7825 */ /* 0x004fe200078e0208 */
[----:B------:R-:W-:-:S03]  /*36460*/  ISETP.LT.AND P6, PT, R11, UR9, !P4 ;  /* 0x000000090b007c0c */ /* 0x000fc6000e7c1270 */
[----:B---3--:R-:W-:Y:S01]  /*36470*/  VIADD R17, R21, UR24 ;  /* 0x0000001815117c36 */ /* 0x008fe20008000000 */
[----:B------:R-:W-:Y:S01]  /*36480*/  @P2 STG.E desc[UR60][R2.64], R237 ;  /* 0x000000ed02002986 */ /* 0x000fe2000c10193c */
[----:B------:R-:W-:Y:S01]  /*36490*/  ISETP.GE.AND P2, PT, R0, UR7, PT ;  /* 0x0000000700007c0c */ /* 0x000fe2000bf46270 */
[----:B------:R-:W-:Y:S01]  /*364a0*/  VIADD R0, R7, 0x7e ;  /* 0x0000007e07007836 */ /* 0x000fe20000000000 */
[----:B------:R-:W-:Y:S01]  /*364b0*/  ULDC UR6, c[0x0][0x228] ;  /* 0x00008a0000067ab9 */ /* 0x000fe20000000800 */
[C---:B------:R-:W-:Y:S01]  /*364c0*/  IADD3 R13, R17.reuse, UR24, RZ ;  /* 0x00000018110d7c10 */ /* 0x040fe2000fffe0ff */
[C---:B------:R-:W-:Y:S01]  /*364d0*/  IMAD.WIDE R6, R17.reuse, 0x4, R4 ;  /* 0x0000000411067825 */ /* 0x040fe200078e0204 */
[----:B------:R1:W-:Y:S01]  /*364e0*/  @P3 STG.E desc[UR60][R14.64], R213 ;  /* 0x000000d50e003986 */ /* 0x0003e2000c10193c */
[----:B------:R-:W-:Y:S02]  /*364f0*/  ULDC UR7, c[0x0][0x228] ;  /* 0x00008a0000077ab9 */ /* 0x000fe40000000800 */
[----:B------:R-:W-:Y:S01]  /*36500*/  IMAD.WIDE R16, R17, 0x4, R8 ;  /* 0x0000000411107825 */ /* 0x000fe200078e0208 */
[----:B------:R-:W-:-:S03]  /*36510*/  ISETP.GE.AND P3, PT, R0, UR5, PT ;  /* 0x0000000500007c0c */ /* 0x000fc6000bf66270 */
[----:B----4-:R-:W-:Y:S01]  /*36520*/  IMAD.WIDE R18, R13, 0x4, R4 ;  /* 0x000000040d127825 */ /* 0x010fe200078e0204 */
[----:B------:R-:W-:Y:S01]  /*36530*/  @P5 STG.E desc[UR60][R6.64], R85 ;  /* 0x0000005506005986 */ /* 0x000fe2000c10193c */
[----:B------:R-:W-:-:S03]  /*36540*/  ULDC UR5, c[0x0][0x228] ;  /* 0x00008a0000057ab9 */ /* 0x000fc60000000800 */
[----:B------:R2:W-:Y:S01]  /*36550*/  @P0 STG.E desc[UR60][R16.64], R25 ;  /* 0x0000001910000986 */ /* 0x0005e2000c10193c */
[C---:B------:R-:W-:Y:S01]  /*36560*/  ISETP.LT.AND P0, PT, R11.reuse, UR6, !P1 ;  /* 0x000000060b007c0c */ /* 0x040fe2000cf01270 */
[----:B------:R-:W-:Y:S02]  /*36570*/  ULDC UR6, c[0x0][0x228] ;  /* 0x00008a0000067ab9 */ /* 0x000fe40000000800 */
[----:B------:R3:W-:Y:S01]  /*36580*/  @P6 STG.E desc[UR60][R18.64], R238 ;  /* 0x000000ee12006986 */ /* 0x0007e2000c10193c */
[C---:B------:R-:W-:Y:S01]  /*36590*/  ISETP.LT.AND P6, PT, R11.reuse, UR4, !P2 ;  /* 0x000000040b007c0c */ /* 0x040fe2000d7c1270 */
[----:B------:R-:W-:Y:S01]  /*365a0*/  ULDC UR4, c[0x0][0x228] ;  /* 0x00008a0000047ab9 */ /* 0x000fe20000000800 */
[----:B------:R-:W-:Y:S01]  /*365b0*/  ISETP.LT.AND P5, PT, R11, UR5, !P3 ;  /* 0x000000050b007c0c */ /* 0x000fe2000dfa1270 */
[----:B------:R-:W-:Y:S01]  /*365c0*/  VIADD R11, R13, UR24 ;  /* 0x000000180d0b7c36 */ /* 0x000fe20008000000 */
[----:B------:R-:W-:Y:S01]  /*365d0*/  ULDC UR5, c[0x0][0x228] ;  /* 0x00008a0000057ab9 */ /* 0x000fe20000000800 */
[----:B------:R-:W-:-:S02]  /*365e0*/  ISETP.LT.AND P4, PT, R12, UR4, !P4 ;  /* 0x000000040c007c0c */ /* 0x000fc4000e781270 */
[C---:B------:R-:W-:Y:S02]  /*365f0*/  ISETP.LT.AND P2, PT, R12.reuse, UR5, !P2 ;  /* 0x000000050c007c0c */ /* 0x040fe4000d741270 */
[----:B-1----:R-:W-:Y:S02]  /*36600*/  IADD3 R15, R11, UR24, RZ ;  /* 0x000000180b0f7c10 */ /* 0x002fe4000fffe0ff */
[C---:B------:R-:W-:Y:S02]  /*36610*/  ISETP.LT.AND P3, PT, R12.reuse, UR6, !P3 ;  /* 0x000000060c007c0c */ /* 0x040fe4000df61270 */
[----:B------:R-:W-:Y:S01]  /*36620*/  ISETP.LT.AND P1, PT, R12, UR7, !P1 ;  /* 0x000000070c007c0c */ /* 0x000fe2000cf21270 */
[----:B------:R-:W-:-:S04]  /*36630*/  IMAD.WIDE R2, R13, 0x4, R8 ;  /* 0x000000040d027825 */ /* 0x000fc800078e0208 */
[----:B--2---:R-:W-:Y:S02]  /*36640*/  VIADD R17, R15, UR24 ;  /* 0x000000180f117c36 */ /* 0x004fe40008000000 */
[C---:B------:R-:W-:Y:S01]  /*36650*/  IMAD.WIDE R6, R11.reuse, 0x4, R4 ;  /* 0x000000040b067825 */ /* 0x040fe200078e0204 */
[----:B------:R3:W-:Y:S03]  /*36660*/  @P4 STG.E desc[UR60][R2.64], R214 ;  /* 0x000000d602004986 */ /* 0x0007e6000c10193c */
[----:B------:R-:W-:Y:S01]  /*36670*/  IMAD.WIDE R10, R11, 0x4, R8 ;  /* 0x000000040b0a7825 */ /* 0x000fe200078e0208 */
[----:B------:R3:W-:Y:S03]  /*36680*/  @P6 STG.E desc[UR60][R6.64], R86 ;  /* 0x0000005606006986 */ /* 0x0007e6000c10193c */
[C---:B------:R-:W-:Y:S01]  /*36690*/  IMAD.WIDE R12, R15.reuse, 0x4, R4 ;  /* 0x000000040f0c7825 */ /* 0x040fe200078e0204 */
[----:B------:R3:W-:Y:S03]  /*366a0*/  @P2 STG.E desc[UR60][R10.64], R26 ;  /* 0x0000001a0a002986 */ /* 0x0007e6000c10193c */
[----:B------:R-:W-:Y:S01]  /*366b0*/  IMAD.WIDE R14, R15, 0x4, R8 ;  /* 0x000000040f0e7825 */ /* 0x000fe200078e0208 */
[----:B------:R3:W-:Y:S03]  /*366c0*/  @P5 STG.E desc[UR60][R12.64], R239 ;  /* 0x000000ef0c005986 */ /* 0x0007e6000c10193c */
[C---:B------:R-:W-:Y:S01]  /*366d0*/  IMAD.WIDE R4, R17.reuse, 0x4, R4 ;  /* 0x0000000411047825 */ /* 0x040fe200078e0204 */
[----:B------:R3:W-:Y:S04]  /*366e0*/  @P3 STG.E desc[UR60][R14.64], R215 ;  /* 0x000000d70e003986 */ /* 0x0007e8000c10193c */
[----:B------:R3:W-:Y:S01]  /*366f0*/  @P0 STG.E desc[UR60][R4.64], R87 ;  /* 0x0000005704000986 */ /* 0x0007e2000c10193c */
[----:B------:R-:W-:Y:S01]  /*36700*/  IMAD.WIDE R8, R17, 0x4, R8 ;  /* 0x0000000411087825 */ /* 0x000fe200078e0208 */
[----:B------:R-:W-:Y:S06]  /*36710*/  @!P1 EXIT ;  /* 0x000000000000994d */ /* 0x000fec0003800000 */
[----:B------:R-:W-:Y:S01]  /*36720*/  STG.E desc[UR60][R8.64], R27 ;  /* 0x0000001b08007986 */ /* 0x000fe2000c10193c */
[----:B------:R-:W-:Y:S05]  /*36730*/  EXIT ;  /* 0x000000000000794d */ /* 0x000fea0003800000 */
.L_x_2:
[----:B------:R-:W-:-:S00]  /*36740*/  BRA `(.L_x_2) ;  /* 0xfffffffc00fc7947 */ /* 0x000fc0000383ffff */
[----:B------:R-:W-:-:S00]  /*36750*/  NOP ;  /* 0x0000000000007918 */ /* 0x000fc00000000000 */
        /* <DEDUP_REMOVED lines=10> */
.L_x_3:


//--------------------- .nv.shared.matmul_kernel  --------------------------
	.section	.nv.shared.matmul_kernel,"aw",@nobits
	.sectionflags	@""
	.align	16
	.zero		1024


//--------------------- .nv.shared.reserved.0     --------------------------
	.section	.nv.shared.reserved.0,"aw",@nobits
	.weak		__nv_reservedSMEM_offset_0_alias
	.size		__nv_reservedSMEM_offset_0_alias, 0, 0
	.other		__nv_reservedSMEM_offset_0_alias,@"STO_CUDA_RESERVED_SHARED STV_DEFAULT"
__nv_reservedSMEM_offset_0_alias:
	.zero		0


//--------------------- .nv.constant0.matmul_kernel --------------------------
	.section	.nv.constant0.matmul_kernel,"a",@progbits
	.sectionflags	@""
	.align	4
.nv.constant0.matmul_kernel:
	.zero		608


//--------------------- SYMBOLS --------------------------

	.type		.nv.reservedSmem.offset0,@object
	.size		.nv.reservedSmem.offset0,0x4
